	.target	sm_100a

	.elftype	@"ET_EXEC"


//--------------------- .note.nv.tkinfo           --------------------------
	.section	.note.nv.tkinfo,"",@"SHT_NOTE"
	.sectionflags	@"SHF_NOTE_NV_TKINFO"
	.tkinfo
        /*0018*/ 	.word	0x00000002
        /*0030*/ 	.string	""
        /*0030*/ 	.string	"ptxas"
        /*0030*/ 	.string	"Cuda compilation tools, release 13.0, V13.0.88"
        /*0030*/ 	.string	"Build cuda_13.0.r13.0/compiler.36424714_0"
        /*0030*/ 	.string	"-arch sm_100a -m 64 "



//--------------------- .note.nv.cuinfo           --------------------------
	.section	.note.nv.cuinfo,"",@"SHT_NOTE"
	.sectionflags	@"SHF_NOTE_NV_CUINFO"
        /*0018*/ 	.short	0x0002
        /*001a*/ 	.short	0x0064
        /*001c*/ 	.short	0x0082
	.zero		2


//--------------------- .nv.info                  --------------------------
	.section	.nv.info,"",@"SHT_CUDA_INFO"
	.align	4


	//----- nvinfo : EIATTR_REGCOUNT
	.align		4
        /*0000*/ 	.byte	0x04, 0x2f
        /*0002*/ 	.short	(.L_19 - .L_18)
	.align		4
.L_18:
        /*0004*/ 	.word	index@(_ZN7cutlass13device_kernelINS_4gemm6kernel13GemmUniversalIN4cute5tupleIJiiiiEEENS1_10collective13CollectiveMmaINS1_35MainloopSm100TmaUmmaWarpSpecializedILi6ELi2ELi2ENS5_IJNS4_1CILi1EEENSA_ILi8EEESB_EEEEENS5_IJNSA_ILi128EEENSA_ILi256EEENSA_ILi32EEEEEENS_6half_tENS5_IJlSB_lEEESJ_SK_NS4_8TiledMMAINS4_8MMA_AtomIJNS4_20SM100_MMA_F16BF16_SSISJ_SJ_fLi128ELi256ELNS4_4UMMA5MajorE0ELSP_0ELNSO_7ScaleInE0ELSQ_0EEEEEENS4_6LayoutINS5_IJSB_SB_SB_EEENS5_IJNSA_ILi0EEESV_SV_EEEEENS5_IJNS4_10UnderscoreESY_SY_EEEEENS4_23SM90_TMA_LOAD_MULTICASTENS4_14ComposedLayoutINS4_7SwizzleILi2ELi4ELi3EEENS4_18smem_ptr_flag_bitsILi16EEENST_INS5_IJSC_SH_EEENS5_IJSH_SB_EEEEEEEvNS4_8identityENS4_13SM90_TMA_LOADES1A_vS1B_EENS_8epilogue10collective18CollectiveEpilogueINS1E_23Sm100TmaWarpSpecializedILi4ELi2ELi64ELb1ELb0EEEJSI_NS5_IJNST_ISF_SB_EENST_INSA_ILi64EEESB_EEEEESJ_SK_SJ_SK_NS1E_6fusion15FusionCallbacksIS1I_NS1N_17LinearCombinationISJ_fSJ_fLNS_15FloatRoundStyleE2EEESI_S1M_JEEENS4_5SM1004TMEM4LOAD26SM100_TMEM_LOAD_32dp32b64xES1C_NS12_INS13_ILi3ELi4ELi3EEES16_NST_INS5_IJSC_S1K_EEENS5_IJS1K_SB_EEEEEEENS4_39AutoVectorizingCopyWithAssumedAlignmentILi128EEENS4_14SM90_TMA_STOREES21_S23_S23_EEEvvEEEEvNT_6ParamsE)
        /*0008*/ 	.word	0x000000a8


	//----- nvinfo : EIATTR_FRAME_SIZE
	.align		4
.L_19:
        /*000c*/ 	.byte	0x04, 0x11
        /*000e*/ 	.short	(.L_21 - .L_20)
	.align		4
.L_20:
        /*0010*/ 	.word	index@($__internal_2_$__cuda_sm10x_tcgen05_guardrail_trap_unallocated_columns_being_dealloced)
        /*0014*/ 	.word	0x00000000


	//----- nvinfo : EIATTR_FRAME_SIZE
	.align		4
.L_21:
        /*0018*/ 	.byte	0x04, 0x11
        /*001a*/ 	.short	(.L_23 - .L_22)
	.align		4
.L_22:
        /*001c*/ 	.word	index@($__internal_1_$__cuda_sm10x_tcgen05_guardrail_trap_phase_invalid_during_alloc)
        /*0020*/ 	.word	0x00000000


	//----- nvinfo : EIATTR_FRAME_SIZE
	.align		4
.L_23:
        /*0024*/ 	.byte	0x04, 0x11
        /*0026*/ 	.short	(.L_25 - .L_24)
	.align		4
.L_24:
        /*0028*/ 	.word	index@($__internal_0_$__cuda_sm10x_tcgen05_guardrail_trap_col_being_dealloced_not_returned_by_alloc)
        /*002c*/ 	.word	0x00000000


	//----- nvinfo : EIATTR_FRAME_SIZE
	.align		4
.L_25:
        /*0030*/ 	.byte	0x04, 0x11
        /*0032*/ 	.short	(.L_27 - .L_26)
	.align		4
.L_26:
        /*0034*/ 	.word	index@(_ZN7cutlass13device_kernelINS_4gemm6kernel13GemmUniversalIN4cute5tupleIJiiiiEEENS1_10collective13CollectiveMmaINS1_35MainloopSm100TmaUmmaWarpSpecializedILi6ELi2ELi2ENS5_IJNS4_1CILi1EEENSA_ILi8EEESB_EEEEENS5_IJNSA_ILi128EEENSA_ILi256EEENSA_ILi32EEEEEENS_6half_tENS5_IJlSB_lEEESJ_SK_NS4_8TiledMMAINS4_8MMA_AtomIJNS4_20SM100_MMA_F16BF16_SSISJ_SJ_fLi128ELi256ELNS4_4UMMA5MajorE0ELSP_0ELNSO_7ScaleInE0ELSQ_0EEEEEENS4_6LayoutINS5_IJSB_SB_SB_EEENS5_IJNSA_ILi0EEESV_SV_EEEEENS5_IJNS4_10UnderscoreESY_SY_EEEEENS4_23SM90_TMA_LOAD_MULTICASTENS4_14ComposedLayoutINS4_7SwizzleILi2ELi4ELi3EEENS4_18smem_ptr_flag_bitsILi16EEENST_INS5_IJSC_SH_EEENS5_IJSH_SB_EEEEEEEvNS4_8identityENS4_13SM90_TMA_LOADES1A_vS1B_EENS_8epilogue10collective18CollectiveEpilogueINS1E_23Sm100TmaWarpSpecializedILi4ELi2ELi64ELb1ELb0EEEJSI_NS5_IJNST_ISF_SB_EENST_INSA_ILi64EEESB_EEEEESJ_SK_SJ_SK_NS1E_6fusion15FusionCallbacksIS1I_NS1N_17LinearCombinationISJ_fSJ_fLNS_15FloatRoundStyleE2EEESI_S1M_JEEENS4_5SM1004TMEM4LOAD26SM100_TMEM_LOAD_32dp32b64xES1C_NS12_INS13_ILi3ELi4ELi3EEES16_NST_INS5_IJSC_S1K_EEENS5_IJS1K_SB_EEEEEEENS4_39AutoVectorizingCopyWithAssumedAlignmentILi128EEENS4_14SM90_TMA_STOREES21_S23_S23_EEEvvEEEEvNT_6ParamsE)
        /*0038*/ 	.word	0x00000000


	//----- nvinfo : EIATTR_MIN_STACK_SIZE
	.align		4
.L_27:
        /*003c*/ 	.byte	0x04, 0x12
        /*003e*/ 	.short	(.L_29 - .L_28)
	.align		4
.L_28:
        /*0040*/ 	.word	index@(_ZN7cutlass13device_kernelINS_4gemm6kernel13GemmUniversalIN4cute5tupleIJiiiiEEENS1_10collective13CollectiveMmaINS1_35MainloopSm100TmaUmmaWarpSpecializedILi6ELi2ELi2ENS5_IJNS4_1CILi1EEENSA_ILi8EEESB_EEEEENS5_IJNSA_ILi128EEENSA_ILi256EEENSA_ILi32EEEEEENS_6half_tENS5_IJlSB_lEEESJ_SK_NS4_8TiledMMAINS4_8MMA_AtomIJNS4_20SM100_MMA_F16BF16_SSISJ_SJ_fLi128ELi256ELNS4_4UMMA5MajorE0ELSP_0ELNSO_7ScaleInE0ELSQ_0EEEEEENS4_6LayoutINS5_IJSB_SB_SB_EEENS5_IJNSA_ILi0EEESV_SV_EEEEENS5_IJNS4_10UnderscoreESY_SY_EEEEENS4_23SM90_TMA_LOAD_MULTICASTENS4_14ComposedLayoutINS4_7SwizzleILi2ELi4ELi3EEENS4_18smem_ptr_flag_bitsILi16EEENST_INS5_IJSC_SH_EEENS5_IJSH_SB_EEEEEEEvNS4_8identityENS4_13SM90_TMA_LOADES1A_vS1B_EENS_8epilogue10collective18CollectiveEpilogueINS1E_23Sm100TmaWarpSpecializedILi4ELi2ELi64ELb1ELb0EEEJSI_NS5_IJNST_ISF_SB_EENST_INSA_ILi64EEESB_EEEEESJ_SK_SJ_SK_NS1E_6fusion15FusionCallbacksIS1I_NS1N_17LinearCombinationISJ_fSJ_fLNS_15FloatRoundStyleE2EEESI_S1M_JEEENS4_5SM1004TMEM4LOAD26SM100_TMEM_LOAD_32dp32b64xES1C_NS12_INS13_ILi3ELi4ELi3EEES16_NST_INS5_IJSC_S1K_EEENS5_IJS1K_SB_EEEEEEENS4_39AutoVectorizingCopyWithAssumedAlignmentILi128EEENS4_14SM90_TMA_STOREES21_S23_S23_EEEvvEEEEvNT_6ParamsE)
        /*0044*/ 	.word	0x00000000
.L_29:


//--------------------- .nv.compat                --------------------------
	.section	.nv.compat,"",@"SHT_CUDA_COMPAT_INFO"
	.align	4
        /*0000*/ 	.byte	0x02, 0x09, 0x01, 0x00, 0x02, 0x02, 0x02, 0x00, 0x02, 0x05, 0x05, 0x00, 0x03, 0x07, 0x01, 0x01
        /*0010*/ 	.byte	0x02, 0x03, 0x01, 0x00, 0x02, 0x06, 0x01, 0x00, 0x04, 0x0b, 0x08, 0x00, 0x09, 0x00, 0x00, 0x00
        /*0020*/ 	.byte	0x00, 0x00, 0x00, 0x00


//--------------------- .nv.info._ZN7cutlass13device_kernelINS_4gemm6kernel13GemmUniversalIN4cute5tupleIJiiiiEEENS1_10collective13CollectiveMmaINS1_35MainloopSm100TmaUmmaWarpSpecializedILi6ELi2ELi2ENS5_IJNS4_1CILi1EEENSA_ILi8EEESB_EEEEENS5_IJNSA_ILi128EEENSA_ILi256EEENSA_ILi32EEEEEENS_6half_tENS5_IJlSB_lEEESJ_SK_NS4_8TiledMMAINS4_8MMA_AtomIJNS4_20SM100_MMA_F16BF16_SSISJ_SJ_fLi128ELi256ELNS4_4UMMA5MajorE0ELSP_0ELNSO_7ScaleInE0ELSQ_0EEEEEENS4_6LayoutINS5_IJSB_SB_SB_EEENS5_IJNSA_ILi0EEESV_SV_EEEEENS5_IJNS4_10UnderscoreESY_SY_EEEEENS4_23SM90_TMA_LOAD_MULTICASTENS4_14ComposedLayoutINS4_7SwizzleILi2ELi4ELi3EEENS4_18smem_ptr_flag_bitsILi16EEENST_INS5_IJSC_SH_EEENS5_IJSH_SB_EEEEEEEvNS4_8identityENS4_13SM90_TMA_LOADES1A_vS1B_EENS_8epilogue10collective18CollectiveEpilogueINS1E_23Sm100TmaWarpSpecializedILi4ELi2ELi64ELb1ELb0EEEJSI_NS5_IJNST_ISF_SB_EENST_INSA_ILi64EEESB_EEEEESJ_SK_SJ_SK_NS1E_6fusion15FusionCallbacksIS1I_NS1N_17LinearCombinationISJ_fSJ_fLNS_15FloatRoundStyleE2EEESI_S1M_JEEENS4_5SM1004TMEM4LOAD26SM100_TMEM_LOAD_32dp32b64xES1C_NS12_INS13_ILi3ELi4ELi3EEES16_NST_INS5_IJSC_S1K_EEENS5_IJS1K_SB_EEEEEEENS4_39AutoVectorizingCopyWithAssumedAlignmentILi128EEENS4_14SM90_TMA_STOREES21_S23_S23_EEEvvEEEEvNT_6ParamsE --------------------------
	.section	.nv.info._ZN7cutlass13device_kernelINS_4gemm6kernel13GemmUniversalIN4cute5tupleIJiiiiEEENS1_10collective13CollectiveMmaINS1_35MainloopSm100TmaUmmaWarpSpecializedILi6ELi2ELi2ENS5_IJNS4_1CILi1EEENSA_ILi8EEESB_EEEEENS5_IJNSA_ILi128EEENSA_ILi256EEENSA_ILi32EEEEEENS_6half_tENS5_IJlSB_lEEESJ_SK_NS4_8TiledMMAINS4_8MMA_AtomIJNS4_20SM100_MMA_F16BF16_SSISJ_SJ_fLi128ELi256ELNS4_4UMMA5MajorE0ELSP_0ELNSO_7ScaleInE0ELSQ_0EEEEEENS4_6LayoutINS5_IJSB_SB_SB_EEENS5_IJNSA_ILi0EEESV_SV_EEEEENS5_IJNS4_10UnderscoreESY_SY_EEEEENS4_23SM90_TMA_LOAD_MULTICASTENS4_14ComposedLayoutINS4_7SwizzleILi2ELi4ELi3EEENS4_18smem_ptr_flag_bitsILi16EEENST_INS5_IJSC_SH_EEENS5_IJSH_SB_EEEEEEEvNS4_8identityENS4_13SM90_TMA_LOADES1A_vS1B_EENS_8epilogue10collective18CollectiveEpilogueINS1E_23Sm100TmaWarpSpecializedILi4ELi2ELi64ELb1ELb0EEEJSI_NS5_IJNST_ISF_SB_EENST_INSA_ILi64EEESB_EEEEESJ_SK_SJ_SK_NS1E_6fusion15FusionCallbacksIS1I_NS1N_17LinearCombinationISJ_fSJ_fLNS_15FloatRoundStyleE2EEESI_S1M_JEEENS4_5SM1004TMEM4LOAD26SM100_TMEM_LOAD_32dp32b64xES1C_NS12_INS13_ILi3ELi4ELi3EEES16_NST_INS5_IJSC_S1K_EEENS5_IJS1K_SB_EEEEEEENS4_39AutoVectorizingCopyWithAssumedAlignmentILi128EEENS4_14SM90_TMA_STOREES21_S23_S23_EEEvvEEEEvNT_6ParamsE,"",@"SHT_CUDA_INFO"
	.sectionflags	@""
	.align	4


	//----- nvinfo : EIATTR_CUDA_API_VERSION
	.align		4
        /*0000*/ 	.byte	0x04, 0x37
        /*0002*/ 	.short	(.L_31 - .L_30)
.L_30:
        /*0004*/ 	.word	0x00000082


	//----- nvinfo : EIATTR_KPARAM_INFO
	.align		4
.L_31:
        /*0008*/ 	.byte	0x04, 0x17
        /*000a*/ 	.short	(.L_33 - .L_32)
.L_32:
        /*000c*/ 	.word	0x00000000
        /*0010*/ 	.short	0x0000
        /*0012*/ 	.short	0x0000
        /*0014*/ 	.byte	0x00, 0xf0, 0x01, 0x20


	//----- nvinfo : EIATTR_AT_ENTRY_FRAGMENTS
	.align		4
.L_33:
        /*0018*/ 	.byte	0x04, 0x4f
        /*001a*/ 	.short	(.L_35 - .L_34)


	//   ....[0]....
.L_34:
        /*001c*/ 	.word	0x00000006


	//----- nvinfo : EIATTR_RESERVED_SMEM_USED
	.align		4
.L_35:
        /*0020*/ 	.byte	0x01, 0x41
	.zero		2


	//----- nvinfo : EIATTR_SPARSE_MMA_MASK
	.align		4
        /*0024*/ 	.byte	0x03, 0x50
        /*0026*/ 	.short	0x0000


	//----- nvinfo : EIATTR_TCGEN05_1CTA_USED
	.align		4
        /*0028*/ 	.byte	0x01, 0x51
	.zero		2


	//----- nvinfo : EIATTR_MAXREG_COUNT
	.align		4
        /*002c*/ 	.byte	0x03, 0x1b
        /*002e*/ 	.short	0x00ff


	//----- nvinfo : EIATTR_NUM_BARRIERS
	.align		4
        /*0030*/ 	.byte	0x02, 0x4c
        /*0032*/ 	.byte	0x07
	.zero		1


	//----- nvinfo : EIATTR_EXTERNS
	.align		4
        /*0034*/ 	.byte	0x04, 0x0f
        /*0036*/ 	.short	(.L_37 - .L_36)


	//   ....[0]....
	.align		4
.L_36:
        /*0038*/ 	.word	index@(__assertfail)


	//----- nvinfo : EIATTR_MERCURY_ISA_VERSION
	.align		4
.L_37:
        /*003c*/ 	.byte	0x03, 0x5f
        /*003e*/ 	.short	0x0101


	//----- nvinfo : EIATTR_INT_WARP_WIDE_INSTR_OFFSETS
	.align		4
        /*0040*/ 	.byte	0x04, 0x31
        /*0042*/ 	.short	(.L_39 - .L_38)


	//   ....[0]....
.L_38:
        /*0044*/ 	.word	0x00003d50


	//   ....[1]....
        /*0048*/ 	.word	0x00003d80


	//   ....[2]....
        /*004c*/ 	.word	0x00003da0


	//   ....[3]....
        /*0050*/ 	.word	0x00004920


	//   ....[4]....
        /*0054*/ 	.word	0x00004990


	//   ....[5]....
        /*0058*/ 	.word	0x00004a60


	//   ....[6]....
        /*005c*/ 	.word	0x00004ae0


	//   ....[7]....
        /*0060*/ 	.word	0x00004bd0


	//   ....[8]....
        /*0064*/ 	.word	0x00004c50


	//   ....[9]....
        /*0068*/ 	.word	0x00004d30


	//   ....[10]....
        /*006c*/ 	.word	0x00004de0


	//----- nvinfo : EIATTR_COOP_GROUP_MASK_REGIDS
	.align		4
.L_39:
        /*0070*/ 	.byte	0x04, 0x29
        /*0072*/ 	.short	(.L_41 - .L_40)


	//   ....[0]....
.L_40:
        /*0074*/ 	.word	0xffffffff


	//   ....[1]....
        /*0078*/ 	.word	0xffffffff


	//   ....[2]....
        /*007c*/ 	.word	0xffffffff


	//   ....[3]....
        /*0080*/ 	.word	0xffffffff


	//   ....[4]....
        /*0084*/ 	.word	0xffffffff


	//   ....[5]....
        /*0088*/ 	.word	0xffffffff


	//   ....[6]....
        /*008c*/ 	.word	0xffffffff


	//   ....[7]....
        /*0090*/ 	.word	0xffffffff


	//   ....[8]....
        /*0094*/ 	.word	0xffffffff


	//   ....[9]....
        /*0098*/ 	.word	0xffffffff


	//   ....[10]....
        /*009c*/ 	.word	0xffffffff


	//   ....[11]....
        /*00a0*/ 	.word	0xffffffff


	//   ....[12]....
        /*00a4*/ 	.word	0xffffffff


	//   ....[13]....
        /*00a8*/ 	.word	0xffffffff


	//----- nvinfo : EIATTR_COOP_GROUP_INSTR_OFFSETS
	.align		4
.L_41:
        /*00ac*/ 	.byte	0x04, 0x28
        /*00ae*/ 	.short	(.L_43 - .L_42)


	//   ....[0]....
.L_42:
        /*00b0*/ 	.word	0x00000080


	//   ....[1]....
        /*00b4*/ 	.word	0x000004f0


	//   ....[2]....
        /*00b8*/ 	.word	0x000006e0


	//   ....[3]....
        /*00bc*/ 	.word	0x00000880


	//   ....[4]....
        /*00c0*/ 	.word	0x00000980


	//   ....[5]....
        /*00c4*/ 	.word	0x00000af0


	//   ....[6]....
        /*00c8*/ 	.word	0x00000c50


	//   ....[7]....
        /*00cc*/ 	.word	0x00000e00


	//   ....[8]....
        /*00d0*/ 	.word	0x00002190


	//   ....[9]....
        /*00d4*/ 	.word	0x000031a0


	//   ....[10]....
        /*00d8*/ 	.word	0x000033b0


	//   ....[11]....
        /*00dc*/ 	.word	0x000033e0


	//   ....[12]....
        /*00e0*/ 	.word	0x00003c30


	//   ....[13]....
        /*00e4*/ 	.word	0x00003e60


	//----- nvinfo : EIATTR_VRC_CTA_INIT_COUNT
	.align		4
.L_43:
        /*00e8*/ 	.byte	0x02, 0x4a
        /*00ea*/ 	.byte	0x80
	.zero		1


	//----- nvinfo : EIATTR_SYSCALL_OFFSETS
	.align		4
        /*00ec*/ 	.byte	0x04, 0x46
        /*00ee*/ 	.short	(.L_45 - .L_44)


	//   ....[0]....
.L_44:
        /*00f0*/ 	.word	0x00005a60


	//   ....[1]....
        /*00f4*/ 	.word	0x00005b50


	//   ....[2]....
        /*00f8*/ 	.word	0x000064f0


	//   ....[3]....
        /*00fc*/ 	.word	0x000079b0


	//   ....[4]....
        /*0100*/ 	.word	0x00008de0


	//   ....[5]....
        /*0104*/ 	.word	0x0000a1f0


	//----- nvinfo : EIATTR_MBARRIER_INSTR_OFFSETS
	.align		4
.L_45:
        /*0108*/ 	.byte	0x04, 0x39
        /*010a*/ 	.short	(.L_47 - .L_46)


	//   ....[0]....
.L_46:
        /*010c*/ 	.word	0x00000610
        /*0110*/ 	.word	0x000000ff
        /*0114*/ 	.word	0x00000000
        /*0118*/ 	.short	0x0100
        /*011a*/ 	.byte	0x04
	.zero		1


	//   ....[1]....
        /*011c*/ 	.word	0x00000620
        /*0120*/ 	.word	0x000000ff
        /*0124*/ 	.word	0x00000030
        /*0128*/ 	.short	0x0100
        /*012a*/ 	.byte	0x04
	.zero		1


	//   ....[2]....
        /*012c*/ 	.word	0x00000630
        /*0130*/ 	.word	0x000000ff
        /*0134*/ 	.word	0x00000008
        /*0138*/ 	.short	0x0100
        /*013a*/ 	.byte	0x04
	.zero		1


	//   ....[3]....
        /*013c*/ 	.word	0x00000640
        /*0140*/ 	.word	0x000000ff
        /*0144*/ 	.word	0x00000038
        /*0148*/ 	.short	0x0100
        /*014a*/ 	.byte	0x04
	.zero		1


	//   ....[4]....
        /*014c*/ 	.word	0x00000650
        /*0150*/ 	.word	0x000000ff
        /*0154*/ 	.word	0x00000010
        /*0158*/ 	.short	0x0100
        /*015a*/ 	.byte	0x04
	.zero		1


	//   ....[5]....
        /*015c*/ 	.word	0x00000660
        /*0160*/ 	.word	0x000000ff
        /*0164*/ 	.word	0x00000040
        /*0168*/ 	.short	0x0100
        /*016a*/ 	.byte	0x04
	.zero		1


	//   ....[6]....
        /*016c*/ 	.word	0x00000670
        /*0170*/ 	.word	0x000000ff
        /*0174*/ 	.word	0x00000018
        /*0178*/ 	.short	0x0100
        /*017a*/ 	.byte	0x04
	.zero		1


	//   ....[7]....
        /*017c*/ 	.word	0x00000680
        /*0180*/ 	.word	0x000000ff
        /*0184*/ 	.word	0x00000048
        /*0188*/ 	.short	0x0100
        /*018a*/ 	.byte	0x04
	.zero		1


	//   ....[8]....
        /*018c*/ 	.word	0x00000690
        /*0190*/ 	.word	0x000000ff
        /*0194*/ 	.word	0x00000020
        /*0198*/ 	.short	0x0100
        /*019a*/ 	.byte	0x04
	.zero		1


	//   ....[9]....
        /*019c*/ 	.word	0x000006a0
        /*01a0*/ 	.word	0x000000ff
        /*01a4*/ 	.word	0x00000050
        /*01a8*/ 	.short	0x0100
        /*01aa*/ 	.byte	0x04
	.zero		1


	//   ....[10]....
        /*01ac*/ 	.word	0x000006b0
        /*01b0*/ 	.word	0x000000ff
        /*01b4*/ 	.word	0x00000028
        /*01b8*/ 	.short	0x0100
        /*01ba*/ 	.byte	0x04
	.zero		1


	//   ....[11]....
        /*01bc*/ 	.word	0x000006c0
        /*01c0*/ 	.word	0x000000ff
        /*01c4*/ 	.word	0x00000058
        /*01c8*/ 	.short	0x0100
        /*01ca*/ 	.byte	0x04
	.zero		1


	//   ....[12]....
        /*01cc*/ 	.word	0x000007f0
        /*01d0*/ 	.word	0x000000ff
        /*01d4*/ 	.word	0x00000060
        /*01d8*/ 	.short	0x0100
        /*01da*/ 	.byte	0x04
	.zero		1


	//   ....[13]....
        /*01dc*/ 	.word	0x00000800
        /*01e0*/ 	.word	0x000000ff
        /*01e4*/ 	.word	0x00000080
        /*01e8*/ 	.short	0x0100
        /*01ea*/ 	.byte	0x04
	.zero		1


	//   ....[14]....
        /*01ec*/ 	.word	0x00000810
        /*01f0*/ 	.word	0x000000ff
        /*01f4*/ 	.word	0x00000068
        /*01f8*/ 	.short	0x0100
        /*01fa*/ 	.byte	0x04
	.zero		1


	//   ....[15]....
        /*01fc*/ 	.word	0x00000820
        /*0200*/ 	.word	0x000000ff
        /*0204*/ 	.word	0x00000088
        /*0208*/ 	.short	0x0100
        /*020a*/ 	.byte	0x04
	.zero		1


	//   ....[16]....
        /*020c*/ 	.word	0x00000830
        /*0210*/ 	.word	0x000000ff
        /*0214*/ 	.word	0x00000070
        /*0218*/ 	.short	0x0100
        /*021a*/ 	.byte	0x04
	.zero		1


	//   ....[17]....
        /*021c*/ 	.word	0x00000840
        /*0220*/ 	.word	0x000000ff
        /*0224*/ 	.word	0x00000090
        /*0228*/ 	.short	0x0100
        /*022a*/ 	.byte	0x04
	.zero		1


	//   ....[18]....
        /*022c*/ 	.word	0x00000850
        /*0230*/ 	.word	0x000000ff
        /*0234*/ 	.word	0x00000078
        /*0238*/ 	.short	0x0100
        /*023a*/ 	.byte	0x04
	.zero		1


	//   ....[19]....
        /*023c*/ 	.word	0x00000860
        /*0240*/ 	.word	0x000000ff
        /*0244*/ 	.word	0x00000098
        /*0248*/ 	.short	0x0100
        /*024a*/ 	.byte	0x04
	.zero		1


	//   ....[20]....
        /*024c*/ 	.word	0x00000950
        /*0250*/ 	.word	0x000000ff
        /*0254*/ 	.word	0x000000a0
        /*0258*/ 	.short	0x0100
        /*025a*/ 	.byte	0x06
	.zero		1


	//   ....[21]....
        /*025c*/ 	.word	0x00000960
        /*0260*/ 	.word	0x000000ff
        /*0264*/ 	.word	0x000000a8
        /*0268*/ 	.short	0x0100
        /*026a*/ 	.byte	0x06
	.zero		1


	//   ....[22]....
        /*026c*/ 	.word	0x00000aa0
        /*0270*/ 	.word	0x000000ff
        /*0274*/ 	.word	0x000000b0
        /*0278*/ 	.short	0x0100
        /*027a*/ 	.byte	0x06
	.zero		1


	//   ....[23]....
        /*027c*/ 	.word	0x00000ab0
        /*0280*/ 	.word	0x000000ff
        /*0284*/ 	.word	0x000000c0
        /*0288*/ 	.short	0x0100
        /*028a*/ 	.byte	0x06
	.zero		1


	//   ....[24]....
        /*028c*/ 	.word	0x00000ac0
        /*0290*/ 	.word	0x000000ff
        /*0294*/ 	.word	0x000000b8
        /*0298*/ 	.short	0x0100
        /*029a*/ 	.byte	0x06
	.zero		1


	//   ....[25]....
        /*029c*/ 	.word	0x00000ad0
        /*02a0*/ 	.word	0x000000ff
        /*02a4*/ 	.word	0x000000c8
        /*02a8*/ 	.short	0x0100
        /*02aa*/ 	.byte	0x06
	.zero		1


	//   ....[26]....
        /*02ac*/ 	.word	0x00000c00
        /*02b0*/ 	.word	0x000000ff
        /*02b4*/ 	.word	0x000000d0
        /*02b8*/ 	.short	0x0100
        /*02ba*/ 	.byte	0x04
	.zero		1


	//   ....[27]....
        /*02bc*/ 	.word	0x00000c10
        /*02c0*/ 	.word	0x000000ff
        /*02c4*/ 	.word	0x000000e0
        /*02c8*/ 	.short	0x0100
        /*02ca*/ 	.byte	0x04
	.zero		1


	//   ....[28]....
        /*02cc*/ 	.word	0x00000c20
        /*02d0*/ 	.word	0x000000ff
        /*02d4*/ 	.word	0x000000d8
        /*02d8*/ 	.short	0x0100
        /*02da*/ 	.byte	0x04
	.zero		1


	//   ....[29]....
        /*02dc*/ 	.word	0x00000c30
        /*02e0*/ 	.word	0x000000ff
        /*02e4*/ 	.word	0x000000e8
        /*02e8*/ 	.short	0x0100
        /*02ea*/ 	.byte	0x04
	.zero		1


	//   ....[30]....
        /*02ec*/ 	.word	0x00000d20
        /*02f0*/ 	.word	0x000000ff
        /*02f4*/ 	.word	0x000000f0
        /*02f8*/ 	.short	0x0100
        /*02fa*/ 	.byte	0x04
	.zero		1


	//   ....[31]....
        /*02fc*/ 	.word	0x00000d30
        /*0300*/ 	.word	0x000000ff
        /*0304*/ 	.word	0x00000100
        /*0308*/ 	.short	0x0100
        /*030a*/ 	.byte	0x04
	.zero		1


	//   ....[32]....
        /*030c*/ 	.word	0x00000d40
        /*0310*/ 	.word	0x000000ff
        /*0314*/ 	.word	0x000000f8
        /*0318*/ 	.short	0x0100
        /*031a*/ 	.byte	0x04
	.zero		1


	//   ....[33]....
        /*031c*/ 	.word	0x00000d50
        /*0320*/ 	.word	0x000000ff
        /*0324*/ 	.word	0x00000108
        /*0328*/ 	.short	0x0100
        /*032a*/ 	.byte	0x04
	.zero		1


	//   ....[34]....
        /*032c*/ 	.word	0x00001a30
        /*0330*/ 	.word	0x00000000
        /*0334*/ 	.word	0x00000100
        /*0338*/ 	.short	0x010a
        /*033a*/ 	.byte	0xff
	.zero		1


	//   ....[35]....
        /*033c*/ 	.word	0x00001a60
        /*0340*/ 	.word	0x00000000
        /*0344*/ 	.word	0x000000f0
        /*0348*/ 	.short	0x0101
        /*034a*/ 	.byte	0xff
	.zero		1


	//   ....[36]....
        /*034c*/ 	.word	0x00001b10
        /*0350*/ 	.word	0x000000ff
        /*0354*/ 	.word	0x00000030
        /*0358*/ 	.short	0x010a
        /*035a*/ 	.byte	0x04
	.zero		1


	//   ....[37]....
        /*035c*/ 	.word	0x00001b90
        /*0360*/ 	.word	0x000000ff
        /*0364*/ 	.word	0x00000030
        /*0368*/ 	.short	0x010a
        /*036a*/ 	.byte	0x21
	.zero		1


	//   ....[38]....
        /*036c*/ 	.word	0x00001d20
        /*0370*/ 	.word	0x000000ff
        /*0374*/ 	.word	0x00000030
        /*0378*/ 	.short	0x010a
        /*037a*/ 	.byte	0x08
	.zero		1


	//   ....[39]....
        /*037c*/ 	.word	0x00001e50
        /*0380*/ 	.word	0x000000ff
        /*0384*/ 	.word	0x000000a8
        /*0388*/ 	.short	0x0101
        /*038a*/ 	.byte	0x07
	.zero		1


	//   ....[40]....
        /*038c*/ 	.word	0x00001e70
        /*0390*/ 	.word	0x000000ff
        /*0394*/ 	.word	0x00000030
        /*0398*/ 	.short	0x010a
        /*039a*/ 	.byte	0x04
	.zero		1


	//   ....[41]....
        /*039c*/ 	.word	0x00001ef0
        /*03a0*/ 	.word	0x000000ff
        /*03a4*/ 	.word	0x00000030
        /*03a8*/ 	.short	0x010a
        /*03aa*/ 	.byte	0x11
	.zero		1


	//   ....[42]....
        /*03ac*/ 	.word	0x00002080
        /*03b0*/ 	.word	0x000000ff
        /*03b4*/ 	.word	0x00000030
        /*03b8*/ 	.short	0x010a
        /*03ba*/ 	.byte	0x06
	.zero		1


	//   ....[43]....
        /*03bc*/ 	.word	0x000021c0
        /*03c0*/ 	.word	0x00000003
        /*03c4*/ 	.word	0x000000b0
        /*03c8*/ 	.short	0x010a
        /*03ca*/ 	.byte	0xff
	.zero		1


	//   ....[44]....
        /*03cc*/ 	.word	0x00002310
        /*03d0*/ 	.word	0x00000000
        /*03d4*/ 	.word	0x00000000
        /*03d8*/ 	.short	0x0101
        /*03da*/ 	.byte	0xff
	.zero		1


	//   ....[45]....
        /*03dc*/ 	.word	0x000028d0
        /*03e0*/ 	.word	0x000000ff
        /*03e4*/ 	.word	0x00000000
        /*03e8*/ 	.short	0x010a
        /*03ea*/ 	.byte	0x04
	.zero		1


	//   ....[46]....
        /*03ec*/ 	.word	0x00002960
        /*03f0*/ 	.word	0x000000ff
        /*03f4*/ 	.word	0x00000000
        /*03f8*/ 	.short	0x010a
        /*03fa*/ 	.byte	0x05
	.zero		1


	//   ....[47]....
        /*03fc*/ 	.word	0x000029f0
        /*0400*/ 	.word	0x000000ff
        /*0404*/ 	.word	0x00000000
        /*0408*/ 	.short	0x010a
        /*040a*/ 	.byte	0x05
	.zero		1


	//   ....[48]....
        /*040c*/ 	.word	0x00002a80
        /*0410*/ 	.word	0x000000ff
        /*0414*/ 	.word	0x00000000
        /*0418*/ 	.short	0x010a
        /*041a*/ 	.byte	0x05
	.zero		1


	//   ....[49]....
        /*041c*/ 	.word	0x00002b10
        /*0420*/ 	.word	0x000000ff
        /*0424*/ 	.word	0x00000000
        /*0428*/ 	.short	0x010a
        /*042a*/ 	.byte	0x05
	.zero		1


	//   ....[50]....
        /*042c*/ 	.word	0x00002bb0
        /*0430*/ 	.word	0x00000000
        /*0434*/ 	.word	0x00000000
        /*0438*/ 	.short	0x010a
        /*043a*/ 	.byte	0xff
	.zero		1


	//   ....[51]....
        /*043c*/ 	.word	0x00002cf0
        /*0440*/ 	.word	0x00000002
        /*0444*/ 	.word	0x000000f0
        /*0448*/ 	.short	0x010a
        /*044a*/ 	.byte	0xff
	.zero		1


	//   ....[52]....
        /*044c*/ 	.word	0x00002d60
        /*0450*/ 	.word	0x00000002
        /*0454*/ 	.word	0x00000000
        /*0458*/ 	.short	0x0101
        /*045a*/ 	.byte	0xff
	.zero		1


	//   ....[53]....
        /*045c*/ 	.word	0x00002d80
        /*0460*/ 	.word	0x000000ff
        /*0464*/ 	.word	0x000000c0
        /*0468*/ 	.short	0x010a
        /*046a*/ 	.byte	0x04
	.zero		1


	//   ....[54]....
        /*046c*/ 	.word	0x00002ea0
        /*0470*/ 	.word	0x00000002
        /*0474*/ 	.word	0x000000b0
        /*0478*/ 	.short	0x010a
        /*047a*/ 	.byte	0xff
	.zero		1


	//   ....[55]....
        /*047c*/ 	.word	0x00002fa0
        /*0480*/ 	.word	0x00000002
        /*0484*/ 	.word	0x00000000
        /*0488*/ 	.short	0x0101
        /*048a*/ 	.byte	0xff
	.zero		1


	//   ....[56]....
        /*048c*/ 	.word	0x00003030
        /*0490*/ 	.word	0x000000ff
        /*0494*/ 	.word	0x000000c0
        /*0498*/ 	.short	0x0106
        /*049a*/ 	.byte	0x04
	.zero		1


	//   ....[57]....
        /*049c*/ 	.word	0x00003050
        /*04a0*/ 	.word	0x000000ff
        /*04a4*/ 	.word	0x000000c0
        /*04a8*/ 	.short	0x010a
        /*04aa*/ 	.byte	0x04
	.zero		1


	//   ....[58]....
        /*04ac*/ 	.word	0x000030e0
        /*04b0*/ 	.word	0x000000ff
        /*04b4*/ 	.word	0x000000c0
        /*04b8*/ 	.short	0x0106
        /*04ba*/ 	.byte	0x07
	.zero		1


	//   ....[59]....
        /*04bc*/ 	.word	0x00003120
        /*04c0*/ 	.word	0x00000000
        /*04c4*/ 	.word	0x000000c0
        /*04c8*/ 	.short	0x010a
        /*04ca*/ 	.byte	0xff
	.zero		1


	//   ....[60]....
        /*04cc*/ 	.word	0x00003640
        /*04d0*/ 	.word	0x00000000
        /*04d4*/ 	.word	0x000000b0
        /*04d8*/ 	.short	0x010a
        /*04da*/ 	.byte	0xff
	.zero		1


	//   ....[61]....
        /*04dc*/ 	.word	0x00003750
        /*04e0*/ 	.word	0x00000003
        /*04e4*/ 	.word	0x00000000
        /*04e8*/ 	.short	0x0101
        /*04ea*/ 	.byte	0xff
	.zero		1


	//   ....[62]....
        /*04ec*/ 	.word	0x00003760
        /*04f0*/ 	.word	0x000000ff
        /*04f4*/ 	.word	0x00000000
        /*04f8*/ 	.short	0x010a
        /*04fa*/ 	.byte	0x04
	.zero		1


	//   ....[63]....
        /*04fc*/ 	.word	0x00003780
        /*0500*/ 	.word	0x000000ff
        /*0504*/ 	.word	0x000000e0
        /*0508*/ 	.short	0x010a
        /*050a*/ 	.byte	0x16
	.zero		1


	//   ....[64]....
        /*050c*/ 	.word	0x00003850
        /*0510*/ 	.word	0x000000ff
        /*0514*/ 	.word	0x00000000
        /*0518*/ 	.short	0x010a
        /*051a*/ 	.byte	0x05
	.zero		1


	//   ....[65]....
        /*051c*/ 	.word	0x00003990
        /*0520*/ 	.word	0x000000ff
        /*0524*/ 	.word	0x00000000
        /*0528*/ 	.short	0x010a
        /*052a*/ 	.byte	0x04
	.zero		1


	//   ....[66]....
        /*052c*/ 	.word	0x00003b80
        /*0530*/ 	.word	0x000000ff
        /*0534*/ 	.word	0x00000000
        /*0538*/ 	.short	0x010a
        /*053a*/ 	.byte	0x04
	.zero		1


	//   ....[67]....
        /*053c*/ 	.word	0x00003c10
        /*0540*/ 	.word	0x000000ff
        /*0544*/ 	.word	0x00000000
        /*0548*/ 	.short	0x010a
        /*054a*/ 	.byte	0x04
	.zero		1


	//   ....[68]....
        /*054c*/ 	.word	0x00004120
        /*0550*/ 	.word	0x0000000c
        /*0554*/ 	.word	0x000000b0
        /*0558*/ 	.short	0x010a
        /*055a*/ 	.byte	0xff
	.zero		1


	//   ....[69]....
        /*055c*/ 	.word	0x00004290
        /*0560*/ 	.word	0x00000000
        /*0564*/ 	.word	0x00000000
        /*0568*/ 	.short	0x0101
        /*056a*/ 	.byte	0xff
	.zero		1


	//   ....[70]....
        /*056c*/ 	.word	0x00004720
        /*0570*/ 	.word	0x000000ff
        /*0574*/ 	.word	0x000000a8
        /*0578*/ 	.short	0x010a
        /*057a*/ 	.byte	0x15
	.zero		1


	//   ....[71]....
        /*057c*/ 	.word	0x000048a0
        /*0580*/ 	.word	0x000000ff
        /*0584*/ 	.word	0x00000080
        /*0588*/ 	.short	0x010a
        /*058a*/ 	.byte	0x15
	.zero		1


	//   ....[72]....
        /*058c*/ 	.word	0x00004a10
        /*0590*/ 	.word	0x000000ff
        /*0594*/ 	.word	0x00000060
        /*0598*/ 	.short	0x010b
        /*059a*/ 	.byte	0x15
	.zero		1


	//   ....[73]....
        /*059c*/ 	.word	0x00004a20
        /*05a0*/ 	.word	0x000000ff
        /*05a4*/ 	.word	0x00000000
        /*05a8*/ 	.short	0x0101
        /*05aa*/ 	.byte	0x28
	.zero		1


	//   ....[74]....
        /*05ac*/ 	.word	0x00004a30
        /*05b0*/ 	.word	0x000000ff
        /*05b4*/ 	.word	0x00000088
        /*05b8*/ 	.short	0x010a
        /*05ba*/ 	.byte	0x15
	.zero		1


	//   ....[75]....
        /*05bc*/ 	.word	0x00004b80
        /*05c0*/ 	.word	0x000000ff
        /*05c4*/ 	.word	0x00000068
        /*05c8*/ 	.short	0x010b
        /*05ca*/ 	.byte	0x15
	.zero		1


	//   ....[76]....
        /*05cc*/ 	.word	0x00004b90
        /*05d0*/ 	.word	0x000000ff
        /*05d4*/ 	.word	0x00000000
        /*05d8*/ 	.short	0x0101
        /*05da*/ 	.byte	0x27
	.zero		1


	//   ....[77]....
        /*05dc*/ 	.word	0x00004ba0
        /*05e0*/ 	.word	0x000000ff
        /*05e4*/ 	.word	0x00000090
        /*05e8*/ 	.short	0x010a
        /*05ea*/ 	.byte	0x15
	.zero		1


	//   ....[78]....
        /*05ec*/ 	.word	0x00004ce0
        /*05f0*/ 	.word	0x000000ff
        /*05f4*/ 	.word	0x00000070
        /*05f8*/ 	.short	0x010b
        /*05fa*/ 	.byte	0x15
	.zero		1


	//   ....[79]....
        /*05fc*/ 	.word	0x00004cf0
        /*0600*/ 	.word	0x000000ff
        /*0604*/ 	.word	0x00000000
        /*0608*/ 	.short	0x0101
        /*060a*/ 	.byte	0x26
	.zero		1


	//   ....[80]....
        /*060c*/ 	.word	0x00004d00
        /*0610*/ 	.word	0x000000ff
        /*0614*/ 	.word	0x00000098
        /*0618*/ 	.short	0x010a
        /*061a*/ 	.byte	0x15
	.zero		1


	//   ....[81]....
        /*061c*/ 	.word	0x00004f00
        /*0620*/ 	.word	0x000000ff
        /*0624*/ 	.word	0x00000078
        /*0628*/ 	.short	0x010b
        /*062a*/ 	.byte	0x15
	.zero		1


	//   ....[82]....
        /*062c*/ 	.word	0x00004f10
        /*0630*/ 	.word	0x000000ff
        /*0634*/ 	.word	0x00000000
        /*0638*/ 	.short	0x0101
        /*063a*/ 	.byte	0x25
	.zero		1


	//   ....[83]....
        /*063c*/ 	.word	0x00004f40
        /*0640*/ 	.word	0x000000ff
        /*0644*/ 	.word	0x00000080
        /*0648*/ 	.short	0x010a
        /*064a*/ 	.byte	0x15
	.zero		1


	//   ....[84]....
        /*064c*/ 	.word	0x00004f60
        /*0650*/ 	.word	0x000000ff
        /*0654*/ 	.word	0x00000088
        /*0658*/ 	.short	0x010a
        /*065a*/ 	.byte	0x15
	.zero		1


	//   ....[85]....
        /*065c*/ 	.word	0x00004f80
        /*0660*/ 	.word	0x000000ff
        /*0664*/ 	.word	0x00000090
        /*0668*/ 	.short	0x010a
        /*066a*/ 	.byte	0x15
	.zero		1


	//   ....[86]....
        /*066c*/ 	.word	0x00004fc0
        /*0670*/ 	.word	0x00000000
        /*0674*/ 	.word	0x00000098
        /*0678*/ 	.short	0x010a
        /*067a*/ 	.byte	0xff
	.zero		1


	//   ....[87]....
        /*067c*/ 	.word	0x000052f0
        /*0680*/ 	.word	0x00000003
        /*0684*/ 	.word	0x000000b0
        /*0688*/ 	.short	0x010a
        /*068a*/ 	.byte	0xff
	.zero		1


	//   ....[88]....
        /*068c*/ 	.word	0x00005470
        /*0690*/ 	.word	0x00000000
        /*0694*/ 	.word	0x00000000
        /*0698*/ 	.short	0x0101
        /*069a*/ 	.byte	0xff
	.zero		1


	//   ....[89]....
        /*069c*/ 	.word	0x00006010
        /*06a0*/ 	.word	0x000000ff
        /*06a4*/ 	.word	0x00000060
        /*06a8*/ 	.short	0x010a
        /*06aa*/ 	.byte	0x2c
	.zero		1


	//   ....[90]....
        /*06ac*/ 	.word	0x000060d0
        /*06b0*/ 	.word	0x0000004a
        /*06b4*/ 	.word	0x000000d0
        /*06b8*/ 	.short	0x010a
        /*06ba*/ 	.byte	0xff
	.zero		1


	//   ....[91]....
        /*06bc*/ 	.word	0x00006200
        /*06c0*/ 	.word	0x000000ff
        /*06c4*/ 	.word	0x00000060
        /*06c8*/ 	.short	0x010a
        /*06ca*/ 	.byte	0x2c
	.zero		1


	//   ....[92]....
        /*06cc*/ 	.word	0x000063d0
        /*06d0*/ 	.word	0x0000004a
        /*06d4*/ 	.word	0x000000d0
        /*06d8*/ 	.short	0x010a
        /*06da*/ 	.byte	0xff
	.zero		1


	//   ....[93]....
        /*06dc*/ 	.word	0x00007650
        /*06e0*/ 	.word	0x00000000
        /*06e4*/ 	.word	0x00000000
        /*06e8*/ 	.short	0x0101
        /*06ea*/ 	.byte	0xff
	.zero		1


	//   ....[94]....
        /*06ec*/ 	.word	0x00007660
        /*06f0*/ 	.word	0x00000002
        /*06f4*/ 	.word	0x00000060
        /*06f8*/ 	.short	0x010a
        /*06fa*/ 	.byte	0xff
	.zero		1


	//   ....[95]....
        /*06fc*/ 	.word	0x00007740
        /*0700*/ 	.word	0x00000002
        /*0704*/ 	.word	0x00000060
        /*0708*/ 	.short	0x010a
        /*070a*/ 	.byte	0xff
	.zero		1


	//   ....[96]....
        /*070c*/ 	.word	0x00008a80
        /*0710*/ 	.word	0x00000000
        /*0714*/ 	.word	0x00000000
        /*0718*/ 	.short	0x0101
        /*071a*/ 	.byte	0xff
	.zero		1


	//   ....[97]....
        /*071c*/ 	.word	0x00008aa0
        /*0720*/ 	.word	0x00000006
        /*0724*/ 	.word	0x00000060
        /*0728*/ 	.short	0x010a
        /*072a*/ 	.byte	0xff
	.zero		1


	//   ....[98]....
        /*072c*/ 	.word	0x00008b70
        /*0730*/ 	.word	0x00000006
        /*0734*/ 	.word	0x00000060
        /*0738*/ 	.short	0x010a
        /*073a*/ 	.byte	0xff
	.zero		1


	//   ....[99]....
        /*073c*/ 	.word	0x00009ea0
        /*0740*/ 	.word	0x00000000
        /*0744*/ 	.word	0x00000000
        /*0748*/ 	.short	0x0101
        /*074a*/ 	.byte	0xff
	.zero		1


	//   ....[100]....
        /*074c*/ 	.word	0x00009ec0
        /*0750*/ 	.word	0x00000003
        /*0754*/ 	.word	0x00000060
        /*0758*/ 	.short	0x010a
        /*075a*/ 	.byte	0xff
	.zero		1


	//   ....[101]....
        /*075c*/ 	.word	0x00009f90
        /*0760*/ 	.word	0x00000003
        /*0764*/ 	.word	0x00000060
        /*0768*/ 	.short	0x010a
        /*076a*/ 	.byte	0xff
	.zero		1


	//   ....[102]....
        /*076c*/ 	.word	0x0000a420
        /*0770*/ 	.word	0x000000ff
        /*0774*/ 	.word	0x00000000
        /*0778*/ 	.short	0x0101
        /*077a*/ 	.byte	0x04
	.zero		1


	//   ....[103]....
        /*077c*/ 	.word	0x0000b320
        /*0780*/ 	.word	0x00000000
        /*0784*/ 	.word	0x00000000
        /*0788*/ 	.short	0x0101
        /*078a*/ 	.byte	0xff
	.zero		1


	//   ....[104]....
        /*078c*/ 	.word	0x0000b5d0
        /*0790*/ 	.word	0x000000ff
        /*0794*/ 	.word	0x00000000
        /*0798*/ 	.short	0x0101
        /*079a*/ 	.byte	0x04
	.zero		1


	//   ....[105]....
        /*079c*/ 	.word	0x0000b5f0
        /*07a0*/ 	.word	0x00000000
        /*07a4*/ 	.word	0x00000100
        /*07a8*/ 	.short	0x010a
        /*07aa*/ 	.byte	0xff
	.zero		1


	//   ....[106]....
        /*07ac*/ 	.word	0x0000b650
        /*07b0*/ 	.word	0x00000000
        /*07b4*/ 	.word	0x00000030
        /*07b8*/ 	.short	0x010a
        /*07ba*/ 	.byte	0xff
	.zero		1


	//   ....[107]....
        /*07bc*/ 	.word	0x0000b6b0
        /*07c0*/ 	.word	0x00000000
        /*07c4*/ 	.word	0x00000030
        /*07c8*/ 	.short	0x010a
        /*07ca*/ 	.byte	0xff
	.zero		1


	//   ....[108]....
        /*07cc*/ 	.word	0x0000b700
        /*07d0*/ 	.word	0x00000003
        /*07d4*/ 	.word	0x000000b0
        /*07d8*/ 	.short	0x010a
        /*07da*/ 	.byte	0xff
	.zero		1


	//   ....[109]....
        /*07dc*/ 	.word	0x0000b760
        /*07e0*/ 	.word	0x00000000
        /*07e4*/ 	.word	0x00000000
        /*07e8*/ 	.short	0x010a
        /*07ea*/ 	.byte	0xff
	.zero		1


	//   ....[110]....
        /*07ec*/ 	.word	0x0000b7c0
        /*07f0*/ 	.word	0x00000000
        /*07f4*/ 	.word	0x00000000
        /*07f8*/ 	.short	0x010a
        /*07fa*/ 	.byte	0xff
	.zero		1


	//   ....[111]....
        /*07fc*/ 	.word	0x0000b820
        /*0800*/ 	.word	0x00000000
        /*0804*/ 	.word	0x00000000
        /*0808*/ 	.short	0x010a
        /*080a*/ 	.byte	0xff
	.zero		1


	//   ....[112]....
        /*080c*/ 	.word	0x0000b880
        /*0810*/ 	.word	0x00000000
        /*0814*/ 	.word	0x00000000
        /*0818*/ 	.short	0x010a
        /*081a*/ 	.byte	0xff
	.zero		1


	//   ....[113]....
        /*081c*/ 	.word	0x0000b8e0
        /*0820*/ 	.word	0x00000000
        /*0824*/ 	.word	0x00000000
        /*0828*/ 	.short	0x010a
        /*082a*/ 	.byte	0xff
	.zero		1


	//   ....[114]....
        /*082c*/ 	.word	0x0000b930
        /*0830*/ 	.word	0x00000002
        /*0834*/ 	.word	0x000000f0
        /*0838*/ 	.short	0x010a
        /*083a*/ 	.byte	0xff
	.zero		1


	//   ....[115]....
        /*083c*/ 	.word	0x0000b990
        /*0840*/ 	.word	0x00000002
        /*0844*/ 	.word	0x000000c0
        /*0848*/ 	.short	0x010a
        /*084a*/ 	.byte	0xff
	.zero		1


	//   ....[116]....
        /*084c*/ 	.word	0x0000b9e0
        /*0850*/ 	.word	0x00000002
        /*0854*/ 	.word	0x000000b0
        /*0858*/ 	.short	0x010a
        /*085a*/ 	.byte	0xff
	.zero		1


	//   ....[117]....
        /*085c*/ 	.word	0x0000ba40
        /*0860*/ 	.word	0x00000000
        /*0864*/ 	.word	0x000000c0
        /*0868*/ 	.short	0x010a
        /*086a*/ 	.byte	0xff
	.zero		1


	//   ....[118]....
        /*086c*/ 	.word	0x0000ba90
        /*0870*/ 	.word	0x00000000
        /*0874*/ 	.word	0x000000b0
        /*0878*/ 	.short	0x010a
        /*087a*/ 	.byte	0xff
	.zero		1


	//   ....[119]....
        /*087c*/ 	.word	0x0000baf0
        /*0880*/ 	.word	0x00000002
        /*0884*/ 	.word	0x000000e0
        /*0888*/ 	.short	0x010a
        /*088a*/ 	.byte	0xff
	.zero		1


	//   ....[120]....
        /*088c*/ 	.word	0x0000bb50
        /*0890*/ 	.word	0x00000000
        /*0894*/ 	.word	0x00000000
        /*0898*/ 	.short	0x010a
        /*089a*/ 	.byte	0xff
	.zero		1


	//   ....[121]....
        /*089c*/ 	.word	0x0000bbb0
        /*08a0*/ 	.word	0x00000000
        /*08a4*/ 	.word	0x00000000
        /*08a8*/ 	.short	0x010a
        /*08aa*/ 	.byte	0xff
	.zero		1


	//   ....[122]....
        /*08ac*/ 	.word	0x0000bc10
        /*08b0*/ 	.word	0x00000000
        /*08b4*/ 	.word	0x00000000
        /*08b8*/ 	.short	0x010a
        /*08ba*/ 	.byte	0xff
	.zero		1


	//   ....[123]....
        /*08bc*/ 	.word	0x0000bc60
        /*08c0*/ 	.word	0x0000000c
        /*08c4*/ 	.word	0x000000b0
        /*08c8*/ 	.short	0x010a
        /*08ca*/ 	.byte	0xff
	.zero		1


	//   ....[124]....
        /*08cc*/ 	.word	0x0000bcc0
        /*08d0*/ 	.word	0x00000000
        /*08d4*/ 	.word	0x000000a8
        /*08d8*/ 	.short	0x010a
        /*08da*/ 	.byte	0xff
	.zero		1


	//   ....[125]....
        /*08dc*/ 	.word	0x0000bd20
        /*08e0*/ 	.word	0x00000000
        /*08e4*/ 	.word	0x00000080
        /*08e8*/ 	.short	0x010a
        /*08ea*/ 	.byte	0xff
	.zero		1


	//   ....[126]....
        /*08ec*/ 	.word	0x0000bd80
        /*08f0*/ 	.word	0x00000000
        /*08f4*/ 	.word	0x00000088
        /*08f8*/ 	.short	0x010a
        /*08fa*/ 	.byte	0xff
	.zero		1


	//   ....[127]....
        /*08fc*/ 	.word	0x0000bde0
        /*0900*/ 	.word	0x00000000
        /*0904*/ 	.word	0x00000090
        /*0908*/ 	.short	0x010a
        /*090a*/ 	.byte	0xff
	.zero		1


	//   ....[128]....
        /*090c*/ 	.word	0x0000be40
        /*0910*/ 	.word	0x00000000
        /*0914*/ 	.word	0x00000098
        /*0918*/ 	.short	0x010a
        /*091a*/ 	.byte	0xff
	.zero		1


	//   ....[129]....
        /*091c*/ 	.word	0x0000bea0
        /*0920*/ 	.word	0x00000000
        /*0924*/ 	.word	0x00000080
        /*0928*/ 	.short	0x010a
        /*092a*/ 	.byte	0xff
	.zero		1


	//   ....[130]....
        /*092c*/ 	.word	0x0000bf00
        /*0930*/ 	.word	0x00000000
        /*0934*/ 	.word	0x00000088
        /*0938*/ 	.short	0x010a
        /*093a*/ 	.byte	0xff
	.zero		1


	//   ....[131]....
        /*093c*/ 	.word	0x0000bf60
        /*0940*/ 	.word	0x00000000
        /*0944*/ 	.word	0x00000090
        /*0948*/ 	.short	0x010a
        /*094a*/ 	.byte	0xff
	.zero		1


	//   ....[132]....
        /*094c*/ 	.word	0x0000bfb0
        /*0950*/ 	.word	0x00000003
        /*0954*/ 	.word	0x000000b0
        /*0958*/ 	.short	0x010a
        /*095a*/ 	.byte	0xff
	.zero		1


	//   ....[133]....
        /*095c*/ 	.word	0x0000c010
        /*0960*/ 	.word	0x00000003
        /*0964*/ 	.word	0x00000060
        /*0968*/ 	.short	0x010a
        /*096a*/ 	.byte	0xff
	.zero		1


	//   ....[134]....
        /*096c*/ 	.word	0x0000c060
        /*0970*/ 	.word	0x0000004a
        /*0974*/ 	.word	0x000000d0
        /*0978*/ 	.short	0x010a
        /*097a*/ 	.byte	0xff
	.zero		1


	//   ....[135]....
        /*097c*/ 	.word	0x0000c0b0
        /*0980*/ 	.word	0x00000002
        /*0984*/ 	.word	0x00000060
        /*0988*/ 	.short	0x010a
        /*098a*/ 	.byte	0xff
	.zero		1


	//   ....[136]....
        /*098c*/ 	.word	0x0000c100
        /*0990*/ 	.word	0x00000006
        /*0994*/ 	.word	0x00000060
        /*0998*/ 	.short	0x010a
        /*099a*/ 	.byte	0xff
	.zero		1


	//   ....[137]....
        /*099c*/ 	.word	0x0000c150
        /*09a0*/ 	.word	0x00000003
        /*09a4*/ 	.word	0x00000060
        /*09a8*/ 	.short	0x010a
        /*09aa*/ 	.byte	0xff
	.zero		1


	//----- nvinfo : EIATTR_NUM_MBARRIERS
	.align		4
.L_47:
        /*09ac*/ 	.byte	0x03, 0x38
        /*09ae*/ 	.short	0x0022


	//----- nvinfo : EIATTR_EXIT_INSTR_OFFSETS
	.align		4
        /*09b0*/ 	.byte	0x04, 0x1c
        /*09b2*/ 	.short	(.L_49 - .L_48)


	//   ....[0]....
.L_48:
        /*09b4*/ 	.word	0x00002be0


	//   ....[1]....
        /*09b8*/ 	.word	0x000030f0


	//   ....[2]....
        /*09bc*/ 	.word	0x00003150


	//   ....[3]....
        /*09c0*/ 	.word	0x00003e70


	//   ....[4]....
        /*09c4*/ 	.word	0x00004ff0


	//   ....[5]....
        /*09c8*/ 	.word	0x00005030


	//   ....[6]....
        /*09cc*/ 	.word	0x0000b4b0


	//   ....[7]....
        /*09d0*/ 	.word	0x0000b530


	//   ....[8]....
        /*09d4*/ 	.word	0x0000b560


	//   ....[9]....
        /*09d8*/ 	.word	0x0000b5e0


	//----- nvinfo : EIATTR_MAX_THREADS
	.align		4
.L_49:
        /*09dc*/ 	.byte	0x04, 0x05
        /*09de*/ 	.short	(.L_51 - .L_50)
.L_50:
        /*09e0*/ 	.word	0x00000100
        /*09e4*/ 	.word	0x00000001
        /*09e8*/ 	.word	0x00000001


	//----- nvinfo : EIATTR_CRS_STACK_SIZE
	.align		4
.L_51:
        /*09ec*/ 	.byte	0x04, 0x1e
        /*09ee*/ 	.short	(.L_53 - .L_52)
.L_52:
        /*09f0*/ 	.word	0x00000000


	//----- nvinfo : EIATTR_CBANK_PARAM_SIZE
	.align		4
.L_53:
        /*09f4*/ 	.byte	0x03, 0x19
        /*09f6*/ 	.short	0x0800


	//----- nvinfo : EIATTR_PARAM_CBANK
	.align		4
        /*09f8*/ 	.byte	0x04, 0x0a
        /*09fa*/ 	.short	(.L_55 - .L_54)
	.align		4
.L_54:
        /*09fc*/ 	.word	index@(.nv.constant0._ZN7cutlass13device_kernelINS_4gemm6kernel13GemmUniversalIN4cute5tupleIJiiiiEEENS1_10collective13CollectiveMmaINS1_35MainloopSm100TmaUmmaWarpSpecializedILi6ELi2ELi2ENS5_IJNS4_1CILi1EEENSA_ILi8EEESB_EEEEENS5_IJNSA_ILi128EEENSA_ILi256EEENSA_ILi32EEEEEENS_6half_tENS5_IJlSB_lEEESJ_SK_NS4_8TiledMMAINS4_8MMA_AtomIJNS4_20SM100_MMA_F16BF16_SSISJ_SJ_fLi128ELi256ELNS4_4UMMA5MajorE0ELSP_0ELNSO_7ScaleInE0ELSQ_0EEEEEENS4_6LayoutINS5_IJSB_SB_SB_EEENS5_IJNSA_ILi0EEESV_SV_EEEEENS5_IJNS4_10UnderscoreESY_SY_EEEEENS4_23SM90_TMA_LOAD_MULTICASTENS4_14ComposedLayoutINS4_7SwizzleILi2ELi4ELi3EEENS4_18smem_ptr_flag_bitsILi16EEENST_INS5_IJSC_SH_EEENS5_IJSH_SB_EEEEEEEvNS4_8identityENS4_13SM90_TMA_LOADES1A_vS1B_EENS_8epilogue10collective18CollectiveEpilogueINS1E_23Sm100TmaWarpSpecializedILi4ELi2ELi64ELb1ELb0EEEJSI_NS5_IJNST_ISF_SB_EENST_INSA_ILi64EEESB_EEEEESJ_SK_SJ_SK_NS1E_6fusion15FusionCallbacksIS1I_NS1N_17LinearCombinationISJ_fSJ_fLNS_15FloatRoundStyleE2EEESI_S1M_JEEENS4_5SM1004TMEM4LOAD26SM100_TMEM_LOAD_32dp32b64xES1C_NS12_INS13_ILi3ELi4ELi3EEES16_NST_INS5_IJSC_S1K_EEENS5_IJS1K_SB_EEEEEEENS4_39AutoVectorizingCopyWithAssumedAlignmentILi128EEENS4_14SM90_TMA_STOREES21_S23_S23_EEEvvEEEEvNT_6ParamsE)
        /*0a00*/ 	.short	0x0380
        /*0a02*/ 	.short	0x0800


	//----- nvinfo : EIATTR_SW_WAR
	.align		4
.L_55:
        /*0a04*/ 	.byte	0x04, 0x36
        /*0a06*/ 	.short	(.L_57 - .L_56)
.L_56:
        /*0a08*/ 	.word	0x00000008
.L_57:


//--------------------- .nv.callgraph             --------------------------
	.section	.nv.callgraph,"",@"SHT_CUDA_CALLGRAPH"
	.align	4
	.sectionentsize	8
	.align		4
        /*0000*/ 	.word	0x00000000
	.align		4
        /*0004*/ 	.word	0xffffffff
	.align		4
        /*0008*/ 	.word	index@(_ZN7cutlass13device_kernelINS_4gemm6kernel13GemmUniversalIN4cute5tupleIJiiiiEEENS1_10collective13CollectiveMmaINS1_35MainloopSm100TmaUmmaWarpSpecializedILi6ELi2ELi2ENS5_IJNS4_1CILi1EEENSA_ILi8EEESB_EEEEENS5_IJNSA_ILi128EEENSA_ILi256EEENSA_ILi32EEEEEENS_6half_tENS5_IJlSB_lEEESJ_SK_NS4_8TiledMMAINS4_8MMA_AtomIJNS4_20SM100_MMA_F16BF16_SSISJ_SJ_fLi128ELi256ELNS4_4UMMA5MajorE0ELSP_0ELNSO_7ScaleInE0ELSQ_0EEEEEENS4_6LayoutINS5_IJSB_SB_SB_EEENS5_IJNSA_ILi0EEESV_SV_EEEEENS5_IJNS4_10UnderscoreESY_SY_EEEEENS4_23SM90_TMA_LOAD_MULTICASTENS4_14ComposedLayoutINS4_7SwizzleILi2ELi4ELi3EEENS4_18smem_ptr_flag_bitsILi16EEENST_INS5_IJSC_SH_EEENS5_IJSH_SB_EEEEEEEvNS4_8identityENS4_13SM90_TMA_LOADES1A_vS1B_EENS_8epilogue10collective18CollectiveEpilogueINS1E_23Sm100TmaWarpSpecializedILi4ELi2ELi64ELb1ELb0EEEJSI_NS5_IJNST_ISF_SB_EENST_INSA_ILi64EEESB_EEEEESJ_SK_SJ_SK_NS1E_6fusion15FusionCallbacksIS1I_NS1N_17LinearCombinationISJ_fSJ_fLNS_15FloatRoundStyleE2EEESI_S1M_JEEENS4_5SM1004TMEM4LOAD26SM100_TMEM_LOAD_32dp32b64xES1C_NS12_INS13_ILi3ELi4ELi3EEES16_NST_INS5_IJSC_S1K_EEENS5_IJS1K_SB_EEEEEEENS4_39AutoVectorizingCopyWithAssumedAlignmentILi128EEENS4_14SM90_TMA_STOREES21_S23_S23_EEEvvEEEEvNT_6ParamsE)
	.align		4
        /*000c*/ 	.word	index@(__assertfail)
	.align		4
        /*0010*/ 	.word	0x00000000
	.align		4
        /*0014*/ 	.word	0xfffffffe
	.align		4
        /*0018*/ 	.word	0x00000000
	.align		4
        /*001c*/ 	.word	0xfffffffd
	.align		4
        /*0020*/ 	.word	0x00000000
	.align		4
        /*0024*/ 	.word	0xfffffffc


//--------------------- .nv.constant4             --------------------------
	.section	.nv.constant4,"a",@progbits
	.align	8
	.align		8
.nv.constant4:
        /*0000*/ 	.dword	__assertfail
	.align		8
        /*0008*/ 	.dword	__unnamed_1
	.align		8
        /*0010*/ 	.dword	__unnamed_2
	.align		8
        /*0018*/ 	.dword	_ZN40_INTERNAL_4417ef6f_4_k_cu_8702a55b_344844cuda3std3__45__cpo5beginE
	.align		8
        /*0020*/ 	.dword	_ZN40_INTERNAL_4417ef6f_4_k_cu_8702a55b_344844cuda3std3__45__cpo3endE
	.align		8
        /*0028*/ 	.dword	_ZN40_INTERNAL_4417ef6f_4_k_cu_8702a55b_344844cuda3std3__45__cpo6cbeginE
	.align		8
        /*0030*/ 	.dword	_ZN40_INTERNAL_4417ef6f_4_k_cu_8702a55b_344844cuda3std3__45__cpo4cendE
	.align		8
        /*0038*/ 	.dword	_ZN40_INTERNAL_4417ef6f_4_k_cu_8702a55b_344844cuda3std3__442_GLOBAL__N__4417ef6f_4_k_cu_8702a55b_344846ignoreE
	.align		8
        /*0040*/ 	.dword	_ZN40_INTERNAL_4417ef6f_4_k_cu_8702a55b_344844cuda3std3__419piecewise_constructE
	.align		8
        /*0048*/ 	.dword	_ZN40_INTERNAL_4417ef6f_4_k_cu_8702a55b_344844cuda3std3__48in_placeE
	.align		8
        /*0050*/ 	.dword	_ZN40_INTERNAL_4417ef6f_4_k_cu_8702a55b_344844cuda3std6ranges3__45__cpo4swapE
	.align		8
        /*0058*/ 	.dword	_ZN40_INTERNAL_4417ef6f_4_k_cu_8702a55b_344844cuda3std6ranges3__45__cpo9iter_moveE
	.align		8
        /*0060*/ 	.dword	_ZN40_INTERNAL_4417ef6f_4_k_cu_8702a55b_344844cute7productE
	.align		8
        /*0068*/ 	.dword	_ZN40_INTERNAL_4417ef6f_4_k_cu_8702a55b_344844cute1_E
	.align		8
        /*0070*/ 	.dword	$str$25
	.align		8
        /*0078*/ 	.dword	$str$26
	.align		8
        /*0080*/ 	.dword	$str$27
	.align		8
        /*0088*/ 	.dword	$str$28


//--------------------- .text._ZN7cutlass13device_kernelINS_4gemm6kernel13GemmUniversalIN4cute5tupleIJiiiiEEENS1_10collective13CollectiveMmaINS1_35MainloopSm100TmaUmmaWarpSpecializedILi6ELi2ELi2ENS5_IJNS4_1CILi1EEENSA_ILi8EEESB_EEEEENS5_IJNSA_ILi128EEENSA_ILi256EEENSA_ILi32EEEEEENS_6half_tENS5_IJlSB_lEEESJ_SK_NS4_8TiledMMAINS4_8MMA_AtomIJNS4_20SM100_MMA_F16BF16_SSISJ_SJ_fLi128ELi256ELNS4_4UMMA5MajorE0ELSP_0ELNSO_7ScaleInE0ELSQ_0EEEEEENS4_6LayoutINS5_IJSB_SB_SB_EEENS5_IJNSA_ILi0EEESV_SV_EEEEENS5_IJNS4_10UnderscoreESY_SY_EEEEENS4_23SM90_TMA_LOAD_MULTICASTENS4_14ComposedLayoutINS4_7SwizzleILi2ELi4ELi3EEENS4_18smem_ptr_flag_bitsILi16EEENST_INS5_IJSC_SH_EEENS5_IJSH_SB_EEEEEEEvNS4_8identityENS4_13SM90_TMA_LOADES1A_vS1B_EENS_8epilogue10collective18CollectiveEpilogueINS1E_23Sm100TmaWarpSpecializedILi4ELi2ELi64ELb1ELb0EEEJSI_NS5_IJNST_ISF_SB_EENST_INSA_ILi64EEESB_EEEEESJ_SK_SJ_SK_NS1E_6fusion15FusionCallbacksIS1I_NS1N_17LinearCombinationISJ_fSJ_fLNS_15FloatRoundStyleE2EEESI_S1M_JEEENS4_5SM1004TMEM4LOAD26SM100_TMEM_LOAD_32dp32b64xES1C_NS12_INS13_ILi3ELi4ELi3EEES16_NST_INS5_IJSC_S1K_EEENS5_IJS1K_SB_EEEEEEENS4_39AutoVectorizingCopyWithAssumedAlignmentILi128EEENS4_14SM90_TMA_STOREES21_S23_S23_EEEvvEEEEvNT_6ParamsE --------------------------
	.section	.text._ZN7cutlass13device_kernelINS_4gemm6kernel13GemmUniversalIN4cute5tupleIJiiiiEEENS1_10collective13CollectiveMmaINS1_35MainloopSm100TmaUmmaWarpSpecializedILi6ELi2ELi2ENS5_IJNS4_1CILi1EEENSA_ILi8EEESB_EEEEENS5_IJNSA_ILi128EEENSA_ILi256EEENSA_ILi32EEEEEENS_6half_tENS5_IJlSB_lEEESJ_SK_NS4_8TiledMMAINS4_8MMA_AtomIJNS4_20SM100_MMA_F16BF16_SSISJ_SJ_fLi128ELi256ELNS4_4UMMA5MajorE0ELSP_0ELNSO_7ScaleInE0ELSQ_0EEEEEENS4_6LayoutINS5_IJSB_SB_SB_EEENS5_IJNSA_ILi0EEESV_SV_EEEEENS5_IJNS4_10UnderscoreESY_SY_EEEEENS4_23SM90_TMA_LOAD_MULTICASTENS4_14ComposedLayoutINS4_7SwizzleILi2ELi4ELi3EEENS4_18smem_ptr_flag_bitsILi16EEENST_INS5_IJSC_SH_EEENS5_IJSH_SB_EEEEEEEvNS4_8identityENS4_13SM90_TMA_LOADES1A_vS1B_EENS_8epilogue10collective18CollectiveEpilogueINS1E_23Sm100TmaWarpSpecializedILi4ELi2ELi64ELb1ELb0EEEJSI_NS5_IJNST_ISF_SB_EENST_INSA_ILi64EEESB_EEEEESJ_SK_SJ_SK_NS1E_6fusion15FusionCallbacksIS1I_NS1N_17LinearCombinationISJ_fSJ_fLNS_15FloatRoundStyleE2EEESI_S1M_JEEENS4_5SM1004TMEM4LOAD26SM100_TMEM_LOAD_32dp32b64xES1C_NS12_INS13_ILi3ELi4ELi3EEES16_NST_INS5_IJSC_S1K_EEENS5_IJS1K_SB_EEEEEEENS4_39AutoVectorizingCopyWithAssumedAlignmentILi128EEENS4_14SM90_TMA_STOREES21_S23_S23_EEEvvEEEEvNT_6ParamsE,"ax",@progbits
	.align	128
.text._ZN7cutlass13device_kernelINS_4gemm6kernel13GemmUniversalIN4cute5tupleIJiiiiEEENS1_10collective13CollectiveMmaINS1_35MainloopSm100TmaUmmaWarpSpecializedILi6ELi2ELi2ENS5_IJNS4_1CILi1EEENSA_ILi8EEESB_EEEEENS5_IJNSA_ILi128EEENSA_ILi256EEENSA_ILi32EEEEEENS_6half_tENS5_IJlSB_lEEESJ_SK_NS4_8TiledMMAINS4_8MMA_AtomIJNS4_20SM100_MMA_F16BF16_SSISJ_SJ_fLi128ELi256ELNS4_4UMMA5MajorE0ELSP_0ELNSO_7ScaleInE0ELSQ_0EEEEEENS4_6LayoutINS5_IJSB_SB_SB_EEENS5_IJNSA_ILi0EEESV_SV_EEEEENS5_IJNS4_10UnderscoreESY_SY_EEEEENS4_23SM90_TMA_LOAD_MULTICASTENS4_14ComposedLayoutINS4_7SwizzleILi2ELi4ELi3EEENS4_18smem_ptr_flag_bitsILi16EEENST_INS5_IJSC_SH_EEENS5_IJSH_SB_EEEEEEEvNS4_8identityENS4_13SM90_TMA_LOADES1A_vS1B_EENS_8epilogue10collective18CollectiveEpilogueINS1E_23Sm100TmaWarpSpecializedILi4ELi2ELi64ELb1ELb0EEEJSI_NS5_IJNST_ISF_SB_EENST_INSA_ILi64EEESB_EEEEESJ_SK_SJ_SK_NS1E_6fusion15FusionCallbacksIS1I_NS1N_17LinearCombinationISJ_fSJ_fLNS_15FloatRoundStyleE2EEESI_S1M_JEEENS4_5SM1004TMEM4LOAD26SM100_TMEM_LOAD_32dp32b64xES1C_NS12_INS13_ILi3ELi4ELi3EEES16_NST_INS5_IJSC_S1K_EEENS5_IJS1K_SB_EEEEEEENS4_39AutoVectorizingCopyWithAssumedAlignmentILi128EEENS4_14SM90_TMA_STOREES21_S23_S23_EEEvvEEEEvNT_6ParamsE:
        .type           _ZN7cutlass13device_kernelINS_4gemm6kernel13GemmUniversalIN4cute5tupleIJiiiiEEENS1_10collective13CollectiveMmaINS1_35MainloopSm100TmaUmmaWarpSpecializedILi6ELi2ELi2ENS5_IJNS4_1CILi1EEENSA_ILi8EEESB_EEEEENS5_IJNSA_ILi128EEENSA_ILi256EEENSA_ILi32EEEEEENS_6half_tENS5_IJlSB_lEEESJ_SK_NS4_8TiledMMAINS4_8MMA_AtomIJNS4_20SM100_MMA_F16BF16_SSISJ_SJ_fLi128ELi256ELNS4_4UMMA5MajorE0ELSP_0ELNSO_7ScaleInE0ELSQ_0EEEEEENS4_6LayoutINS5_IJSB_SB_SB_EEENS5_IJNSA_ILi0EEESV_SV_EEEEENS5_IJNS4_10UnderscoreESY_SY_EEEEENS4_23SM90_TMA_LOAD_MULTICASTENS4_14ComposedLayoutINS4_7SwizzleILi2ELi4ELi3EEENS4_18smem_ptr_flag_bitsILi16EEENST_INS5_IJSC_SH_EEENS5_IJSH_SB_EEEEEEEvNS4_8identityENS4_13SM90_TMA_LOADES1A_vS1B_EENS_8epilogue10collective18CollectiveEpilogueINS1E_23Sm100TmaWarpSpecializedILi4ELi2ELi64ELb1ELb0EEEJSI_NS5_IJNST_ISF_SB_EENST_INSA_ILi64EEESB_EEEEESJ_SK_SJ_SK_NS1E_6fusion15FusionCallbacksIS1I_NS1N_17LinearCombinationISJ_fSJ_fLNS_15FloatRoundStyleE2EEESI_S1M_JEEENS4_5SM1004TMEM4LOAD26SM100_TMEM_LOAD_32dp32b64xES1C_NS12_INS13_ILi3ELi4ELi3EEES16_NST_INS5_IJSC_S1K_EEENS5_IJS1K_SB_EEEEEEENS4_39AutoVectorizingCopyWithAssumedAlignmentILi128EEENS4_14SM90_TMA_STOREES21_S23_S23_EEEvvEEEEvNT_6ParamsE,@function
        .size           _ZN7cutlass13device_kernelINS_4gemm6kernel13GemmUniversalIN4cute5tupleIJiiiiEEENS1_10collective13CollectiveMmaINS1_35MainloopSm100TmaUmmaWarpSpecializedILi6ELi2ELi2ENS5_IJNS4_1CILi1EEENSA_ILi8EEESB_EEEEENS5_IJNSA_ILi128EEENSA_ILi256EEENSA_ILi32EEEEEENS_6half_tENS5_IJlSB_lEEESJ_SK_NS4_8TiledMMAINS4_8MMA_AtomIJNS4_20SM100_MMA_F16BF16_SSISJ_SJ_fLi128ELi256ELNS4_4UMMA5MajorE0ELSP_0ELNSO_7ScaleInE0ELSQ_0EEEEEENS4_6LayoutINS5_IJSB_SB_SB_EEENS5_IJNSA_ILi0EEESV_SV_EEEEENS5_IJNS4_10UnderscoreESY_SY_EEEEENS4_23SM90_TMA_LOAD_MULTICASTENS4_14ComposedLayoutINS4_7SwizzleILi2ELi4ELi3EEENS4_18smem_ptr_flag_bitsILi16EEENST_INS5_IJSC_SH_EEENS5_IJSH_SB_EEEEEEEvNS4_8identityENS4_13SM90_TMA_LOADES1A_vS1B_EENS_8epilogue10collective18CollectiveEpilogueINS1E_23Sm100TmaWarpSpecializedILi4ELi2ELi64ELb1ELb0EEEJSI_NS5_IJNST_ISF_SB_EENST_INSA_ILi64EEESB_EEEEESJ_SK_SJ_SK_NS1E_6fusion15FusionCallbacksIS1I_NS1N_17LinearCombinationISJ_fSJ_fLNS_15FloatRoundStyleE2EEESI_S1M_JEEENS4_5SM1004TMEM4LOAD26SM100_TMEM_LOAD_32dp32b64xES1C_NS12_INS13_ILi3ELi4ELi3EEES16_NST_INS5_IJSC_S1K_EEENS5_IJS1K_SB_EEEEEEENS4_39AutoVectorizingCopyWithAssumedAlignmentILi128EEENS4_14SM90_TMA_STOREES21_S23_S23_EEEvvEEEEvNT_6ParamsE,(.L_x_183 - _ZN7cutlass13device_kernelINS_4gemm6kernel13GemmUniversalIN4cute5tupleIJiiiiEEENS1_10collective13CollectiveMmaINS1_35MainloopSm100TmaUmmaWarpSpecializedILi6ELi2ELi2ENS5_IJNS4_1CILi1EEENSA_ILi8EEESB_EEEEENS5_IJNSA_ILi128EEENSA_ILi256EEENSA_ILi32EEEEEENS_6half_tENS5_IJlSB_lEEESJ_SK_NS4_8TiledMMAINS4_8MMA_AtomIJNS4_20SM100_MMA_F16BF16_SSISJ_SJ_fLi128ELi256ELNS4_4UMMA5MajorE0ELSP_0ELNSO_7ScaleInE0ELSQ_0EEEEEENS4_6LayoutINS5_IJSB_SB_SB_EEENS5_IJNSA_ILi0EEESV_SV_EEEEENS5_IJNS4_10UnderscoreESY_SY_EEEEENS4_23SM90_TMA_LOAD_MULTICASTENS4_14ComposedLayoutINS4_7SwizzleILi2ELi4ELi3EEENS4_18smem_ptr_flag_bitsILi16EEENST_INS5_IJSC_SH_EEENS5_IJSH_SB_EEEEEEEvNS4_8identityENS4_13SM90_TMA_LOADES1A_vS1B_EENS_8epilogue10collective18CollectiveEpilogueINS1E_23Sm100TmaWarpSpecializedILi4ELi2ELi64ELb1ELb0EEEJSI_NS5_IJNST_ISF_SB_EENST_INSA_ILi64EEESB_EEEEESJ_SK_SJ_SK_NS1E_6fusion15FusionCallbacksIS1I_NS1N_17LinearCombinationISJ_fSJ_fLNS_15FloatRoundStyleE2EEESI_S1M_JEEENS4_5SM1004TMEM4LOAD26SM100_TMEM_LOAD_32dp32b64xES1C_NS12_INS13_ILi3ELi4ELi3EEES16_NST_INS5_IJSC_S1K_EEENS5_IJS1K_SB_EEEEEEENS4_39AutoVectorizingCopyWithAssumedAlignmentILi128EEENS4_14SM90_TMA_STOREES21_S23_S23_EEEvvEEEEvNT_6ParamsE)
        .other          _ZN7cutlass13device_kernelINS_4gemm6kernel13GemmUniversalIN4cute5tupleIJiiiiEEENS1_10collective13CollectiveMmaINS1_35MainloopSm100TmaUmmaWarpSpecializedILi6ELi2ELi2ENS5_IJNS4_1CILi1EEENSA_ILi8EEESB_EEEEENS5_IJNSA_ILi128EEENSA_ILi256EEENSA_ILi32EEEEEENS_6half_tENS5_IJlSB_lEEESJ_SK_NS4_8TiledMMAINS4_8MMA_AtomIJNS4_20SM100_MMA_F16BF16_SSISJ_SJ_fLi128ELi256ELNS4_4UMMA5MajorE0ELSP_0ELNSO_7ScaleInE0ELSQ_0EEEEEENS4_6LayoutINS5_IJSB_SB_SB_EEENS5_IJNSA_ILi0EEESV_SV_EEEEENS5_IJNS4_10UnderscoreESY_SY_EEEEENS4_23SM90_TMA_LOAD_MULTICASTENS4_14ComposedLayoutINS4_7SwizzleILi2ELi4ELi3EEENS4_18smem_ptr_flag_bitsILi16EEENST_INS5_IJSC_SH_EEENS5_IJSH_SB_EEEEEEEvNS4_8identityENS4_13SM90_TMA_LOADES1A_vS1B_EENS_8epilogue10collective18CollectiveEpilogueINS1E_23Sm100TmaWarpSpecializedILi4ELi2ELi64ELb1ELb0EEEJSI_NS5_IJNST_ISF_SB_EENST_INSA_ILi64EEESB_EEEEESJ_SK_SJ_SK_NS1E_6fusion15FusionCallbacksIS1I_NS1N_17LinearCombinationISJ_fSJ_fLNS_15FloatRoundStyleE2EEESI_S1M_JEEENS4_5SM1004TMEM4LOAD26SM100_TMEM_LOAD_32dp32b64xES1C_NS12_INS13_ILi3ELi4ELi3EEES16_NST_INS5_IJSC_S1K_EEENS5_IJS1K_SB_EEEEEEENS4_39AutoVectorizingCopyWithAssumedAlignmentILi128EEENS4_14SM90_TMA_STOREES21_S23_S23_EEEvvEEEEvNT_6ParamsE,@"STO_CUDA_ENTRY STV_DEFAULT"
_ZN7cutlass13device_kernelINS_4gemm6kernel13GemmUniversalIN4cute5tupleIJiiiiEEENS1_10collective13CollectiveMmaINS1_35MainloopSm100TmaUmmaWarpSpecializedILi6ELi2ELi2ENS5_IJNS4_1CILi1EEENSA_ILi8EEESB_EEEEENS5_IJNSA_ILi128EEENSA_ILi256EEENSA_ILi32EEEEEENS_6half_tENS5_IJlSB_lEEESJ_SK_NS4_8TiledMMAINS4_8MMA_AtomIJNS4_20SM100_MMA_F16BF16_SSISJ_SJ_fLi128ELi256ELNS4_4UMMA5MajorE0ELSP_0ELNSO_7ScaleInE0ELSQ_0EEEEEENS4_6LayoutINS5_IJSB_SB_SB_EEENS5_IJNSA_ILi0EEESV_SV_EEEEENS5_IJNS4_10UnderscoreESY_SY_EEEEENS4_23SM90_TMA_LOAD_MULTICASTENS4_14ComposedLayoutINS4_7SwizzleILi2ELi4ELi3EEENS4_18smem_ptr_flag_bitsILi16EEENST_INS5_IJSC_SH_EEENS5_IJSH_SB_EEEEEEEvNS4_8identityENS4_13SM90_TMA_LOADES1A_vS1B_EENS_8epilogue10collective18CollectiveEpilogueINS1E_23Sm100TmaWarpSpecializedILi4ELi2ELi64ELb1ELb0EEEJSI_NS5_IJNST_ISF_SB_EENST_INSA_ILi64EEESB_EEEEESJ_SK_SJ_SK_NS1E_6fusion15FusionCallbacksIS1I_NS1N_17LinearCombinationISJ_fSJ_fLNS_15FloatRoundStyleE2EEESI_S1M_JEEENS4_5SM1004TMEM4LOAD26SM100_TMEM_LOAD_32dp32b64xES1C_NS12_INS13_ILi3ELi4ELi3EEES16_NST_INS5_IJSC_S1K_EEENS5_IJS1K_SB_EEEEEEENS4_39AutoVectorizingCopyWithAssumedAlignmentILi128EEENS4_14SM90_TMA_STOREES21_S23_S23_EEEvvEEEEvNT_6ParamsE:
[----:B------:R-:W1:Y:S01]  /*0000*/  LDC R1, c[0x0][0x37c] ;  /* 0x0000df00ff017b82 */ /* 0x000e620000000800 */
[----:B------:R-:W2:Y:S01]  /*0010*/  S2R R157, SR_TID.X ;  /* 0x00000000009d7919 */ /* 0x000ea20000002100 */
[----:B------:R-:W3:Y:S01]  /*0020*/  LDCU.64 UR8, c[0x0][0x890] ;  /* 0x00011200ff0877ac */ /* 0x000ee20008000a00 */
[----:B------:R-:W-:Y:S02]  /*0030*/  PRMT R142, RZ, 0x7610, R142 ;  /* 0x00007610ff8e7816 */ /* 0x000fe4000000008e */
[----:B------:R-:W-:Y:S01]  /*0040*/  ELECT P3, URZ, PT ;  /* 0x0000000000ff782f */ /* 0x000fe20003860000 */
[----:B---3--:R-:W-:-:S04]  /*0050*/  UISETP.NE.U32.AND UP0, UPT, UR8, URZ, UPT ;  /* 0x000000ff0800728c */ /* 0x008fc8000bf05070 */
[----:B------:R-:W-:Y:S01]  /*0060*/  UISETP.NE.AND.EX UP0, UPT, UR9, URZ, UPT, UP0 ;  /* 0x000000ff0900728c */ /* 0x000fe2000bf05300 */
[----:B--2---:R-:W-:-:S05]  /*0070*/  SHF.R.U32.HI R143, RZ, 0x5, R157 ;  /* 0x00000005ff8f7819 */ /* 0x004fca000001169d */
[----:B------:R-:W2:Y:S02]  /*0080*/  SHFL.IDX PT, R0, R143, RZ, 0x1f ;  /* 0x00001fff8f007589 */ /* 0x000ea400000e0000 */
[----:B--2---:R-:W-:Y:S01]  /*0090*/  R2UR UR17, R0 ;  /* 0x00000000001172ca */ /* 0x004fe200000e0000 */
[----:B-1----:R-:W-:-:S14]  /*00a0*/  BRA.U UP0, `(.L_x_0) ;  /* 0x0000000100307547 */ /* 0x002fdc000b800000 */
[----:B------:R-:W1:Y:S02]  /*00b0*/  LDCU.64 UR4, c[0x0][0x888] ;  /* 0x00011100ff0477ac */ /* 0x000e640008000a00 */
[----:B-1----:R-:W-:-:S04]  /*00c0*/  UISETP.NE.U32.AND UP0, UPT, UR4, URZ, UPT ;  /* 0x000000ff0400728c */ /* 0x002fc8000bf05070 */
[----:B------:R-:W-:-:S09]  /*00d0*/  UISETP.NE.AND.EX UP0, UPT, UR5, URZ, UPT, UP0 ;  /* 0x000000ff0500728c */ /* 0x000fd2000bf05300 */
[----:B------:R-:W-:Y:S05]  /*00e0*/  BRA.U !UP0, `(.L_x_1) ;  /* 0x0000000108147547 */ /* 0x000fea000b800000 */
[----:B------:R-:W1:Y:S01]  /*00f0*/  LDC.64 R2, c[0x0][0x888] ;  /* 0x00022200ff027b82 */ /* 0x000e620000000a00 */
[----:B------:R-:W1:Y:S02]  /*0100*/  LDCU.64 UR4, c[0x0][0x358] ;  /* 0x00006b00ff0477ac */ /* 0x000e640008000a00 */
[----:B-1----:R1:W5:Y:S01]  /*0110*/  LDG.E R73, desc[UR4][R2.64] ;  /* 0x0000000402497981 */ /* 0x002362000c1e1900 */
[----:B------:R-:W-:Y:S01]  /*0120*/  HFMA2 R142, -RZ, RZ, 0, 5.9604644775390625e-08 ;  /* 0x00000001ff8e7431 */ /* 0x000fe200000001ff */
[----:B------:R-:W-:Y:S05]  /*0130*/  BRA `(.L_x_0) ;  /* 0x00000000000c7947 */ /* 0x000fea0003800000 */
.L_x_1:
[----:B------:R-:W1:Y:S01]  /*0140*/  LDCU UR4, c[0x0][0x880] ;  /* 0x00011000ff0477ac */ /* 0x000e620008000800 */
[----:B------:R-:W-:Y:S01]  /*0150*/  HFMA2 R142, -RZ, RZ, 0, 5.9604644775390625e-08 ;  /* 0x00000001ff8e7431 */ /* 0x000fe200000001ff */
[----:B-1----:R-:W-:-:S07]  /*0160*/  MOV R73, UR4 ;  /* 0x0000000400497c02 */ /* 0x002fce0008000f00 */
.L_x_0:
[----:B------:R-:W2:Y:S02]  /*0170*/  LDCU.64 UR4, c[0x0][0x8b0] ;  /* 0x00011600ff0477ac */ /* 0x000ea40008000a00 */
[----:B--2---:R-:W-:-:S04]  /*0180*/  UISETP.NE.U32.AND UP0, UPT, UR4, URZ, UPT ;  /* 0x000000ff0400728c */ /* 0x004fc8000bf05070 */
[----:B------:R-:W-:-:S09]  /*0190*/  UISETP.NE.AND.EX UP0, UPT, UR5, URZ, UPT, UP0 ;  /* 0x000000ff0500728c */ /* 0x000fd2000bf05300 */
[----:B------:R-:W-:Y:S05]  /*01a0*/  BRA.U UP0, `(.L_x_2) ;  /* 0x0000000100287547 */ /* 0x000fea000b800000 */
[----:B------:R-:W2:Y:S02]  /*01b0*/  LDCU.64 UR4, c[0x0][0x8a8] ;  /* 0x00011500ff0477ac */ /* 0x000ea40008000a00 */
[----:B--2---:R-:W-:-:S04]  /*01c0*/  UISETP.NE.U32.AND UP0, UPT, UR4, URZ, UPT ;  /* 0x000000ff0400728c */ /* 0x004fc8000bf05070 */
[----:B------:R-:W-:-:S09]  /*01d0*/  UISETP.NE.AND.EX UP0, UPT, UR5, URZ, UPT, UP0 ;  /* 0x000000ff0500728c */ /* 0x000fd2000bf05300 */
[----:B------:R-:W-:Y:S05]  /*01e0*/  BRA.U !UP0, `(.L_x_3) ;  /* 0x0000000108107547 */ /* 0x000fea000b800000 */
[----:B------:R-:W2:Y:S01]  /*01f0*/  LDC.64 R70, c[0x0][0x8a8] ;  /* 0x00022a00ff467b82 */ /* 0x000ea20000000a00 */
[----:B------:R-:W2:Y:S02]  /*0200*/  LDCU.64 UR4, c[0x0][0x358] ;  /* 0x00006b00ff0477ac */ /* 0x000ea40008000a00 */
[----:B--2---:R2:W5:Y:S01]  /*0210*/  LDG.E R70, desc[UR4][R70.64] ;  /* 0x0000000446467981 */ /* 0x004562000c1e1900 */
[----:B------:R-:W-:Y:S05]  /*0220*/  BRA `(.L_x_2) ;  /* 0x0000000000087947 */ /* 0x000fea0003800000 */
.L_x_3:
[----:B------:R-:W2:Y:S02]  /*0230*/  LDCU UR4, c[0x0][0x8a0] ;  /* 0x00011400ff0477ac */ /* 0x000ea40008000800 */
[----:B--2---:R-:W-:Y:S02]  /*0240*/  MOV R70, UR4 ;  /* 0x0000000400467c02 */ /* 0x004fe40008000f00 */
.L_x_2:
[----:B------:R-:W-:Y:S01]  /*0250*/  IMAD.U32 R0, RZ, RZ, UR17 ;  /* 0x00000011ff007e24 */ /* 0x000fe2000f8e00ff */
[----:B------:R-:W-:Y:S04]  /*0260*/  BSSY.RECONVERGENT B0, `(.L_x_4) ;  /* 0x000000c000007945 */ /* 0x000fe80003800200 */
[C---:B------:R-:W-:Y:S02]  /*0270*/  ISETP.NE.OR P1, PT, R0.reuse, 0x1, !P3 ;  /* 0x000000010000780c */ /* 0x040fe40005f25670 */
[----:B------:R-:W-:-:S11]  /*0280*/  ISETP.NE.OR P0, PT, R0, 0x3, !P3 ;  /* 0x000000030000780c */ /* 0x000fd60005f05670 */
[----:B------:R-:W-:Y:S05]  /*0290*/  @P1 BRA `(.L_x_5) ;  /* 0x0000000000201947 */ /* 0x000fea0003800000 */
[----:B------:R-:W3:Y:S02]  /*02a0*/  LDCU.64 UR4, c[0x0][0x348] ;  /* 0x00006900ff0477ac */ /* 0x000ee40008000a00 */
[----:B---3--:R-:W-:Y:S02]  /*02b0*/  UIADD3 UR6, UP1, UPT, UR4, 0x80, URZ ;  /* 0x0000008004067890 */ /* 0x008fe4000ff3e0ff */
[----:B------:R-:W-:Y:S02]  /*02c0*/  UIADD3 UR4, UP0, UPT, UR4, 0x180, URZ ;  /* 0x0000018004047890 */ /* 0x000fe4000ff1e0ff */
[----:B------:R-:W-:Y:S02]  /*02d0*/  UIADD3.X UR7, UPT, UPT, URZ, UR5, URZ, UP1, !UPT ;  /* 0x00000005ff077290 */ /* 0x000fe40008ffe4ff */
[----:B------:R-:W-:-:S07]  /*02e0*/  UIADD3.X UR5, UPT, UPT, URZ, UR5, URZ, UP0, !UPT ;  /* 0x00000005ff057290 */ /* 0x000fce00087fe4ff */
[----:B------:R3:W-:Y:S02]  /*02f0*/  UTMACCTL.PF [UR6] ;  /* 0x00000000060079b9 */ /* 0x0007e40008040000 */
[----:B------:R3:W-:Y:S02]  /*0300*/  UTMACCTL.PF [UR4] ;  /* 0x00000000040079b9 */ /* 0x0007e40008040000 */
[----:B---3--:R-:W-:Y:S01]  /*0310*/  NOP ;  /* 0x0000000000007918 */ /* 0x008fe20000000000 */
.L_x_5:
[----:B------:R-:W-:Y:S05]  /*0320*/  BSYNC.RECONVERGENT B0 ;  /* 0x0000000000007941 */ /* 0x000fea0003800200 */
.L_x_4:
[----:B------:R-:W-:Y:S04]  /*0330*/  BSSY.RECONVERGENT B0, `(.L_x_6) ;  /* 0x000000a000007945 */ /* 0x000fe80003800200 */
        /* <DEDUP_REMOVED lines=9> */
.L_x_7:
[----:B------:R-:W-:Y:S05]  /*03d0*/  BSYNC.RECONVERGENT B0 ;  /* 0x0000000000007941 */ /* 0x000fea0003800200 */
.L_x_6:
[----:B------:R-:W3:Y:S01]  /*03e0*/  LDCU.64 UR4, c[0x0][0x888] ;  /* 0x00011100ff0477ac */ /* 0x000ee20008000a00 */
[----:B------:R-:W-:Y:S02]  /*03f0*/  UISETP.EQ.U32.AND UP1, UPT, UR8, URZ, UPT ;  /* 0x000000ff0800728c */ /* 0x000fe4000bf22070 */
[----:B------:R-:W-:Y:S02]  /*0400*/  UPLOP3.LUT UP3, UPT, UPT, UPT, UPT, 0x80, 0x8 ;  /* 0x000000000008789c */ /* 0x000fe40003f6f070 */
[----:B---3--:R-:W-:-:S04]  /*0410*/  UISETP.NE.U32.AND UP0, UPT, UR4, URZ, UPT ;  /* 0x000000ff0400728c */ /* 0x008fc8000bf05070 */
[----:B------:R-:W-:-:S04]  /*0420*/  UISETP.NE.AND.EX UP0, UPT, UR5, URZ, UPT, UP0 ;  /* 0x000000ff0500728c */ /* 0x000fc8000bf05300 */
[----:B------:R-:W-:-:S04]  /*0430*/  UISETP.EQ.OR.EX UP2, UPT, UR9, URZ, !UP0, UP1 ;  /* 0x000000ff0900728c */ /* 0x000fc8000c742710 */
[----:B------:R-:W-:-:S06]  /*0440*/  UP2UR UR4, UPR, URZ, 0x4 ;  /* 0x00000004ff047883 */ /* 0x000fcc0008000000 */
[----:B------:R-:W-:Y:S01]  /*0450*/  MOV R146, UR4 ;  /* 0x0000000400927c02 */ /* 0x000fe20008000f00 */
[----:B------:R-:W-:Y:S06]  /*0460*/  BRA.U !UP2, `(.L_x_8) ;  /* 0x000000010a207547 */ /* 0x000fec000b800000 */
[----:B------:R-:W-:Y:S01]  /*0470*/  UISETP.NE.U32.AND UP1, UPT, UR8, URZ, UPT ;  /* 0x000000ff0800728c */ /* 0x000fe2000bf25070 */
[----:B-----5:R-:W-:Y:S01]  /*0480*/  FSETP.NEU.AND P0, PT, R73, RZ, PT ;  /* 0x000000ff4900720b */ /* 0x020fe20003f0d000 */
[----:B------:R-:W-:Y:S02]  /*0490*/  USEL UR4, URZ, 0xffffffff, UP0 ;  /* 0xffffffffff047887 */ /* 0x000fe40008000000 */
[----:B------:R-:W-:-:S10]  /*04a0*/  UISETP.NE.AND.EX UP1, UPT, UR9, URZ, UPT, UP1 ;  /* 0x000000ff0900728c */ /* 0x000fd4000bf25310 */
[----:B------:R-:W-:Y:S01]  /*04b0*/  VOTEU.ANY UP0, P0 ;  /* 0x0000000000ff7886 */ /* 0x000fe20000000100 */
[----:B------:R-:W-:-:S04]  /*04c0*/  @!UP1 USEL UR4, URZ, 0xffffffff, UP0 ;  /* 0xffffffffff049887 */ /* 0x000fc80008000000 */
[----:B------:R-:W-:-:S04]  /*04d0*/  ULOP3.LUT UR4, UR4, 0x1, URZ, 0xc0, !UPT ;  /* 0x0000000104047892 */ /* 0x000fc8000f8ec0ff */
[----:B------:R-:W-:-:S11]  /*04e0*/  UISETP.NE.U32.AND UP3, UPT, UR4, 0x1, UPT ;  /* 0x000000010400788c */ /* 0x000fd6000bf65070 */
.L_x_8:
[----:B-1----:R-:W1:Y:S01]  /*04f0*/  SHFL.IDX PT, R2, R143, RZ, 0x1f ;  /* 0x00001fff8f027589 */ /* 0x002e6200000e0000 */
[----:B------:R-:W-:-:S04]  /*0500*/  UISETP.NE.AND UP0, UPT, UR17, 0x2, UPT ;  /* 0x000000021100788c */ /* 0x000fc8000bf05270 */
[----:B------:R-:W-:Y:S01]  /*0510*/  USEL UR48, URZ, 0x1, UP0 ;  /* 0x00000001ff307887 */ /* 0x000fe20008000000 */
[----:B-1----:R-:W-:-:S13]  /*0520*/  ISETP.NE.AND P0, PT, R2, RZ, PT ;  /* 0x000000ff0200720c */ /* 0x002fda0003f05270 */
[----:B------:R-:W-:Y:S05]  /*0530*/  @P0 BRA `(.L_x_9) ;  /* 0x0000000000680947 */ /* 0x000fea0003800000 */
[----:B------:R-:W1:Y:S01]  /*0540*/  S2UR UR4, SR_CgaCtaId ;  /* 0x00000000000479c3 */ /* 0x000e620000008800 */
[----:B------:R-:W-:Y:S01]  /*0550*/  UMOV UR5, 0x400 ;  /* 0x0000040000057882 */ /* 0x000fe20000000000 */
[----:B------:R-:W-:Y:S01]  /*0560*/  UMOV UR8, 0x1 ;  /* 0x0000000100087882 */ /* 0x000fe20000000000 */
[----:B------:R-:W-:Y:S01]  /*0570*/  UMOV UR6, 0x8 ;  /* 0x0000000800067882 */ /* 0x000fe20000000000 */
[----:B------:R-:W-:-:S04]  /*0580*/  UIADD3 UR8, UPT, UPT, -UR8, 0x100000, URZ ;  /* 0x0010000008087890 */ /* 0x000fc8000fffe1ff */
[----:B------:R-:W-:Y:S02]  /*0590*/  USHF.L.U32 UR9, UR8, 0xb, URZ ;  /* 0x0000000b08097899 */ /* 0x000fe400080006ff */
[----:B------:R-:W-:Y:S02]  /*05a0*/  USHF.L.U32 UR8, UR8, 0x1, URZ ;  /* 0x0000000108087899 */ /* 0x000fe400080006ff */
[----:B------:R-:W-:-:S04]  /*05b0*/  UIADD3 UR6, UPT, UPT, -UR6, 0x100000, URZ ;  /* 0x0010000006067890 */ /* 0x000fc8000fffe1ff */
[----:B------:R-:W-:Y:S02]  /*05c0*/  USHF.L.U32 UR7, UR6, 0xb, URZ ;  /* 0x0000000b06077899 */ /* 0x000fe400080006ff */
[----:B------:R-:W-:Y:S01]  /*05d0*/  USHF.L.U32 UR6, UR6, 0x1, URZ ;  /* 0x0000000106067899 */ /* 0x000fe200080006ff */
[----:B------:R-:W-:Y:S01]  /*05e0*/  ELECT P0, URZ, PT ;  /* 0x0000000000ff782f */ /* 0x000fe20003800000 */
[----:B-1----:R-:W-:Y:S01]  /*05f0*/  ULEA UR4, UR4, UR5, 0x18 ;  /* 0x0000000504047291 */ /* 0x002fe2000f8ec0ff */
[----:B------:R-:W1:Y:S11]  /*0600*/  FENCE.VIEW.ASYNC.S ;  /* 0x00000000000073c6 */ /* 0x000e760000000000 */
[----:B-1----:R1:W3:Y:S01]  /*0610*/  SYNCS.EXCH.64 URZ, [UR4], UR8 ;  /* 0x0000000804ff75b2 */ /* 0x0022e20008000100 */
[----:B------:R1:W4:Y:S01]  /*0620*/  SYNCS.EXCH.64 URZ, [UR4+0x30], UR6 ;  /* 0x0000300604ff75b2 */ /* 0x0003220008000100 */
[----:B------:R1:W1:Y:S01]  /*0630*/  SYNCS.EXCH.64 URZ, [UR4+0x8], UR8 ;  /* 0x0000080804ff75b2 */ /* 0x0002620008000100 */
        /* <DEDUP_REMOVED lines=9> */
[----:B------:R-:W-:Y:S01]  /*06d0*/  NOP ;  /* 0x0000000000007918 */ /* 0x000fe20000000000 */
.L_x_9:
[----:B------:R-:W2:Y:S01]  /*06e0*/  SHFL.IDX PT, R2, R143, RZ, 0x1f ;  /* 0x00001fff8f027589 */ /* 0x000ea200000e0000 */
[----:B------:R-:W-:Y:S01]  /*06f0*/  NOP ;  /* 0x0000000000007918 */ /* 0x000fe20000000000 */
[----:B--2---:R-:W-:-:S13]  /*0700*/  ISETP.NE.AND P0, PT, R2, 0x1, PT ;  /* 0x000000010200780c */ /* 0x004fda0003f05270 */
[----:B------:R-:W-:Y:S05]  /*0710*/  @P0 BRA `(.L_x_10) ;  /* 0x0000000000580947 */ /* 0x000fea0003800000 */
[----:B-1----:R-:W1:Y:S01]  /*0720*/  S2UR UR4, SR_CgaCtaId ;  /* 0x00000000000479c3 */ /* 0x002e620000008800 */
        /* <DEDUP_REMOVED lines=12> */
[----:B-1----:R2:W1:Y:S01]  /*07f0*/  SYNCS.EXCH.64 URZ, [UR4+0x60], UR8 ;  /* 0x0000600804ff75b2 */ /* 0x0024620008000100 */
[----:B------:R2:W1:Y:S01]  /*0800*/  SYNCS.EXCH.64 URZ, [UR4+0x80], UR6 ;  /* 0x0000800604ff75b2 */ /* 0x0004620008000100 */
[----:B------:R2:W1:Y:S01]  /*0810*/  SYNCS.EXCH.64 URZ, [UR4+0x68], UR8 ;  /* 0x0000680804ff75b2 */ /* 0x0004620008000100 */
[----:B------:R2:W1:Y:S01]  /*0820*/  SYNCS.EXCH.64 URZ, [UR4+0x88], UR6 ;  /* 0x0000880604ff75b2 */ /* 0x0004620008000100 */
[----:B------:R2:W1:Y:S01]  /*0830*/  SYNCS.EXCH.64 URZ, [UR4+0x70], UR8 ;  /* 0x0000700804ff75b2 */ /* 0x0004620008000100 */
[----:B------:R2:W1:Y:S01]  /*0840*/  SYNCS.EXCH.64 URZ, [UR4+0x90], UR6 ;  /* 0x0000900604ff75b2 */ /* 0x0004620008000100 */
[----:B------:R2:W1:Y:S01]  /*0850*/  SYNCS.EXCH.64 URZ, [UR4+0x78], UR8 ;  /* 0x0000780804ff75b2 */ /* 0x0004620008000100 */
[----:B------:R2:W1:Y:S02]  /*0860*/  SYNCS.EXCH.64 URZ, [UR4+0x98], UR6 ;  /* 0x0000980604ff75b2 */ /* 0x0004640008000100 */
[----:B--2---:R-:W-:Y:S01]  /*0870*/  NOP ;  /* 0x0000000000007918 */ /* 0x004fe20000000000 */
.L_x_10:
[----:B------:R-:W2:Y:S01]  /*0880*/  SHFL.IDX PT, R2, R143, RZ, 0x1f ;  /* 0x00001fff8f027589 */ /* 0x000ea200000e0000 */
[----:B------:R-:W-:Y:S01]  /*0890*/  NOP ;  /* 0x0000000000007918 */ /* 0x000fe20000000000 */
[----:B--2---:R-:W-:-:S13]  /*08a0*/  ISETP.NE.AND P0, PT, R2, 0x3, PT ;  /* 0x000000030200780c */ /* 0x004fda0003f05270 */
[----:B------:R-:W-:Y:S05]  /*08b0*/  @P0 BRA `(.L_x_11) ;  /* 0x0000000000300947 */ /* 0x000fea0003800000 */
[----:B-1----:R-:W1:Y:S01]  /*08c0*/  S2UR UR4, SR_CgaCtaId ;  /* 0x00000000000479c3 */ /* 0x002e620000008800 */
[----:B------:R-:W-:Y:S01]  /*08d0*/  UMOV UR6, 0x400 ;  /* 0x0000040000067882 */ /* 0x000fe20000000000 */
[----:B------:R-:W-:Y:S01]  /*08e0*/  UMOV UR5, 0x20 ;  /* 0x0000002000057882 */ /* 0x000fe20000000000 */
[----:B------:R-:W-:Y:S01]  /*08f0*/  ELECT P0, URZ, PT ;  /* 0x0000000000ff782f */ /* 0x000fe20003800000 */
[----:B-1----:R-:W-:Y:S02]  /*0900*/  ULEA UR6, UR4, UR6, 0x18 ;  /* 0x0000000604067291 */ /* 0x002fe4000f8ec0ff */
[----:B------:R-:W-:-:S04]  /*0910*/  UIADD3 UR4, UPT, UPT, -UR5, 0x100000, URZ ;  /* 0x0010000005047890 */ /* 0x000fc8000fffe1ff */
[----:B------:R-:W-:Y:S02]  /*0920*/  USHF.L.U32 UR5, UR4, 0xb, URZ ;  /* 0x0000000b04057899 */ /* 0x000fe400080006ff */
[----:B------:R-:W-:Y:S01]  /*0930*/  USHF.L.U32 UR4, UR4, 0x1, URZ ;  /* 0x0000000104047899 */ /* 0x000fe200080006ff */
[----:B------:R-:W1:Y:S11]  /*0940*/  FENCE.VIEW.ASYNC.S ;  /* 0x00000000000073c6 */ /* 0x000e760000000000 */
[----:B-1----:R2:W1:Y:S01]  /*0950*/  SYNCS.EXCH.64 URZ, [UR6+0xa0], UR4 ;  /* 0x0000a00406ff75b2 */ /* 0x0024620008000100 */
[----:B------:R2:W1:Y:S02]  /*0960*/  SYNCS.EXCH.64 URZ, [UR6+0xa8], UR4 ;  /* 0x0000a80406ff75b2 */ /* 0x0004640008000100 */
[----:B--2---:R-:W-:Y:S01]  /*0970*/  NOP ;  /* 0x0000000000007918 */ /* 0x004fe20000000000 */
.L_x_11:
[----:B------:R-:W2:Y:S01]  /*0980*/  SHFL.IDX PT, R2, R143, RZ, 0x1f ;  /* 0x00001fff8f027589 */ /* 0x000ea200000e0000 */
[----:B------:R-:W-:Y:S01]  /*0990*/  NOP ;  /* 0x0000000000007918 */ /* 0x000fe20000000000 */
[----:B--2---:R-:W-:-:S13]  /*09a0*/  ISETP.NE.AND P0, PT, R2, 0x4, PT ;  /* 0x000000040200780c */ /* 0x004fda0003f05270 */
[----:B------:R-:W-:Y:S05]  /*09b0*/  @P0 BRA `(.L_x_12) ;  /* 0x00000000004c0947 */ /* 0x000fea0003800000 */
[----:B-1----:R-:W1:Y:S01]  /*09c0*/  S2UR UR6, SR_CgaCtaId ;  /* 0x00000000000679c3 */ /* 0x002e620000008800 */
[----:B------:R-:W-:Y:S01]  /*09d0*/  UMOV UR4, 0x720 ;  /* 0x0000072000047882 */ /* 0x000fe20000000000 */
[----:B------:R-:W-:Y:S01]  /*09e0*/  UMOV UR5, 0x400 ;  /* 0x0000040000057882 */ /* 0x000fe20000000000 */
[----:B------:R-:W-:Y:S01]  /*09f0*/  USEL UR4, UR4, 0x620, UP3 ;  /* 0x0000062004047887 */ /* 0x000fe20009800000 */
[----:B------:R-:W-:Y:S01]  /*0a00*/  UMOV UR8, 0x1 ;  /* 0x0000000100087882 */ /* 0x000fe20000000000 */
[----:B------:R-:W-:Y:S01]  /*0a10*/  ELECT P0, URZ, PT ;  /* 0x0000000000ff782f */ /* 0x000fe20003800000 */
[----:B------:R-:W-:-:S04]  /*0a20*/  UIADD3 UR8, UPT, UPT, -UR8, 0x100000, URZ ;  /* 0x0010000008087890 */ /* 0x000fc8000fffe1ff */
[----:B------:R-:W-:Y:S02]  /*0a30*/  USHF.L.U32 UR9, UR8, 0xb, URZ ;  /* 0x0000000b08097899 */ /* 0x000fe400080006ff */
[----:B------:R-:W-:Y:S02]  /*0a40*/  USHF.L.U32 UR8, UR8, 0x1, URZ ;  /* 0x0000000108087899 */ /* 0x000fe400080006ff */
[----:B-1----:R-:W-:Y:S02]  /*0a50*/  ULEA UR6, UR6, UR5, 0x18 ;  /* 0x0000000506067291 */ /* 0x002fe4000f8ec0ff */
[----:B------:R-:W-:-:S04]  /*0a60*/  UIADD3 UR4, UPT, UPT, -UR4, 0x100000, URZ ;  /* 0x0010000004047890 */ /* 0x000fc8000fffe1ff */
[----:B------:R-:W-:Y:S02]  /*0a70*/  USHF.L.U32 UR5, UR4, 0xb, URZ ;  /* 0x0000000b04057899 */ /* 0x000fe400080006ff */
[----:B------:R-:W-:Y:S01]  /*0a80*/  USHF.L.U32 UR4, UR4, 0x1, URZ ;  /* 0x0000000104047899 */ /* 0x000fe200080006ff */
[----:B------:R-:W1:Y:S03]  /*0a90*/  FENCE.VIEW.ASYNC.S ;  /* 0x00000000000073c6 */ /* 0x000e660000000000 */
[----:B-1----:R2:W1:Y:S08]  /*0aa0*/  SYNCS.EXCH.64 URZ, [UR6+0xb0], UR8 ;  /* 0x0000b00806ff75b2 */ /* 0x0024700008000100 */
[----:B------:R2:W1:Y:S01]  /*0ab0*/  SYNCS.EXCH.64 URZ, [UR6+0xc0], UR4 ;  /* 0x0000c00406ff75b2 */ /* 0x0004620008000100 */
[----:B------:R2:W1:Y:S01]  /*0ac0*/  SYNCS.EXCH.64 URZ, [UR6+0xb8], UR8 ;  /* 0x0000b80806ff75b2 */ /* 0x0004620008000100 */
[----:B------:R2:W1:Y:S02]  /*0ad0*/  SYNCS.EXCH.64 URZ, [UR6+0xc8], UR4 ;  /* 0x0000c80406ff75b2 */ /* 0x0004640008000100 */
[----:B--2---:R-:W-:Y:S01]  /*0ae0*/  NOP ;  /* 0x0000000000007918 */ /* 0x004fe20000000000 */
.L_x_12:
        /* <DEDUP_REMOVED lines=20> */
[----:B------:R2:W1:Y:S02]  /*0c30*/  SYNCS.EXCH.64 URZ, [UR4+0xe8], UR6 ;  /* 0x0000e80604ff75b2 */ /* 0x0004640008000100 */
[----:B--2---:R-:W-:Y:S01]  /*0c40*/  NOP ;  /* 0x0000000000007918 */ /* 0x004fe20000000000 */
.L_x_13:
[----:B------:R-:W2:Y:S01]  /*0c50*/  SHFL.IDX PT, R2, R143, RZ, 0x1f ;  /* 0x00001fff8f027589 */ /* 0x000ea200000e0000 */
[----:B------:R-:W-:Y:S01]  /*0c60*/  NOP ;  /* 0x0000000000007918 */ /* 0x000fe20000000000 */
[----:B--2---:R-:W-:-:S13]  /*0c70*/  ISETP.NE.AND P0, PT, R2, 0x3, PT ;  /* 0x000000030200780c */ /* 0x004fda0003f05270 */
[----:B------:R-:W-:Y:S05]  /*0c80*/  @P0 BRA `(.L_x_14) ;  /* 0x0000000000380947 */ /* 0x000fea0003800000 */
[----:B------:R-:W2:Y:S01]  /*0c90*/  S2UR UR5, SR_CgaCtaId ;  /* 0x00000000000579c3 */ /* 0x000ea20000008800 */
[----:B-1----:R-:W-:Y:S01]  /*0ca0*/  UMOV UR4, 0x400 ;  /* 0x0000040000047882 */ /* 0x002fe20000000000 */
[----:B------:R-:W-:Y:S01]  /*0cb0*/  UMOV UR6, 0x20 ;  /* 0x0000002000067882 */ /* 0x000fe20000000000 */
[----:B------:R-:W-:Y:S01]  /*0cc0*/  ELECT P0, URZ, PT ;  /* 0x0000000000ff782f */ /* 0x000fe20003800000 */
[----:B------:R-:W-:-:S04]  /*0cd0*/  UIADD3 UR6, UPT, UPT, -UR6, 0x100000, URZ ;  /* 0x0010000006067890 */ /* 0x000fc8000fffe1ff */
[----:B------:R-:W-:Y:S02]  /*0ce0*/  USHF.L.U32 UR7, UR6, 0xb, URZ ;  /* 0x0000000b06077899 */ /* 0x000fe400080006ff */
[----:B------:R-:W-:Y:S02]  /*0cf0*/  USHF.L.U32 UR6, UR6, 0x1, URZ ;  /* 0x0000000106067899 */ /* 0x000fe400080006ff */
[----:B--2---:R-:W-:Y:S01]  /*0d00*/  ULEA UR4, UR5, UR4, 0x18 ;  /* 0x0000000405047291 */ /* 0x004fe2000f8ec0ff */
[----:B------:R-:W1:Y:S11]  /*0d10*/  FENCE.VIEW.ASYNC.S ;  /* 0x00000000000073c6 */ /* 0x000e760000000000 */
[----:B-1----:R2:W1:Y:S01]  /*0d20*/  SYNCS.EXCH.64 URZ, [UR4+0xf0], UR6 ;  /* 0x0000f00604ff75b2 */ /* 0x0024620008000100 */
[----:B------:R2:W1:Y:S01]  /*0d30*/  SYNCS.EXCH.64 URZ, [UR4+0x100], UR6 ;  /* 0x0001000604ff75b2 */ /* 0x0004620008000100 */
[----:B------:R2:W1:Y:S01]  /*0d40*/  SYNCS.EXCH.64 URZ, [UR4+0xf8], UR6 ;  /* 0x0000f80604ff75b2 */ /* 0x0004620008000100 */
[----:B------:R2:W1:Y:S02]  /*0d50*/  SYNCS.EXCH.64 URZ, [UR4+0x108], UR6 ;  /* 0x0001080604ff75b2 */ /* 0x0004640008000100 */
[----:B--2---:R-:W-:Y:S01]  /*0d60*/  NOP ;  /* 0x0000000000007918 */ /* 0x004fe20000000000 */
.L_x_14:
[----:B-1----:R-:W1:Y:S01]  /*0d70*/  LDCU UR4, c[0x0][0x36c] ;  /* 0x00006d80ff0477ac */ /* 0x002e620008000800 */
[----:B------:R-:W-:Y:S01]  /*0d80*/  ISETP.NE.OR P3, PT, R0, 0x2, !P3 ;  /* 0x000000020000780c */ /* 0x000fe20005f65670 */
[----:B------:R-:W-:Y:S01]  /*0d90*/  NOP ;  /* 0x0000000000007918 */ /* 0x000fe20000000000 */
[----:B------:R-:W-:Y:S01]  /*0da0*/  LOP3.LUT R0, R157, 0x1f, RZ, 0xc0, !PT ;  /* 0x0000001f9d007812 */ /* 0x000fe200078ec0ff */
[----:B------:R-:W-:Y:S02]  /*0db0*/  UISETP.NE.AND UP4, UPT, UR17, URZ, UPT ;  /* 0x000000ff1100728c */ /* 0x000fe4000bf85270 */
[----:B-1----:R-:W-:-:S09]  /*0dc0*/  UISETP.EQ.U32.AND UP5, UPT, UR4, 0x1, UPT ;  /* 0x000000010400788c */ /* 0x002fd2000bfa2070 */
[----:B------:R-:W-:Y:S05]  /*0dd0*/  BRA.U !UP5, `(.L_x_15) ;  /* 0x000000010d087547 */ /* 0x000fea000b800000 */
[----:B---34-:R-:W-:Y:S01]  /*0de0*/  UCGABAR_ARV ;  /* 0x00000000000079c7 */ /* 0x018fe20008000000 */
[----:B------:R-:W-:Y:S05]  /*0df0*/  BRA `(.L_x_16) ;  /* 0x0000000000047947 */ /* 0x000fea0003800000 */
.L_x_15:
[----:B---34-:R-:W-:Y:S01]  /*0e00*/  NOP ;  /* 0x0000000000007918 */ /* 0x018fe20000000000 */
.L_x_16:
[----:B------:R-:W1:Y:S01]  /*0e10*/  S2UR UR8, SR_CTAID.X ;  /* 0x00000000000879c3 */ /* 0x000e620000002500 */
[----:B------:R-:W-:-:S05]  /*0e20*/  CS2R.32 R145, SR_CgaSize ;  /* 0x0000000000917805 */ /* 0x000fca0000008a00 */
[----:B------:R-:W-:-:S05]  /*0e30*/  IMAD R145, R145, -0xa0, RZ ;  /* 0xffffff6091917824 */ /* 0x000fca00078e02ff */
[----:B------:R-:W-:-:S14]  /*0e40*/  R2UR UR5, R145 ;  /* 0x00000000910572ca */ /* 0x000fdc00000e0000 */
[----:B------:R-:W2:Y:S01]  /*0e50*/  LDCU UR5, c[0x0][UR5+0x2b0] ;  /* 0x00005600050577ac */ /* 0x000ea20008000800 */
[----:B------:R-:W-:-:S05]  /*0e60*/  CS2R.32 R145, SR_CgaSize ;  /* 0x0000000000917805 */ /* 0x000fca0000008a00 */
[----:B------:R-:W-:-:S05]  /*0e70*/  IMAD R145, R145, -0xa0, RZ ;  /* 0xffffff6091917824 */ /* 0x000fca00078e02ff */
[----:B------:R-:W-:-:S14]  /*0e80*/  R2UR UR4, R145 ;  /* 0x00000000910472ca */ /* 0x000fdc00000e0000 */
[----:B------:R-:W3:Y:S01]  /*0e90*/  LDCU UR4, c[0x0][UR4+0x2b4] ;  /* 0x00005680040477ac */ /* 0x000ee20008000800 */
[----:B------:R-:W4:Y:S01]  /*0ea0*/  S2UR UR7, SR_CTAID.Y ;  /* 0x00000000000779c3 */ /* 0x000f220000002600 */
[----:B------:R-:W-:-:S05]  /*0eb0*/  CS2R.32 R145, SR_CgaSize ;  /* 0x0000000000917805 */ /* 0x000fca0000008a00 */
[----:B------:R-:W-:-:S05]  /*0ec0*/  IMAD R145, R145, -0xa0, RZ ;  /* 0xffffff6091917824 */ /* 0x000fca00078e02ff */
[----:B------:R-:W-:-:S14]  /*0ed0*/  R2UR UR9, R145 ;  /* 0x00000000910972ca */ /* 0x000fdc00000e0000 */
[----:B------:R-:W3:Y:S01]  /*0ee0*/  LDCU UR9, c[0x0][UR9+0x2a0] ;  /* 0x00005400090977ac */ /* 0x000ee20008000800 */
[----:B------:R-:W-:-:S05]  /*0ef0*/  CS2R.32 R145, SR_CgaSize ;  /* 0x0000000000917805 */ /* 0x000fca0000008a00 */
[----:B------:R-:W-:-:S05]  /*0f00*/  IMAD R145, R145, -0xa0, RZ ;  /* 0xffffff6091917824 */ /* 0x000fca00078e02ff */
[----:B------:R-:W-:-:S14]  /*0f10*/  R2UR UR10, R145 ;  /* 0x00000000910a72ca */ /* 0x000fdc00000e0000 */
[----:B------:R-:W3:Y:S01]  /*0f20*/  LDCU UR10, c[0x0][UR10+0x2a4] ;  /* 0x000054800a0a77ac */ /* 0x000ee20008000800 */
[----:B------:R-:W3:Y:S01]  /*0f30*/  S2UR UR11, SR_CgaCtaId ;  /* 0x00000000000b79c3 */ /* 0x000ee20000008800 */
[----:B------:R-:W3:Y:S01]  /*0f40*/  LDCU UR21, c[0x0][0xb24] ;  /* 0x00016480ff1577ac */ /* 0x000ee20008000800 */
[----:B------:R-:W3:Y:S01]  /*0f50*/  LDCU UR42, c[0x0][0xb24] ;  /* 0x00016480ff2a77ac */ /* 0x000ee20008000800 */
[----:B-1----:R-:W-:-:S05]  /*0f60*/  I2FP.F32.U32 R3, UR8 ;  /* 0x0000000800037c45 */ /* 0x002fca0008201000 */
[----:B------:R-:W1:Y:S01]  /*0f70*/  S2UR UR36, SR_CTAID.Z ;  /* 0x00000000002479c3 */ /* 0x000e620000002700 */
[----:B------:R-:W1:Y:S01]  /*0f80*/  LDCU UR27, c[0x0][0xb30] ;  /* 0x00016600ff1b77ac */ /* 0x000e620008000800 */
[----:B--2---:R-:W-:Y:S01]  /*0f90*/  FMUL R3, R3, UR5 ;  /* 0x0000000503037c20 */ /* 0x004fe20008400000 */
[----:B------:R-:W-:Y:S01]  /*0fa0*/  UMOV UR16, UR8 ;  /* 0x0000000800107c82 */ /* 0x000fe20008000000 */
[----:B----4-:R-:W-:Y:S01]  /*0fb0*/  I2FP.F32.U32 R2, UR7 ;  /* 0x0000000700027c45 */ /* 0x010fe20008201000 */
[----:B------:R-:W-:-:S03]  /*0fc0*/  UMOV UR20, UR7 ;  /* 0x0000000700147c82 */ /* 0x000fc60008000000 */
[----:B------:R-:W2:Y:S01]  /*0fd0*/  F2I.U32.TRUNC.NTZ R3, R3 ;  /* 0x0000000300037305 */ /* 0x000ea2000020f000 */
[----:B---3--:R-:W-:Y:S01]  /*0fe0*/  UISETP.GE.AND UP2, UPT, UR21, 0x1, UPT ;  /* 0x000000011500788c */ /* 0x008fe2000bf46270 */
[----:B------:R-:W-:Y:S01]  /*0ff0*/  FMUL R2, R2, UR4 ;  /* 0x0000000402027c20 */ /* 0x000fe20008400000 */
[----:B------:R-:W-:-:S05]  /*1000*/  USHF.L.U32 UR28, UR11, 0x9, URZ ;  /* 0x000000090b1c7899 */ /* 0x000fca00080006ff */
[----:B------:R-:W3:Y:S01]  /*1010*/  F2I.U32.TRUNC.NTZ R2, R2 ;  /* 0x0000000200027305 */ /* 0x000ee2000020f000 */
[----:B--2---:R-:W-:Y:S02]  /*1020*/  R2UR UR4, R3 ;  /* 0x00000000030472ca */ /* 0x004fe400000e0000 */
[----:B---3--:R-:W-:Y:S02]  /*1030*/  R2UR UR6, R2 ;  /* 0x00000000020672ca */ /* 0x008fe400000e0000 */
[----:B------:R-:W-:-:S09]  /*1040*/  PRMT R2, RZ, 0x7610, R2 ;  /* 0x00007610ff027816 */ /* 0x000fd20000000002 */
[----:B------:R-:W-:-:S04]  /*1050*/  UIADD3 UR5, UPT, UPT, -UR4, URZ, URZ ;  /* 0x000000ff04057290 */ /* 0x000fc8000fffe1ff */
[----:B------:R-:W-:Y:S02]  /*1060*/  UIMAD UR5, UR9, UR5, UR8 ;  /* 0x00000005090572a4 */ /* 0x000fe4000f8e0208 */
[----:B------:R-:W-:-:S04]  /*1070*/  UIADD3 UR4, UPT, UPT, -UR6, URZ, URZ ;  /* 0x000000ff06047290 */ /* 0x000fc8000fffe1ff */
[----:B------:R-:W-:Y:S01]  /*1080*/  IMAD.U32 R145, RZ, RZ, UR5 ;  /* 0x00000005ff917e24 */ /* 0x000fe2000f8e00ff */
[----:B------:R-:W-:-:S06]  /*1090*/  UIMAD UR4, UR10, UR4, UR7 ;  /* 0x000000040a0472a4 */ /* 0x000fcc000f8e0207 */
[----:B------:R-:W-:Y:S01]  /*10a0*/  IMAD.U32 R144, RZ, RZ, UR4 ;  /* 0x00000004ff907e24 */ /* 0x000fe2000f8e00ff */
[----:B-1----:R-:W-:Y:S06]  /*10b0*/  BRA.U UP4, `(.L_x_17) ;  /* 0x0000000104807547 */ /* 0x002fec000b800000 */
[----:B------:R-:W-:Y:S02]  /*10c0*/  R2UR UR9, R144 ;  /* 0x00000000900972ca */ /* 0x000fe400000e0000 */
[----:B------:R-:W-:-:S11]  /*10d0*/  R2UR UR8, R145 ;  /* 0x00000000910872ca */ /* 0x000fd600000e0000 */
[----:B------:R-:W-:Y:S02]  /*10e0*/  UISETP.NE.AND UP0, UPT, UR9, 0x1, UPT ;  /* 0x000000010900788c */ /* 0x000fe4000bf05270 */
[----:B------:R-:W-:Y:S02]  /*10f0*/  UISETP.NE.AND UP1, UPT, UR9, 0x2, UPT ;  /* 0x000000020900788c */ /* 0x000fe4000bf25270 */
[----:B------:R-:W-:Y:S02]  /*1100*/  USEL UR5, URZ, 0x2, UP0 ;  /* 0x00000002ff057887 */ /* 0x000fe40008000000 */
[----:B------:R-:W-:Y:S02]  /*1110*/  UISETP.NE.AND UP0, UPT, UR9, 0x3, UPT ;  /* 0x000000030900788c */ /* 0x000fe4000bf05270 */
[----:B------:R-:W-:Y:S02]  /*1120*/  USEL UR4, URZ, 0x4, UP1 ;  /* 0x00000004ff047887 */ /* 0x000fe40008800000 */
[----:B------:R-:W-:-:S02]  /*1130*/  UISETP.NE.AND UP1, UPT, UR9, 0x4, UPT ;  /* 0x000000040900788c */ /* 0x000fc4000bf25270 */
[----:B------:R-:W-:Y:S02]  /*1140*/  USEL UR7, URZ, 0x8, UP0 ;  /* 0x00000008ff077887 */ /* 0x000fe40008000000 */
[----:B------:R-:W-:Y:S02]  /*1150*/  UISETP.NE.AND UP0, UPT, UR9, 0x5, UPT ;  /* 0x000000050900788c */ /* 0x000fe4000bf05270 */
[----:B------:R-:W-:Y:S02]  /*1160*/  USEL UR6, URZ, 0x10, UP1 ;  /* 0x00000010ff067887 */ /* 0x000fe40008800000 */
[----:B------:R-:W-:Y:S02]  /*1170*/  UISETP.NE.AND UP1, UPT, UR9, 0x6, UPT ;  /* 0x000000060900788c */ /* 0x000fe4000bf25270 */
[----:B------:R-:W-:Y:S02]  /*1180*/  USEL UR11, URZ, 0x20, UP0 ;  /* 0x00000020ff0b7887 */ /* 0x000fe40008000000 */
[----:B------:R-:W-:-:S02]  /*1190*/  UISETP.NE.AND UP0, UPT, UR9, 0x7, UPT ;  /* 0x000000070900788c */ /* 0x000fc4000bf05270 */
[----:B------:R-:W-:Y:S02]  /*11a0*/  USEL UR12, URZ, 0x40, UP1 ;  /* 0x00000040ff0c7887 */ /* 0x000fe40008800000 */
[----:B------:R-:W-:Y:S02]  /*11b0*/  UISETP.NE.AND UP1, UPT, UR9, URZ, UPT ;  /* 0x000000ff0900728c */ /* 0x000fe4000bf25270 */
[----:B------:R-:W-:Y:S02]  /*11c0*/  USEL UR13, URZ, 0x80, UP0 ;  /* 0x00000080ff0d7887 */ /* 0x000fe40008000000 */
[----:B------:R-:W-:Y:S02]  /*11d0*/  UISETP.NE.AND UP0, UPT, UR8, URZ, UPT ;  /* 0x000000ff0800728c */ /* 0x000fe4000bf05270 */
[----:B------:R-:W-:Y:S02]  /*11e0*/  UISETP.EQ.OR UP1, UPT, UR8, URZ, !UP1 ;  /* 0x000000ff0800728c */ /* 0x000fe4000cf22670 */
[----:B------:R-:W-:-:S02]  /*11f0*/  USEL UR9, UR5, 0x2, UP0 ;  /* 0x0000000205097887 */ /* 0x000fc40008000000 */
[----:B------:R-:W-:Y:S02]  /*1200*/  USEL UR4, UR4, 0x4, UP0 ;  /* 0x0000000404047887 */ /* 0x000fe40008000000 */
[----:B------:R-:W-:Y:S02]  /*1210*/  USEL UR5, URZ, 0x1, !UP1 ;  /* 0x00000001ff057887 */ /* 0x000fe4000c800000 */
[----:B------:R-:W-:Y:S02]  /*1220*/  USEL UR10, UR7, 0x8, UP0 ;  /* 0x00000008070a7887 */ /* 0x000fe40008000000 */
[----:B------:R-:W-:Y:S02]  /*1230*/  USEL UR8, UR6, 0x10, UP0 ;  /* 0x0000001006087887 */ /* 0x000fe40008000000 */
[----:B------:R-:W-:Y:S02]  /*1240*/  UIADD3 UR4, UPT, UPT, UR4, UR9, UR5 ;  /* 0x0000000904047290 */ /* 0x000fe4000fffe005 */
[----:B------:R-:W-:-:S02]  /*1250*/  USEL UR7, UR11, 0x20, UP0 ;  /* 0x000000200b077887 */ /* 0x000fc40008000000 */
[----:B------:R-:W-:Y:S02]  /*1260*/  USEL UR6, UR12, 0x40, UP0 ;  /* 0x000000400c067887 */ /* 0x000fe40008000000 */
[----:B------:R-:W-:Y:S02]  /*1270*/  UIADD3 UR4, UPT, UPT, UR8, UR10, UR4 ;  /* 0x0000000a08047290 */ /* 0x000fe4000fffe004 */
[----:B------:R-:W-:Y:S02]  /*1280*/  USEL UR5, UR13, 0x80, UP0 ;  /* 0x000000800d057887 */ /* 0x000fe40008000000 */
[----:B------:R-:W-:-:S04]  /*1290*/  UIADD3 UR4, UPT, UPT, UR6, UR7, UR4 ;  /* 0x0000000706047290 */ /* 0x000fc8000fffe004 */
[----:B------:R-:W-:-:S06]  /*12a0*/  UIADD3 UR4, UPT, UPT, UR4, UR5, URZ ;  /* 0x0000000504047290 */ /* 0x000fcc000fffe0ff */
[----:B------:R-:W-:Y:S02]  /*12b0*/  IMAD.U32 R2, RZ, RZ, UR4 ;  /* 0x00000004ff027e24 */ /* 0x000fe4000f8e00ff */
.L_x_17:
[----:B------:R-:W-:Y:S05]  /*12c0*/  BRA.U !UP2, `(.L_x_18) ;  /* 0x000000010ad47547 */ /* 0x000fea000b800000 */
[----:B------:R-:W1:Y:S01]  /*12d0*/  LDCU.128 UR12, c[0x0][0xb10] ;  /* 0x00016200ff0c77ac */ /* 0x000e620008000c00 */
[----:B------:R-:W2:Y:S01]  /*12e0*/  LDCU UR6, c[0x0][0x370] ;  /* 0x00006e00ff0677ac */ /* 0x000ea20008000800 */
[----:B------:R-:W3:Y:S01]  /*12f0*/  LDCU UR5, c[0x0][0x374] ;  /* 0x00006e80ff0577ac */ /* 0x000ee20008000800 */
[----:B------:R-:W4:Y:S01]  /*1300*/  LDCU UR26, c[0x0][0xb0c] ;  /* 0x00016180ff1a77ac */ /* 0x000f220008000800 */
[----:B------:R-:W4:Y:S01]  /*1310*/  LDCU UR4, c[0x0][0xb20] ;  /* 0x00016400ff0477ac */ /* 0x000f220008000800 */
[----:B------:R-:W4:Y:S01]  /*1320*/  LDCU.64 UR8, c[0x0][0xb28] ;  /* 0x00016500ff0877ac */ /* 0x000f220008000a00 */
[----:B-1----:R-:W-:Y:S02]  /*1330*/  UISETP.NE.AND UP0, UPT, UR14, 0x1, UPT ;  /* 0x000000010e00788c */ /* 0x002fe4000bf05270 */
[----:B---3--:R-:W-:Y:S02]  /*1340*/  UIMAD.WIDE.U32 UR10, UR5, UR15, URZ ;  /* 0x0000000f050a72a5 */ /* 0x008fe4000f8e00ff */
[----:B--2---:R-:W-:-:S02]  /*1350*/  UIMAD.WIDE.U32 UR22, UR6, UR12, URZ ;  /* 0x0000000c061672a5 */ /* 0x004fc4000f8e00ff */
[----:B----4-:R-:W-:Y:S02]  /*1360*/  UISETP.NE.AND UP1, UPT, UR26, 0x1, UPT ;  /* 0x000000011a00788c */ /* 0x010fe4000bf25270 */
[----:B------:R-:W-:Y:S01]  /*1370*/  UISETP.NE.AND UP2, UPT, UR21, 0x1, UPT ;  /* 0x000000011500788c */ /* 0x000fe2000bf45270 */
[----:B------:R-:W-:Y:S02]  /*1380*/  UMOV UR10, UR11 ;  /* 0x0000000b000a7c82 */ /* 0x000fe40008000000 */
[----:B------:R-:W-:Y:S01]  /*1390*/  UMOV UR22, UR23 ;  /* 0x0000001700167c82 */ /* 0x000fe20008000000 */
[----:B------:R-:W-:Y:S02]  /*13a0*/  @UP0 USHF.R.U32.HI UR5, URZ, UR4, UR10 ;  /* 0x00000004ff050299 */ /* 0x000fe4000801160a */
[----:B------:R-:W-:Y:S02]  /*13b0*/  UIMAD.WIDE.U32 UR24, UR20, UR15, URZ ;  /* 0x0000000f141872a5 */ /* 0x000fe4000f8e00ff */
[----:B------:R-:W-:-:S02]  /*13c0*/  UIMAD.WIDE.U32 UR10, UR5, UR8, URZ ;  /* 0x00000008050a72a5 */ /* 0x000fc4000f8e00ff */
[----:B------:R-:W-:Y:S02]  /*13d0*/  @UP1 USHF.R.U32.HI UR6, URZ, UR13, UR22 ;  /* 0x0000000dff061299 */ /* 0x000fe40008011616 */
[----:B------:R-:W-:Y:S02]  /*13e0*/  UIMAD.WIDE.U32 UR18, UR16, UR12, URZ ;  /* 0x0000000c101272a5 */ /* 0x000fe4000f8e00ff */
[----:B------:R-:W-:Y:S01]  /*13f0*/  UIMAD.WIDE.U32 UR22, UR6, UR8, URZ ;  /* 0x00000008061672a5 */ /* 0x000fe2000f8e00ff */
[----:B------:R-:W-:Y:S01]  /*1400*/  UMOV UR24, UR25 ;  /* 0x0000001900187c82 */ /* 0x000fe20008000000 */
[----:B------:R-:W-:Y:S01]  /*1410*/  UMOV UR10, UR11 ;  /* 0x0000000b000a7c82 */ /* 0x000fe20008000000 */
[----:B------:R-:W-:Y:S02]  /*1420*/  USHF.R.U32.HI UR24, URZ, UR4, UR24 ;  /* 0x00000004ff187299 */ /* 0x000fe40008011618 */
[----:B------:R-:W-:Y:S02]  /*1430*/  @UP2 USHF.R.U32.HI UR5, URZ, UR9, UR10 ;  /* 0x00000009ff052299 */ /* 0x000fe4000801160a */
[----:B------:R-:W-:Y:S01]  /*1440*/  UMOV UR7, UR23 ;  /* 0x0000001700077c82 */ /* 0x000fe20008000000 */
[----:B------:R-:W-:Y:S01]  /*1450*/  UMOV UR18, UR19 ;  /* 0x0000001300127c82 */ /* 0x000fe20008000000 */
[----:B------:R-:W-:-:S02]  /*1460*/  @UP2 USHF.R.U32.HI UR6, URZ, UR9, UR7 ;  /* 0x00000009ff062299 */ /* 0x000fc40008011607 */
[----:B------:R-:W-:Y:S02]  /*1470*/  USHF.R.U32.HI UR18, URZ, UR13, UR18 ;  /* 0x0000000dff127299 */ /* 0x000fe40008011612 */
[----:B------:R-:W-:Y:S02]  /*1480*/  USEL UR4, UR20, UR24, !UP0 ;  /* 0x0000001814047287 */ /* 0x000fe4000c000000 */
[----:B------:R-:W-:Y:S02]  /*1490*/  UIMAD UR7, UR5, UR21, URZ ;  /* 0x00000015050772a4 */ /* 0x000fe4000f8e02ff */
[----:B------:R-:W-:Y:S02]  /*14a0*/  USEL UR5, UR16, UR18, !UP1 ;  /* 0x0000001210057287 */ /* 0x000fe4000c800000 */
[----:B------:R-:W-:Y:S02]  /*14b0*/  UIMAD UR12, UR6, UR21, URZ ;  /* 0x00000015060c72a4 */ /* 0x000fe4000f8e02ff */
[----:B------:R-:W-:-:S02]  /*14c0*/  UISETP.GE.AND UP0, UPT, UR4, UR7, UPT ;  /* 0x000000070400728c */ /* 0x000fc4000bf06270 */
[----:B------:R-:W-:Y:S02]  /*14d0*/  UIMAD.WIDE.U32 UR10, UR4, UR8, URZ ;  /* 0x00000008040a72a5 */ /* 0x000fe4000f8e00ff */
[----:B------:R-:W-:Y:S02]  /*14e0*/  UISETP.GE.OR UP0, UPT, UR5, UR12, UP0 ;  /* 0x0000000c0500728c */ /* 0x000fe40008706670 */
[----:B------:R-:W-:Y:S02]  /*14f0*/  UIMAD.WIDE.U32 UR12, UR5, UR8, URZ ;  /* 0x00000008050c72a5 */ /* 0x000fe4000f8e00ff */
[----:B------:R-:W-:Y:S01]  /*1500*/  UIADD3 UR10, UPT, UPT, -UR4, URZ, URZ ;  /* 0x000000ff040a7290 */ /* 0x000fe2000fffe1ff */
[----:B------:R-:W-:Y:S01]  /*1510*/  UMOV UR8, UR11 ;  /* 0x0000000b00087c82 */ /* 0x000fe20008000000 */
[----:B------:R-:W-:Y:S02]  /*1520*/  UIADD3 UR11, UPT, UPT, -UR5, URZ, URZ ;  /* 0x000000ff050b7290 */ /* 0x000fe4000fffe1ff */
[----:B------:R-:W-:-:S03]  /*1530*/  USHF.R.U32.HI UR8, URZ, UR9, UR8 ;  /* 0x00000009ff087299 */ /* 0x000fc60008011608 */
[----:B------:R-:W-:Y:S01]  /*1540*/  @!UP0 UMOV UR7, UR13 ;  /* 0x0000000d00078c82 */ /* 0x000fe20008000000 */
[----:B------:R-:W-:Y:S02]  /*1550*/  UIMAD UR20, UR14, UR10, UR20 ;  /* 0x0000000a0e1472a4 */ /* 0x000fe4000f8e0214 */
[----:B------:R-:W-:Y:S02]  /*1560*/  USEL UR8, UR4, UR8, !UP2 ;  /* 0x0000000804087287 */ /* 0x000fe4000d000000 */
[----:B------:R-:W-:Y:S02]  /*1570*/  @!UP0 USHF.R.U32.HI UR7, URZ, UR9, UR7 ;  /* 0x00000009ff078299 */ /* 0x000fe40008011607 */
[----:B------:R-:W-:Y:S02]  /*1580*/  UIADD3 UR9, UPT, UPT, -UR8, URZ, URZ ;  /* 0x000000ff08097290 */ /* 0x000fe4000fffe1ff */
[----:B------:R-:W-:Y:S02]  /*1590*/  @!UP0 USEL UR7, UR5, UR7, !UP2 ;  /* 0x0000000705078287 */ /* 0x000fe4000d000000 */
[----:B------:R-:W-:-:S02]  /*15a0*/  UIMAD UR9, UR21, UR9, UR4 ;  /* 0x00000009150972a4 */ /* 0x000fc4000f8e0204 */
[----:B------:R-:W-:Y:S02]  /*15b0*/  @!UP0 UIADD3 UR8, UPT, UPT, UR8, -UR7, URZ ;  /* 0x8000000708088290 */ /* 0x000fe4000fffe0ff */
[----:B------:R-:W-:Y:S02]  /*15c0*/  @!UP0 UIMAD UR6, UR9, UR6, UR7 ;  /* 0x00000006090682a4 */ /* 0x000fe4000f8e0207 */
[----:B------:R-:W-:Y:S02]  /*15d0*/  @!UP0 UIMAD UR4, UR8, UR21, UR5 ;  /* 0x00000015080482a4 */ /* 0x000fe4000f8e0205 */
[----:B------:R-:W-:Y:S02]  /*15e0*/  UIMAD UR16, UR26, UR11, UR16 ;  /* 0x0000000b1a1072a4 */ /* 0x000fe4000f8e0210 */
[----:B------:R-:W-:Y:S01]  /*15f0*/  UIMAD UR20, UR4, UR14, UR20 ;  /* 0x0000000e041472a4 */ /* 0x000fe2000f8e0214 */
[----:B------:R-:W-:Y:S02]  /*1600*/  @!UP0 UMOV UR5, UR6 ;  /* 0x0000000600058c82 */ /* 0x000fe40008000000 */
[----:B------:R-:W-:-:S12]  /*1610*/  UIMAD UR16, UR5, UR26, UR16 ;  /* 0x0000001a051072a4 */ /* 0x000fd8000f8e0210 */
.L_x_18:
[----:B------:R-:W-:Y:S02]  /*1620*/  UISETP.NE.AND UP1, UPT, UR27, 0x1, UPT ;  /* 0x000000011b00788c */ /* 0x000fe4000bf25270 */
[----:B------:R-:W-:Y:S02]  /*1630*/  UISETP.NE.AND UP0, UPT, UR17, 0x2, UPT ;  /* 0x000000021100788c */ /* 0x000fe4000bf05270 */
[----:B------:R-:W-:-:S05]  /*1640*/  ULOP3.LUT UR28, UR28, 0xe00, URZ, 0xc0, !UPT ;  /* 0x00000e001c1c7892 */ /* 0x000fca000f8ec0ff */
[----:B------:R-:W-:Y:S07]  /*1650*/  BRA.U UP1, `(.L_x_19) ;  /* 0x0000000101447547 */ /* 0x000fee000b800000 */
[----:B------:R-:W1:Y:S01]  /*1660*/  LDCU.128 UR8, c[0x0][0xb10] ;  /* 0x00016200ff0877ac */ /* 0x000e620008000c00 */
[----:B------:R-:W2:Y:S01]  /*1670*/  LDCU UR12, c[0x0][0xb0c] ;  /* 0x00016180ff0c77ac */ /* 0x000ea20008000800 */
[----:B------:R-:W3:Y:S01]  /*1680*/  LDCU UR13, c[0x0][0xb20] ;  /* 0x00016400ff0d77ac */ /* 0x000ee20008000800 */
[----:B-1----:R-:W-:Y:S02]  /*1690*/  UIMAD.WIDE.U32 UR6, UR16, UR8, URZ ;  /* 0x00000008100672a5 */ /* 0x002fe4000f8e00ff */
[----:B------:R-:W-:Y:S02]  /*16a0*/  UIMAD.WIDE.U32 UR4, UR20, UR11, URZ ;  /* 0x0000000b140472a5 */ /* 0x000fe4000f8e00ff */
[----:B--2---:R-:W-:Y:S02]  /*16b0*/  UISETP.NE.AND UP2, UPT, UR12, 0x1, UPT ;  /* 0x000000010c00788c */ /* 0x004fe4000bf45270 */
[----:B------:R-:W-:Y:S01]  /*16c0*/  UISETP.NE.AND UP1, UPT, UR10, 0x1, UPT ;  /* 0x000000010a00788c */ /* 0x000fe2000bf25270 */
[----:B------:R-:W-:-:S02]  /*16d0*/  UMOV UR6, UR7 ;  /* 0x0000000700067c82 */ /* 0x000fc40008000000 */
[----:B------:R-:W-:Y:S01]  /*16e0*/  UMOV UR4, UR5 ;  /* 0x0000000500047c82 */ /* 0x000fe20008000000 */
[----:B------:R-:W-:Y:S02]  /*16f0*/  USHF.R.U32.HI UR6, URZ, UR9, UR6 ;  /* 0x00000009ff067299 */ /* 0x000fe40008011606 */
[----:B---3--:R-:W-:Y:S02]  /*1700*/  USHF.R.U32.HI UR4, URZ, UR13, UR4 ;  /* 0x0000000dff047299 */ /* 0x008fe40008011604 */
[----:B------:R-:W-:Y:S02]  /*1710*/  USEL UR5, UR16, UR6, !UP2 ;  /* 0x0000000610057287 */ /* 0x000fe4000d000000 */
[----:B------:R-:W-:-:S04]  /*1720*/  USEL UR4, UR20, UR4, !UP1 ;  /* 0x0000000414047287 */ /* 0x000fc8000c800000 */
[----:B------:R-:W-:Y:S02]  /*1730*/  UIADD3 UR6, UPT, UPT, UR5, -UR4, URZ ;  /* 0x8000000405067290 */ /* 0x000fe4000fffe0ff */
[----:B------:R-:W-:Y:S02]  /*1740*/  UIADD3 UR4, UPT, UPT, -UR5, UR4, URZ ;  /* 0x0000000405047290 */ /* 0x000fe4000fffe1ff */
[----:B------:R-:W-:Y:S02]  /*1750*/  UIMAD UR20, UR6, UR10, UR20 ;  /* 0x0000000a061472a4 */ /* 0x000fe4000f8e0214 */
[----:B------:R-:W-:-:S12]  /*1760*/  UIMAD UR16, UR4, UR12, UR16 ;  /* 0x0000000c041072a4 */ /* 0x000fd8000f8e0210 */
.L_x_19:
[----:B------:R-:W-:Y:S05]  /*1770*/  BRA.U !UP5, `(.L_x_20) ;  /* 0x000000010d0c7547 */ /* 0x000fea000b800000 */
[----:B------:R-:W-:Y:S01]  /*1780*/  UCGABAR_WAIT ;  /* 0x0000000000007dc7 */ /* 0x000fe20008000000 */
[----:B------:R-:W-:Y:S01]  /*1790*/  CCTL.IVALL ;  /* 0x00000000ff00798f */ /* 0x000fe20002000000 */
[----:B------:R-:W-:Y:S05]  /*17a0*/  BRA `(.L_x_21) ;  /* 0x0000000000047947 */ /* 0x000fea0003800000 */
.L_x_20:
[----:B------:R-:W-:Y:S06]  /*17b0*/  BAR.SYNC.DEFER_BLOCKING 0x0 ;  /* 0x0000000000007b1d */ /* 0x000fec0000010000 */
.L_x_21:
[----:B------:R-:W-:Y:S05]  /*17c0*/  BRA.U UP0, `(.L_x_22) ;  /* 0x00000015000c7547 */ /* 0x000fea000b800000 */
[----:B------:R-:W1:Y:S01]  /*17d0*/  LDCU UR6, c[0x0][0x38c] ;  /* 0x00007180ff0677ac */ /* 0x000e620008000800 */
[----:B------:R-:W2:Y:S01]  /*17e0*/  S2UR UR8, SR_CgaCtaId ;  /* 0x00000000000879c3 */ /* 0x000ea20000008800 */
[----:B------:R-:W-:Y:S01]  /*17f0*/  PLOP3.LUT P1, PT, PT, PT, UP3, 0x80, 0x8 ;  /* 0x000000000008781c */ /* 0x000fe20003f2f038 */
[----:B------:R-:W-:Y:S01]  /*1800*/  IMAD.MOV.U32 R12, RZ, RZ, 0x1 ;  /* 0x00000001ff0c7424 */ /* 0x000fe200078e00ff */
[----:B------:R-:W-:Y:S01]  /*1810*/  UMOV UR7, 0x400 ;  /* 0x0000040000077882 */ /* 0x000fe20000000000 */
[----:B------:R-:W-:Y:S01]  /*1820*/  UISETP.NE.AND UP1, UPT, UR17, URZ, UPT ;  /* 0x000000ff1100728c */ /* 0x000fe2000bf25270 */
[----:B------:R-:W-:Y:S02]  /*1830*/  ISETP.EQ.OR P2, PT, R0, RZ, P3 ;  /* 0x000000ff0000720c */ /* 0x000fe40001f42670 */
[----:B------:R-:W-:Y:S02]  /*1840*/  CS2R R10, SRZ ;  /* 0x00000000000a7805 */ /* 0x000fe4000001ff00 */
[----:B------:R-:W-:Y:S01]  /*1850*/  PLOP3.LUT P1, PT, P1, PT, PT, 0x8, 0x80 ;  /* 0x000000000080781c */ /* 0x000fe20000f2e170 */
[----:B------:R-:W-:Y:S01]  /*1860*/  IMAD.MOV.U32 R9, RZ, RZ, RZ ;  /* 0x000000ffff097224 */ /* 0x000fe200078e00ff */
[----:B------:R-:W3:Y:S01]  /*1870*/  LDCU UR40, c[0x0][0x370] ;  /* 0x00006e00ff2877ac */ /* 0x000ee20008000800 */
[----:B------:R-:W-:Y:S01]  /*1880*/  IMAD.MOV.U32 R8, RZ, RZ, 0x1 ;  /* 0x00000001ff087424 */ /* 0x000fe200078e00ff */
[----:B------:R-:W4:Y:S01]  /*1890*/  LDCU.64 UR26, c[0x0][0x348] ;  /* 0x00006900ff1a77ac */ /* 0x000f220008000a00 */
[----:B-1----:R-:W-:-:S02]  /*18a0*/  UIADD3 UR5, UPT, UPT, UR6, 0x1f, URZ ;  /* 0x0000001f06057890 */ /* 0x002fc4000fffe0ff */
[----:B------:R-:W-:Y:S02]  /*18b0*/  USHF.R.U32.HI UR45, URZ, 0x5, UR28 ;  /* 0x00000005ff2d7899 */ /* 0x000fe4000801161c */
[----:B------:R-:W-:Y:S02]  /*18c0*/  USHF.R.S32.HI UR4, URZ, 0x1f, UR5 ;  /* 0x0000001fff047899 */ /* 0x000fe40008011405 */
[----:B------:R-:W-:Y:S02]  /*18d0*/  UIADD3 UR46, UPT, UPT, UR6, 0x3e, URZ ;  /* 0x0000003e062e7890 */ /* 0x000fe4000fffe0ff */
[----:B------:R-:W-:Y:S02]  /*18e0*/  ULEA.HI UR4, UR4, UR5, URZ, 0x5 ;  /* 0x0000000504047291 */ /* 0x000fe4000f8f28ff */
[----:B------:R-:W-:Y:S02]  /*18f0*/  UIADD3 UR5, UPT, UPT, UR6, -0x1, URZ ;  /* 0xffffffff06057890 */ /* 0x000fe4000fffe0ff */
[----:B------:R-:W-:-:S02]  /*1900*/  USHF.R.S32.HI UR43, URZ, 0x5, UR4 ;  /* 0x00000005ff2b7899 */ /* 0x000fc40008011404 */
[----:B------:R-:W-:Y:S02]  /*1910*/  UISETP.GE.U32.AND UP2, UPT, UR5, -0x3f, UPT ;  /* 0xffffffc10500788c */ /* 0x000fe4000bf46070 */
[----:B------:R-:W-:Y:S02]  /*1920*/  UISETP.LT.U32.AND UP0, UPT, UR43, 0x6, UPT ;  /* 0x000000062b00788c */ /* 0x000fe4000bf01070 */
[----:B--2---:R-:W-:Y:S02]  /*1930*/  ULEA UR7, UR8, UR7, 0x18 ;  /* 0x0000000708077291 */ /* 0x004fe4000f8ec0ff */
[----:B------:R-:W-:Y:S02]  /*1940*/  USEL UR41, UR43, 0x6, UP0 ;  /* 0x000000062b297887 */ /* 0x000fe40008000000 */
[----:B------:R-:W-:Y:S02]  /*1950*/  ULEA UR29, UR28, UR7, 0x1 ;  /* 0x000000071c1d7291 */ /* 0x000fe4000f8e08ff */
[----:B------:R-:W-:-:S02]  /*1960*/  UIADD3 UR21, UPT, UPT, UR41, -0x1, URZ ;  /* 0xffffffff29157890 */ /* 0x000fc4000fffe0ff */
[----:B------:R-:W-:Y:S01]  /*1970*/  @UP2 UIADD3 UR21, UPT, UPT, UR41, URZ, URZ ;  /* 0x000000ff29152290 */ /* 0x000fe2000fffe0ff */
[----:B------:R-:W1:Y:S01]  /*1980*/  LDCU UR39, c[0x0][0x374] ;  /* 0x00006e80ff2777ac */ /* 0x000e620008000800 */
[----:B------:R-:W-:Y:S02]  /*1990*/  USEL UR24, UR48, 0x2, UP1 ;  /* 0x0000000230187887 */ /* 0x000fe40008800000 */
[----:B------:R-:W-:Y:S02]  /*19a0*/  UIADD3 UR29, UPT, UPT, UR29, 0x10800, URZ ;  /* 0x000108001d1d7890 */ /* 0x000fe4000fffe0ff */
[----:B------:R-:W-:Y:S02]  /*19b0*/  UIADD3 UR44, UPT, UPT, UR43, -UR41, URZ ;  /* 0x800000292b2c7290 */ /* 0x000fe4000fffe0ff */
[----:B------:R-:W-:Y:S01]  /*19c0*/  UIADD3 UR21, UPT, UPT, UR21, 0x1, URZ ;  /* 0x0000000115157890 */ /* 0x000fe2000fffe0ff */
[----:B---34-:R-:W-:-:S11]  /*19d0*/  UMOV UR5, URZ ;  /* 0x000000ff00057c82 */ /* 0x018fd60008000000 */
.L_x_42:
[----:B------:R-:W2:Y:S02]  /*19e0*/  S2UR UR4, SR_CgaCtaId ;  /* 0x00000000000479c3 */ /* 0x000ea40000008800 */
[----:B--2---:R-:W-:-:S09]  /*19f0*/  UISETP.NE.AND UP0, UPT, UR4, URZ, UPT ;  /* 0x000000ff0400728c */ /* 0x004fd2000bf05270 */
[----:B------:R-:W-:Y:S05]  /*1a00*/  BRA.U UP0, `(.L_x_23) ;  /* 0x0000000100287547 */ /* 0x000fea000b800000 */
[----:B------:R-:W-:Y:S02]  /*1a10*/  LEA R0, R9, UR7, 0x3 ;  /* 0x0000000709007c11 */ /* 0x000fe4000f8e18ff */
[----:B------:R-:W-:-:S04]  /*1a20*/  SHF.L.U32 R2, R8, 0x1f, RZ ;  /* 0x0000001f08027819 */ /* 0x000fc800000006ff */
[----:B------:R-:W2:Y:S02]  /*1a30*/  SYNCS.PHASECHK.TRANS64.TRYWAIT P0, [R0+URZ+0x100], R2 ;  /* 0x00010002000075a7 */ /* 0x000ea400080011ff */
[----:B--2---:R-:W-:Y:S05]  /*1a40*/  @!P0 BRA `(.L_x_24) ;  /* 0x0000009800e88947 */ /* 0x004fea0003800000 */
.L_x_138:
[----:B------:R-:W-:Y:S01]  /*1a50*/  VIADD R9, R9, 0x1 ;  /* 0x0000000109097836 */ /* 0x000fe20000000000 */
[----:B------:R2:W-:Y:S04]  /*1a60*/  SYNCS.ARRIVE.TRANS64.A1T0 RZ, [R0+URZ+0xf0], RZ ;  /* 0x0000f0ff00ff79a7 */ /* 0x0005e800081000ff */
[----:B------:R-:W-:-:S04]  /*1a70*/  ISETP.NE.AND P0, PT, R9, 0x2, PT ;  /* 0x000000020900780c */ /* 0x000fc80003f05270 */
[----:B------:R-:W-:Y:S02]  /*1a80*/  SEL R9, R9, RZ, P0 ;  /* 0x000000ff09097207 */ /* 0x000fe40000000000 */
[----:B--2---:R-:W-:-:S04]  /*1a90*/  SEL R0, RZ, 0x1, P0 ;  /* 0x00000001ff007807 */ /* 0x004fc80000000000 */
[----:B------:R-:W-:-:S07]  /*1aa0*/  LOP3.LUT R8, R8, R0, RZ, 0x3c, !PT ;  /* 0x0000000008087212 */ /* 0x000fce00078e3cff */
.L_x_23:
[----:B------:R-:W-:Y:S01]  /*1ab0*/  ULEA UR4, UR5, UR7, 0x3 ;  /* 0x0000000705047291 */ /* 0x000fe2000f8e18ff */
[----:B------:R-:W-:Y:S01]  /*1ac0*/  SHF.L.U32 R0, R12, 0x1f, RZ ;  /* 0x0000001f0c007819 */ /* 0x000fe200000006ff */
[----:B------:R-:W-:Y:S02]  /*1ad0*/  UISETP.GE.U32.AND UP0, UPT, UR46, 0x3f, UPT ;  /* 0x0000003f2e00788c */ /* 0x000fe4000bf06070 */
[----:B------:R-:W-:Y:S02]  /*1ae0*/  USHF.L.U32 UR11, UR20, 0x8, URZ ;  /* 0x00000008140b7899 */ /* 0x000fe400080006ff */
[----:B------:R-:W-:Y:S01]  /*1af0*/  ULEA UR35, UR16, UR45, 0x7 ;  /* 0x0000002d10237291 */ /* 0x000fe2000f8e38ff */
[----:B------:R-:W-:Y:S02]  /*1b00*/  UMOV UR13, URZ ;  /* 0x000000ff000d7c82 */ /* 0x000fe40008000000 */
[----:B------:R2:W3:Y:S02]  /*1b10*/  SYNCS.PHASECHK.TRANS64.TRYWAIT P0, [UR4+0x30], R0 ;  /* 0x00003000ff0075a7 */ /* 0x0004e40008001104 */
[----:B------:R-:W-:Y:S07]  /*1b20*/  BRA.U !UP0, `(.L_x_25) ;  /* 0x0000000108c07547 */ /* 0x000fee000b800000 */
[----:B------:R-:W-:Y:S01]  /*1b30*/  UMOV UR6, URZ ;  /* 0x000000ff00067c82 */ /* 0x000fe20008000000 */
[----:B------:R-:W-:-:S05]  /*1b40*/  UMOV UR4, UR5 ;  /* 0x0000000500047c82 */ /* 0x000fca0008000000 */
.L_x_31:
[----:B------:R-:W-:Y:S01]  /*1b50*/  ULEA UR33, UR4, UR7, 0x3 ;  /* 0x0000000704217291 */ /* 0x000fe2000f8e18ff */
[----:B---3--:R-:W-:Y:S01]  /*1b60*/  @!P3 MOV R2, 0x6000 ;  /* 0x000060000002b802 */ /* 0x008fe20000000f00 */
[----:B-1-3--:R-:W-:Y:S10]  /*1b70*/  @P0 BRA `(.L_x_26) ;  /* 0x00000000000c0947 */ /* 0x00aff40003800000 */
[----:B------:R-:W-:-:S04]  /*1b80*/  SHF.L.U32 R3, R12, 0x1f, RZ ;  /* 0x0000001f0c037819 */ /* 0x000fc800000006ff */
[----:B------:R-:W3:Y:S02]  /*1b90*/  SYNCS.PHASECHK.TRANS64.TRYWAIT P0, [UR33+0x30], R3 ;  /* 0x00003003ff0075a7 */ /* 0x000ee40008001121 */
[----:B---3--:R-:W-:Y:S05]  /*1ba0*/  @!P0 BRA `(.L_x_27) ;  /* 0x0000009800a48947 */ /* 0x008fea0003800000 */
.L_x_26:
[----:B------:R3:W-:Y:S01]  /*1bb0*/  @!P3 SYNCS.ARRIVE.TRANS64 RZ, [UR33], R2 ;  /* 0x00000002ffffb9a7 */ /* 0x0007e20008000021 */
[----:B------:R-:W-:-:S04]  /*1bc0*/  ULOP3.LUT UR5, UR24, 0x2, URZ, 0xfc, !UPT ;  /* 0x0000000218057892 */ /* 0x000fc8000f8efcff */
[----:B------:R-:W-:-:S09]  /*1bd0*/  UISETP.NE.AND UP0, UPT, UR5, 0x2, UPT ;  /* 0x000000020500788c */ /* 0x000fd2000bf05270 */
[----:B------:R-:W-:Y:S05]  /*1be0*/  BRA.U UP0, `(.L_x_28) ;  /* 0x0000000100047547 */ /* 0x000fea000b800000 */
[----:B-1----:R-:W-:Y:S05]  /*1bf0*/  BPT.TRAP 0x1 ;  /* 0x000000040000795c */ /* 0x002fea0000300000 */
.L_x_28:
[----:B------:R-:W-:Y:S04]  /*1c00*/  BSSY.RECONVERGENT B0, `(.L_x_29) ;  /* 0x0000003000007945 */ /* 0x000fe80003800200 */
[----:B------:R-:W-:Y:S05]  /*1c10*/  @P2 BRA `(.L_x_30) ;  /* 0x0000000000042947 */ /* 0x000fea0003800000 */
[----:B-1----:R-:W-:Y:S05]  /*1c20*/  BPT.TRAP 0x1 ;  /* 0x000000040000795c */ /* 0x002fea0000300000 */
.L_x_30:
[----:B-1----:R-:W-:Y:S05]  /*1c30*/  BSYNC.RECONVERGENT B0 ;  /* 0x0000000000007941 */ /* 0x002fea0003800200 */
.L_x_29:
[----:B------:R-:W-:Y:S02]  /*1c40*/  UIADD3 UR5, UPT, UPT, UR4, 0x1, URZ ;  /* 0x0000000104057890 */ /* 0x000fe4000fffe0ff */
[----:B------:R-:W-:Y:S02]  /*1c50*/  UIADD3 UR16, UP1, UPT, UR26, 0x80, URZ ;  /* 0x000000801a107890 */ /* 0x000fe4000ff3e0ff */
[----:B------:R-:W-:Y:S02]  /*1c60*/  UISETP.NE.AND UP0, UPT, UR5, 0x6, UPT ;  /* 0x000000060500788c */ /* 0x000fe4000bf05270 */
[----:B------:R-:W-:Y:S02]  /*1c70*/  USHF.L.U32 UR34, UR6, 0x5, URZ ;  /* 0x0000000506227899 */ /* 0x000fe400080006ff */
[----:B------:R-:W-:Y:S02]  /*1c80*/  USEL UR9, URZ, 0x1, UP0 ;  /* 0x00000001ff097887 */ /* 0x000fe40008000000 */
[----:B------:R-:W-:-:S02]  /*1c90*/  USEL UR5, UR5, URZ, UP0 ;  /* 0x000000ff05057287 */ /* 0x000fc40008000000 */
[----:B------:R-:W-:Y:S02]  /*1ca0*/  UIADD3 UR14, UP0, UPT, UR26, 0x180, URZ ;  /* 0x000001801a0e7890 */ /* 0x000fe4000ff1e0ff */
[----:B------:R-:W-:Y:S01]  /*1cb0*/  ULEA UR8, UR5, UR7, 0x3 ;  /* 0x0000000705087291 */ /* 0x000fe2000f8e18ff */
[----:B------:R-:W-:Y:S01]  /*1cc0*/  LOP3.LUT R12, R12, UR9, RZ, 0x3c, !PT ;  /* 0x000000090c0c7c12 */ /* 0x000fe2000f8e3cff */
[----:B------:R-:W-:Y:S02]  /*1cd0*/  ULEA UR9, UR4, UR28, 0xc ;  /* 0x0000001c04097291 */ /* 0x000fe4000f8e60ff */
[----:B------:R-:W-:Y:S01]  /*1ce0*/  UIADD3.X UR17, UPT, UPT, URZ, UR27, URZ, UP1, !UPT ;  /* 0x0000001bff117290 */ /* 0x000fe20008ffe4ff */
[----:B--2---:R-:W-:Y:S01]  /*1cf0*/  SHF.L.U32 R0, R12, 0x1f, RZ ;  /* 0x0000001f0c007819 */ /* 0x004fe200000006ff */
[----:B------:R-:W-:Y:S02]  /*1d00*/  ULEA UR9, UR9, UR7, 0x1 ;  /* 0x0000000709097291 */ /* 0x000fe4000f8e08ff */
[----:B------:R-:W-:Y:S01]  /*1d10*/  UIADD3.X UR15, UPT, UPT, URZ, UR27, URZ, UP0, !UPT ;  /* 0x0000001bff0f7290 */ /* 0x000fe200087fe4ff */
[----:B------:R4:W1:Y:S01]  /*1d20*/  SYNCS.PHASECHK.TRANS64.TRYWAIT P0, [UR8+0x30], R0 ;  /* 0x00003000ff0075a7 */ /* 0x0008620008001108 */
[----:B------:R-:W-:-:S02]  /*1d30*/  ULEA UR8, UR4, UR7, 0xe ;  /* 0x0000000704087291 */ /* 0x000fc4000f8e70ff */
[----:B------:R-:W-:Y:S02]  /*1d40*/  UIADD3 UR32, UPT, UPT, UR9, 0x10800, URZ ;  /* 0x0001080009207890 */ /* 0x000fe4000fffe0ff */
[----:B------:R-:W-:Y:S01]  /*1d50*/  UIADD3 UR8, UPT, UPT, UR8, 0x1c800, URZ ;  /* 0x0001c80008087890 */ /* 0x000fe2000fffe0ff */
[----:B------:R-:W-:Y:S01]  /*1d60*/  UMOV UR13, 0xff0000 ;  /* 0x00ff0000000d7882 */ /* 0x000fe20000000000 */
[----:B------:R-:W-:Y:S01]  /*1d70*/  UMOV UR18, 0x0 ;  /* 0x0000000000127882 */ /* 0x000fe20000000000 */
[----:B------:R-:W-:Y:S01]  /*1d80*/  UMOV UR19, 0x10000000 ;  /* 0x1000000000137882 */ /* 0x000fe20000000000 */
[----:B------:R-:W-:Y:S01]  /*1d90*/  UMOV UR12, UR36 ;  /* 0x00000024000c7c82 */ /* 0x000fe20008000000 */
[----:B------:R-:W-:Y:S01]  /*1da0*/  UMOV UR9, UR33 ;  /* 0x0000002100097c82 */ /* 0x000fe20008000000 */
[----:B------:R-:W-:Y:S01]  /*1db0*/  UMOV UR10, UR34 ;  /* 0x00000022000a7c82 */ /* 0x000fe20008000000 */
[----:B------:R2:W-:Y:S01]  /*1dc0*/  UTMALDG.3D.MULTICAST [UR32], [UR16], UR13, desc[UR18] ;  /* 0x00001220100073b4 */ /* 0x0005e2000801180d */
[----:B------:R-:W-:Y:S01]  /*1dd0*/  UIADD3 UR6, UPT, UPT, UR6, 0x1, URZ ;  /* 0x0000000106067890 */ /* 0x000fe2000fffe0ff */
[----:B------:R-:W-:-:S03]  /*1de0*/  UMOV UR4, UR5 ;  /* 0x0000000500047c82 */ /* 0x000fc60008000000 */
[----:B------:R-:W-:Y:S01]  /*1df0*/  UISETP.NE.AND UP0, UPT, UR6, UR21, UPT ;  /* 0x000000150600728c */ /* 0x000fe2000bf05270 */
[----:B------:R4:W-:Y:S01]  /*1e00*/  UTMALDG.3D [UR8], [UR14], desc[UR18] ;  /* 0x000012080e0075b4 */ /* 0x0009e20008011000 */
[----:B--2---:R-:W-:-:S07]  /*1e10*/  UMOV UR13, UR21 ;  /* 0x00000015000d7c82 */ /* 0x004fce0008000000 */
[----:B----4-:R-:W-:Y:S05]  /*1e20*/  BRA.U UP0, `(.L_x_31) ;  /* 0xfffffffd00487547 */ /* 0x010fea000b83ffff */
.L_x_25:
[----:B------:R-:W-:Y:S01]  /*1e30*/  ULEA UR4, UR5, UR7, 0x3 ;  /* 0x0000000705047291 */ /* 0x000fe2000f8e18ff */
[----:B--2---:R-:W-:Y:S01]  /*1e40*/  SHF.L.U32 R0, R12, 0x1f, RZ ;  /* 0x0000001f0c007819 */ /* 0x004fe200000006ff */
[----:B------:R-:W-:Y:S01]  /*1e50*/  @!P1 SYNCS.ARRIVE.TRANS64.A1T0 RZ, [UR7+0xa8], RZ ;  /* 0x0000a8ffffff99a7 */ /* 0x000fe20008100007 */
[----:B------:R-:W-:-:S06]  /*1e60*/  UISETP.GT.AND UP0, UPT, UR43, UR41, UPT ;  /* 0x000000292b00728c */ /* 0x000fcc000bf04270 */
[----:B-1-3--:R1:W2:Y:S03]  /*1e70*/  SYNCS.PHASECHK.TRANS64.TRYWAIT P0, [UR4+0x30], R0 ;  /* 0x00003000ff0075a7 */ /* 0x00a2a60008001104 */
[----:B------:R-:W-:Y:S05]  /*1e80*/  BRA.U !UP0, `(.L_x_32) ;  /* 0x0000000108bc7547 */ /* 0x000fea000b800000 */
[----:B------:R-:W-:Y:S01]  /*1e90*/  UIADD3 UR25, UPT, UPT, UR44, UR13, URZ ;  /* 0x0000000d2c197290 */ /* 0x000fe2000fffe0ff */
[----:B------:R-:W-:-:S11]  /*1ea0*/  UMOV UR4, UR5 ;  /* 0x0000000500047c82 */ /* 0x000fd60008000000 */
.L_x_38:
[----:B------:R-:W-:Y:S01]  /*1eb0*/  ULEA UR17, UR4, UR7, 0x3 ;  /* 0x0000000704117291 */ /* 0x000fe2000f8e18ff */
[----:B--2---:R-:W-:Y:S01]  /*1ec0*/  @!P3 MOV R2, 0x6000 ;  /* 0x000060000002b802 */ /* 0x004fe20000000f00 */
[----:B--2-4-:R-:W-:Y:S10]  /*1ed0*/  @P0 BRA `(.L_x_33) ;  /* 0x00000000000c0947 */ /* 0x014ff40003800000 */
[----:B------:R-:W-:-:S04]  /*1ee0*/  SHF.L.U32 R3, R12, 0x1f, RZ ;  /* 0x0000001f0c037819 */ /* 0x000fc800000006ff */
[----:B------:R-:W2:Y:S02]  /*1ef0*/  SYNCS.PHASECHK.TRANS64.TRYWAIT P0, [UR17+0x30], R3 ;  /* 0x00003003ff0075a7 */ /* 0x000ea40008001111 */
[----:B--2---:R-:W-:Y:S05]  /*1f00*/  @!P0 BRA `(.L_x_34) ;  /* 0x0000009400e48947 */ /* 0x004fea0003800000 */
.L_x_33:
[----:B------:R2:W-:Y:S01]  /*1f10*/  @!P3 SYNCS.ARRIVE.TRANS64 RZ, [UR17], R2 ;  /* 0x00000002ffffb9a7 */ /* 0x0005e20008000011 */
[----:B------:R-:W-:-:S04]  /*1f20*/  ULOP3.LUT UR5, UR24, 0x2, URZ, 0xfc, !UPT ;  /* 0x0000000218057892 */ /* 0x000fc8000f8efcff */
[----:B------:R-:W-:-:S09]  /*1f30*/  UISETP.NE.AND UP0, UPT, UR5, 0x2, UPT ;  /* 0x000000020500788c */ /* 0x000fd2000bf05270 */
[----:B------:R-:W-:Y:S05]  /*1f40*/  BRA.U UP0, `(.L_x_35) ;  /* 0x0000000100047547 */ /* 0x000fea000b800000 */
[----:B------:R-:W-:Y:S05]  /*1f50*/  BPT.TRAP 0x1 ;  /* 0x000000040000795c */ /* 0x000fea0000300000 */
.L_x_35:
[----:B------:R-:W-:Y:S04]  /*1f60*/  BSSY.RECONVERGENT B0, `(.L_x_36) ;  /* 0x0000003000007945 */ /* 0x000fe80003800200 */
[----:B------:R-:W-:Y:S05]  /*1f70*/  @P2 BRA `(.L_x_37) ;  /* 0x0000000000042947 */ /* 0x000fea0003800000 */
[----:B------:R-:W-:Y:S05]  /*1f80*/  BPT.TRAP 0x1 ;  /* 0x000000040000795c */ /* 0x000fea0000300000 */
.L_x_37:
[----:B------:R-:W-:Y:S05]  /*1f90*/  BSYNC.RECONVERGENT B0 ;  /* 0x0000000000007941 */ /* 0x000fea0003800200 */
.L_x_36:
[----:B------:R-:W-:Y:S02]  /*1fa0*/  UIADD3 UR5, UPT, UPT, UR4, 0x1, URZ ;  /* 0x0000000104057890 */ /* 0x000fe4000fffe0ff */
[----:B------:R-:W-:Y:S02]  /*1fb0*/  UIADD3 UR14, UP1, UPT, UR26, 0x80, URZ ;  /* 0x000000801a0e7890 */ /* 0x000fe4000ff3e0ff */
[----:B------:R-:W-:Y:S02]  /*1fc0*/  UISETP.NE.AND UP0, UPT, UR5, 0x6, UPT ;  /* 0x000000060500788c */ /* 0x000fe4000bf05270 */
[----:B------:R-:W-:Y:S02]  /*1fd0*/  USHF.L.U32 UR18, UR13, 0x5, URZ ;  /* 0x000000050d127899 */ /* 0x000fe400080006ff */
[----:B------:R-:W-:Y:S02]  /*1fe0*/  USEL UR8, URZ, 0x1, UP0 ;  /* 0x00000001ff087887 */ /* 0x000fe40008000000 */
[----:B------:R-:W-:-:S02]  /*1ff0*/  USEL UR5, UR5, URZ, UP0 ;  /* 0x000000ff05057287 */ /* 0x000fc40008000000 */
[----:B------:R-:W-:Y:S02]  /*2000*/  UIADD3 UR22, UP0, UPT, UR26, 0x180, URZ ;  /* 0x000001801a167890 */ /* 0x000fe4000ff1e0ff */
[----:B------:R-:W-:Y:S01]  /*2010*/  LOP3.LUT R12, R12, UR8, RZ, 0x3c, !PT ;  /* 0x000000080c0c7c12 */ /* 0x000fe2000f8e3cff */
[----:B------:R-:W-:Y:S02]  /*2020*/  ULEA UR6, UR5, UR7, 0x3 ;  /* 0x0000000705067291 */ /* 0x000fe4000f8e18ff */
[----:B------:R-:W-:Y:S01]  /*2030*/  ULEA UR8, UR4, UR7, 0xe ;  /* 0x0000000704087291 */ /* 0x000fe2000f8e70ff */
[----:B-1----:R-:W-:Y:S01]  /*2040*/  SHF.L.U32 R0, R12, 0x1f, RZ ;  /* 0x0000001f0c007819 */ /* 0x002fe200000006ff */
[----:B------:R-:W-:Y:S02]  /*2050*/  ULEA UR16, UR4, UR29, 0xd ;  /* 0x0000001d04107291 */ /* 0x000fe4000f8e68ff */
[----:B------:R-:W-:Y:S02]  /*2060*/  UIADD3.X UR15, UPT, UPT, URZ, UR27, URZ, UP1, !UPT ;  /* 0x0000001bff0f7290 */ /* 0x000fe40008ffe4ff */
[----:B------:R-:W-:Y:S01]  /*2070*/  UIADD3 UR8, UPT, UPT, UR8, 0x1c800, URZ ;  /* 0x0001c80008087890 */ /* 0x000fe2000fffe0ff */
[----:B------:R3:W4:Y:S01]  /*2080*/  SYNCS.PHASECHK.TRANS64.TRYWAIT P0, [UR6+0x30], R0 ;  /* 0x00003000ff0075a7 */ /* 0x0007220008001106 */
[----:B------:R-:W-:Y:S01]  /*2090*/  UIADD3.X UR23, UPT, UPT, URZ, UR27, URZ, UP0, !UPT ;  /* 0x0000001bff177290 */ /* 0x000fe200087fe4ff */
[----:B------:R-:W-:Y:S01]  /*20a0*/  UMOV UR6, 0xff0000 ;  /* 0x00ff000000067882 */ /* 0x000fe20000000000 */
[----:B------:R-:W-:Y:S01]  /*20b0*/  UMOV UR30, 0x0 ;  /* 0x00000000001e7882 */ /* 0x000fe20000000000 */
[----:B------:R-:W-:Y:S01]  /*20c0*/  UMOV UR31, 0x10000000 ;  /* 0x10000000001f7882 */ /* 0x000fe20000000000 */
[----:B------:R-:W-:Y:S01]  /*20d0*/  UMOV UR19, UR35 ;  /* 0x0000002300137c82 */ /* 0x000fe20008000000 */
[----:B------:R-:W-:Y:S01]  /*20e0*/  UMOV UR20, UR36 ;  /* 0x0000002400147c82 */ /* 0x000fe20008000000 */
[----:B------:R-:W-:Y:S01]  /*20f0*/  UMOV UR12, UR36 ;  /* 0x00000024000c7c82 */ /* 0x000fe20008000000 */
[----:B------:R-:W-:Y:S01]  /*2100*/  UMOV UR9, UR17 ;  /* 0x0000001100097c82 */ /* 0x000fe20008000000 */
[----:B------:R-:W-:Y:S01]  /*2110*/  UMOV UR10, UR18 ;  /* 0x00000012000a7c82 */ /* 0x000fe20008000000 */
[----:B------:R3:W-:Y:S01]  /*2120*/  UTMALDG.3D.MULTICAST [UR16], [UR14], UR6, desc[UR30] ;  /* 0x00001e100e0073b4 */ /* 0x0007e20008011806 */
[----:B------:R-:W-:Y:S01]  /*2130*/  UIADD3 UR13, UPT, UPT, UR13, 0x1, URZ ;  /* 0x000000010d0d7890 */ /* 0x000fe2000fffe0ff */
[----:B------:R-:W-:-:S03]  /*2140*/  UMOV UR4, UR5 ;  /* 0x0000000500047c82 */ /* 0x000fc60008000000 */
[----:B------:R-:W-:Y:S01]  /*2150*/  UISETP.NE.AND UP0, UPT, UR13, UR25, UPT ;  /* 0x000000190d00728c */ /* 0x000fe2000bf05270 */
[----:B------:R3:W-:Y:S08]  /*2160*/  UTMALDG.3D [UR8], [UR22], desc[UR30] ;  /* 0x00001e08160075b4 */ /* 0x0007f00008011000 */
[----:B---3--:R-:W-:Y:S05]  /*2170*/  BRA.U UP0, `(.L_x_38) ;  /* 0xfffffffd004c7547 */ /* 0x008fea000b83ffff */
.L_x_32:
[C---:B------:R-:W-:Y:S01]  /*2180*/  LEA R3, R11.reuse, UR7, 0x3 ;  /* 0x000000070b037c11 */ /* 0x040fe2000f8e18ff */
[----:B------:R-:W-:Y:S01]  /*2190*/  NOP ;  /* 0x0000000000007918 */ /* 0x000fe20000000000 */
[----:B-1----:R-:W-:Y:S02]  /*21a0*/  SHF.L.U32 R0, R10, 0x1f, RZ ;  /* 0x0000001f0a007819 */ /* 0x002fe400000006ff */
[----:B------:R-:W-:Y:S02]  /*21b0*/  LEA R4, R11, UR7, 0x4 ;  /* 0x000000070b047c11 */ /* 0x000fe4000f8e20ff */
[----:B--2-4-:R-:W1:Y:S02]  /*21c0*/  SYNCS.PHASECHK.TRANS64.TRYWAIT P0, [R3+URZ+0xb0], R0 ;  /* 0x0000b000030075a7 */ /* 0x014e6400080011ff */
[----:B-1----:R-:W-:Y:S05]  /*21d0*/  @!P0 BRA `(.L_x_39) ;  /* 0x0000009400488947 */ /* 0x002fea0003800000 */
.L_x_141:
[----:B------:R-:W2:Y:S01]  /*21e0*/  LDS.128 R4, [R4+0x120] ;  /* 0x0001200004047984 */ /* 0x000ea20000000c00 */
[----:B------:R-:W-:Y:S01]  /*21f0*/  UISETP.GE.AND UP0, UPT, UR42, 0x1, UPT ;  /* 0x000000012a00788c */ /* 0x000fe2000bf06270 */
[----:B------:R-:W-:Y:S01]  /*2200*/  @!PT LDS RZ, [RZ] ;  /* 0x00000000fffff984 */ /* 0x000fe20000000800 */
[----:B------:R-:W-:Y:S01]  /*2210*/  @!PT LDS RZ, [RZ] ;  /* 0x00000000fffff984 */ /* 0x000fe20000000800 */
[----:B------:R-:W-:Y:S01]  /*2220*/  @!PT LDS RZ, [RZ] ;  /* 0x00000000fffff984 */ /* 0x000fe20000000800 */
[----:B------:R-:W-:Y:S01]  /*2230*/  @!PT LDS RZ, [RZ] ;  /* 0x00000000fffff984 */ /* 0x000fe20000000800 */
[----:B------:R3:W-:Y:S06]  /*2240*/  MEMBAR.ALL.CTA ;  /* 0x0000000000007992 */ /* 0x0007ec0000008000 */
[----:B---3--:R-:W3:Y:S01]  /*2250*/  FENCE.VIEW.ASYNC.S ;  /* 0x00000000000073c6 */ /* 0x008ee20000000000 */
[----:B--2---:R-:W-:-:S13]  /*2260*/  LOP3.LUT P0, RZ, R6, 0x1, RZ, 0xc0, !PT ;  /* 0x0000000106ff7812 */ /* 0x004fda000780c0ff */
[----:B---3--:R-:W-:Y:S01]  /*2270*/  VOTEU.ANY UP1, P0 ;  /* 0x0000000000ff7886 */ /* 0x008fe20000020100 */
[----:B------:R-:W-:-:S13]  /*2280*/  PLOP3.LUT P0, PT, PT, PT, UP1, 0x80, 0x8 ;  /* 0x000000000008781c */ /* 0x000fda0003f0f018 */
[----:B-1----:R-:W-:Y:S02]  /*2290*/  @P0 LOP3.LUT R0, R5, 0xffff, RZ, 0xc0, !PT ;  /* 0x0000ffff05000812 */ /* 0x002fe400078ec0ff */
[----:B------:R-:W-:Y:S02]  /*22a0*/  @P0 MOV R2, R4 ;  /* 0x0000000400020202 */ /* 0x000fe40000000f00 */
[----:B------:R-:W-:Y:S01]  /*22b0*/  @P0 R2UR UR6, R0 ;  /* 0x00000000000602ca */ /* 0x000fe200000e0000 */
[----:B------:R-:W-:Y:S01]  /*22c0*/  VIADD R0, R3, 0xc0 ;  /* 0x000000c003007836 */ /* 0x000fe20000000000 */
[----:B------:R-:W-:Y:S02]  /*22d0*/  @P0 SHF.R.U32.HI R4, RZ, 0x10, R5 ;  /* 0x00000010ff040819 */ /* 0x000fe40000011605 */
[----:B------:R-:W-:Y:S02]  /*22e0*/  @P0 R2UR UR8, R2 ;  /* 0x00000000020802ca */ /* 0x000fe400000e0000 */
[----:B------:R-:W-:-:S02]  /*22f0*/  PRMT R0, RZ, 0x654, R0 ;  /* 0x00000654ff007816 */ /* 0x000fc40000000000 */
[----:B------:R-:W-:Y:S02]  /*2300*/  @P0 R2UR UR4, R4 ;  /* 0x00000000040402ca */ /* 0x000fe400000e0000 */
[----:B------:R1:W-:Y:S03]  /*2310*/  SYNCS.ARRIVE.TRANS64.RED.A1T0 RZ, [R0+URZ], RZ ;  /* 0x000000ff00ff79a7 */ /* 0x0003e600081004ff */
[----:B------:R-:W-:-:S04]  /*2320*/  @UP1 UMOV UR37, UR6 ;  /* 0x0000000600251c82 */ /* 0x000fc80008000000 */
[----:B------:R-:W-:-:S04]  /*2330*/  @UP1 UMOV UR38, UR8 ;  /* 0x0000000800261c82 */ /* 0x000fc80008000000 */
[----:B------:R-:W-:Y:S01]  /*2340*/  @UP1 UMOV UR36, UR4 ;  /* 0x0000000400241c82 */ /* 0x000fe20008000000 */
[----:B------:R-:W-:Y:S05]  /*2350*/  BRA.U !UP0, `(.L_x_40) ;  /* 0x0000000108d47547 */ /* 0x000fea000b800000 */
[----:B------:R-:W2:Y:S01]  /*2360*/  LDCU.128 UR12, c[0x0][0xb10] ;  /* 0x00016200ff0c77ac */ /* 0x000ea20008000c00 */
[----:B------:R-:W3:Y:S01]  /*2370*/  LDCU UR25, c[0x0][0xb20] ;  /* 0x00016400ff1977ac */ /* 0x000ee20008000800 */
[----:B------:R-:W4:Y:S01]  /*2380*/  LDCU UR20, c[0x0][0xb0c] ;  /* 0x00016180ff1477ac */ /* 0x000f220008000800 */
[----:B------:R-:W1:Y:S01]  /*2390*/  LDCU.64 UR10, c[0x0][0xb28] ;  /* 0x00016500ff0a77ac */ /* 0x000e620008000a00 */
[----:B------:R-:W-:Y:S02]  /*23a0*/  UISETP.NE.AND UP3, UPT, UR42, 0x1, UPT ;  /* 0x000000012a00788c */ /* 0x000fe4000bf65270 */
[----:B--2---:R-:W-:Y:S02]  /*23b0*/  UIMAD.WIDE.U32 UR16, UR39, UR15, URZ ;  /* 0x0000000f271072a5 */ /* 0x004fe4000f8e00ff */
[----:B------:R-:W-:Y:S02]  /*23c0*/  UIMAD.WIDE.U32 UR8, UR40, UR12, URZ ;  /* 0x0000000c280872a5 */ /* 0x000fe4000f8e00ff */
[----:B------:R-:W-:-:S02]  /*23d0*/  UISETP.NE.AND UP0, UPT, UR14, 0x1, UPT ;  /* 0x000000010e00788c */ /* 0x000fc4000bf05270 */
[----:B------:R-:W-:Y:S01]  /*23e0*/  UIMAD.WIDE.U32 UR22, UR37, UR15, URZ ;  /* 0x0000000f251672a5 */ /* 0x000fe2000f8e00ff */
[----:B------:R-:W-:Y:S02]  /*23f0*/  UMOV UR16, UR17 ;  /* 0x0000001100107c82 */ /* 0x000fe40008000000 */
[----:B------:R-:W-:Y:S01]  /*2400*/  UMOV UR8, UR9 ;  /* 0x0000000900087c82 */ /* 0x000fe20008000000 */
[----:B---3--:R-:W-:Y:S02]  /*2410*/  USHF.R.U32.HI UR16, URZ, UR25, UR16 ;  /* 0x00000019ff107299 */ /* 0x008fe40008011610 */
[----:B----4-:R-:W-:Y:S02]  /*2420*/  UISETP.NE.AND UP2, UPT, UR20, 0x1, UPT ;  /* 0x000000011400788c */ /* 0x010fe4000bf45270 */
[----:B------:R-:W-:Y:S02]  /*2430*/  USHF.R.U32.HI UR8, URZ, UR13, UR8 ;  /* 0x0000000dff087299 */ /* 0x000fe40008011608 */
[----:B------:R-:W-:-:S02]  /*2440*/  USEL UR6, UR39, UR16, !UP0 ;  /* 0x0000001027067287 */ /* 0x000fc4000c000000 */
[----:B------:R-:W-:Y:S02]  /*2450*/  USEL UR8, UR40, UR8, !UP2 ;  /* 0x0000000828087287 */ /* 0x000fe4000d000000 */
[----:B-1----:R-:W-:Y:S01]  /*2460*/  UIMAD.WIDE.U32 UR16, UR6, UR10, URZ ;  /* 0x0000000a061072a5 */ /* 0x002fe2000f8e00ff */
[----:B------:R-:W-:Y:S01]  /*2470*/  UMOV UR4, UR23 ;  /* 0x0000001700047c82 */ /* 0x000fe20008000000 */
[----:B------:R-:W-:Y:S02]  /*2480*/  UIMAD.WIDE.U32 UR18, UR38, UR12, URZ ;  /* 0x0000000c261272a5 */ /* 0x000fe4000f8e00ff */
[----:B------:R-:W-:-:S03]  /*2490*/  UIMAD.WIDE.U32 UR22, UR8, UR10, URZ ;  /* 0x0000000a081672a5 */ /* 0x000fc6000f8e00ff */
[----:B------:R-:W-:Y:S01]  /*24a0*/  UMOV UR16, UR17 ;  /* 0x0000001100107c82 */ /* 0x000fe20008000000 */
[----:B------:R-:W-:Y:S02]  /*24b0*/  USHF.R.U32.HI UR4, URZ, UR25, UR4 ;  /* 0x00000019ff047299 */ /* 0x000fe40008011604 */
[----:B------:R-:W-:Y:S01]  /*24c0*/  @UP3 USHF.R.U32.HI UR6, URZ, UR11, UR16 ;  /* 0x0000000bff063299 */ /* 0x000fe20008011610 */
[----:B------:R-:W-:Y:S01]  /*24d0*/  UMOV UR18, UR19 ;  /* 0x0000001300127c82 */ /* 0x000fe20008000000 */
[----:B------:R-:W-:Y:S01]  /*24e0*/  UMOV UR22, UR23 ;  /* 0x0000001700167c82 */ /* 0x000fe20008000000 */
[----:B------:R-:W-:Y:S02]  /*24f0*/  USHF.R.U32.HI UR13, URZ, UR13, UR18 ;  /* 0x0000000dff0d7299 */ /* 0x000fe40008011612 */
[----:B------:R-:W-:Y:S02]  /*2500*/  USEL UR4, UR37, UR4, !UP0 ;  /* 0x0000000425047287 */ /* 0x000fe4000c000000 */
[----:B------:R-:W-:-:S02]  /*2510*/  @UP3 USHF.R.U32.HI UR8, URZ, UR11, UR22 ;  /* 0x0000000bff083299 */ /* 0x000fc40008011616 */
[----:B------:R-:W-:Y:S02]  /*2520*/  UIMAD UR9, UR42, UR6, URZ ;  /* 0x000000062a0972a4 */ /* 0x000fe4000f8e02ff */
[----:B------:R-:W-:Y:S02]  /*2530*/  USEL UR6, UR38, UR13, !UP2 ;  /* 0x0000000d26067287 */ /* 0x000fe4000d000000 */
[----:B------:R-:W-:Y:S02]  /*2540*/  UIMAD UR12, UR42, UR8, URZ ;  /* 0x000000082a0c72a4 */ /* 0x000fe4000f8e02ff */
[----:B------:R-:W-:Y:S02]  /*2550*/  UISETP.GE.AND UP0, UPT, UR4, UR9, UPT ;  /* 0x000000090400728c */ /* 0x000fe4000bf06270 */
[----:B------:R-:W-:Y:S02]  /*2560*/  UIMAD.WIDE.U32 UR16, UR4, UR10, URZ ;  /* 0x0000000a041072a5 */ /* 0x000fe4000f8e00ff */
[----:B------:R-:W-:-:S02]  /*2570*/  UISETP.GE.OR UP0, UPT, UR6, UR12, UP0 ;  /* 0x0000000c0600728c */ /* 0x000fc40008706670 */
        /* <DEDUP_REMOVED lines=19> */
.L_x_40:
[----:B------:R-:W2:Y:S02]  /*26b0*/  LDCU UR4, c[0x0][0xb30] ;  /* 0x00016600ff0477ac */ /* 0x000ea40008000800 */
[----:B--2---:R-:W-:-:S09]  /*26c0*/  UISETP.NE.AND UP0, UPT, UR4, 0x1, UPT ;  /* 0x000000010400788c */ /* 0x004fd2000bf05270 */
[----:B------:R-:W-:Y:S05]  /*26d0*/  BRA.U UP0, `(.L_x_41) ;  /* 0x0000000100447547 */ /* 0x000fea000b800000 */
[----:B------:R-:W2:Y:S01]  /*26e0*/  LDCU.128 UR12, c[0x0][0xb10] ;  /* 0x00016200ff0c77ac */ /* 0x000ea20008000c00 */
[----:B------:R-:W3:Y:S01]  /*26f0*/  LDCU UR16, c[0x0][0xb0c] ;  /* 0x00016180ff1077ac */ /* 0x000ee20008000800 */
[----:B------:R-:W4:Y:S01]  /*2700*/  LDCU UR17, c[0x0][0xb20] ;  /* 0x00016400ff1177ac */ /* 0x000f220008000800 */
[----:B--2---:R-:W-:Y:S02]  /*2710*/  UIMAD.WIDE.U32 UR10, UR38, UR12, URZ ;  /* 0x0000000c260a72a5 */ /* 0x004fe4000f8e00ff */
[----:B------:R-:W-:Y:S02]  /*2720*/  UIMAD.WIDE.U32 UR8, UR37, UR15, URZ ;  /* 0x0000000f250872a5 */ /* 0x000fe4000f8e00ff */
[----:B---3--:R-:W-:Y:S02]  /*2730*/  UISETP.NE.AND UP2, UPT, UR16, 0x1, UPT ;  /* 0x000000011000788c */ /* 0x008fe4000bf45270 */
[----:B------:R-:W-:Y:S01]  /*2740*/  UISETP.NE.AND UP0, UPT, UR14, 0x1, UPT ;  /* 0x000000010e00788c */ /* 0x000fe2000bf05270 */
[----:B------:R-:W-:-:S02]  /*2750*/  UMOV UR6, UR11 ;  /* 0x0000000b00067c82 */ /* 0x000fc40008000000 */
[----:B------:R-:W-:Y:S01]  /*2760*/  UMOV UR4, UR9 ;  /* 0x0000000900047c82 */ /* 0x000fe20008000000 */
[----:B------:R-:W-:Y:S02]  /*2770*/  USHF.R.U32.HI UR6, URZ, UR13, UR6 ;  /* 0x0000000dff067299 */ /* 0x000fe40008011606 */
[----:B----4-:R-:W-:Y:S02]  /*2780*/  USHF.R.U32.HI UR4, URZ, UR17, UR4 ;  /* 0x00000011ff047299 */ /* 0x010fe40008011604 */
[----:B------:R-:W-:Y:S02]  /*2790*/  USEL UR6, UR38, UR6, !UP2 ;  /* 0x0000000626067287 */ /* 0x000fe4000d000000 */
[----:B------:R-:W-:-:S04]  /*27a0*/  USEL UR4, UR37, UR4, !UP0 ;  /* 0x0000000425047287 */ /* 0x000fc8000c000000 */
[----:B------:R-:W-:Y:S02]  /*27b0*/  UIADD3 UR8, UPT, UPT, UR6, -UR4, URZ ;  /* 0x8000000406087290 */ /* 0x000fe4000fffe0ff */
[----:B------:R-:W-:Y:S02]  /*27c0*/  UIADD3 UR4, UPT, UPT, -UR6, UR4, URZ ;  /* 0x0000000406047290 */ /* 0x000fe4000fffe1ff */
[----:B------:R-:W-:Y:S02]  /*27d0*/  UIMAD UR37, UR8, UR14, UR37 ;  /* 0x0000000e082572a4 */ /* 0x000fe4000f8e0225 */
[----:B------:R-:W-:-:S12]  /*27e0*/  UIMAD UR38, UR4, UR16, UR38 ;  /* 0x00000010042672a4 */ /* 0x000fd8000f8e0226 */
.L_x_41:
[----:B------:R-:W-:Y:S01]  /*27f0*/  VIADD R11, R11, 0x1 ;  /* 0x000000010b0b7836 */ /* 0x000fe20000000000 */
[----:B------:R-:W-:Y:S02]  /*2800*/  R2UR UR6, R145 ;  /* 0x00000000910672ca */ /* 0x000fe400000e0000 */
[----:B------:R-:W-:Y:S02]  /*2810*/  R2UR UR4, R144 ;  /* 0x00000000900472ca */ /* 0x000fe400000e0000 */
[C---:B------:R-:W-:Y:S02]  /*2820*/  ISETP.NE.AND P0, PT, R11.reuse, 0x2, PT ;  /* 0x000000020b00780c */ /* 0x040fe40003f05270 */
[----:B------:R-:W-:Y:S02]  /*2830*/  PLOP3.LUT P1, PT, PT, PT, PT, 0x80, 0x8 ;  /* 0x000000000008781c */ /* 0x000fe40003f2f070 */
[----:B-1----:R-:W-:Y:S02]  /*2840*/  SEL R0, RZ, 0x1, P0 ;  /* 0x00000001ff007807 */ /* 0x002fe40000000000 */
[----:B------:R-:W-:-:S02]  /*2850*/  SEL R11, R11, RZ, P0 ;  /* 0x000000ff0b0b7207 */ /* 0x000fc40000000000 */
[----:B------:R-:W-:Y:S01]  /*2860*/  LOP3.LUT R10, R10, R0, RZ, 0x3c, !PT ;  /* 0x000000000a0a7212 */ /* 0x000fe200078e3cff */
[----:B------:R-:W-:Y:S02]  /*2870*/  UIADD3 UR16, UPT, UPT, UR38, UR6, URZ ;  /* 0x0000000626107290 */ /* 0x000fe4000fffe0ff */
[----:B------:R-:W-:Y:S01]  /*2880*/  UIADD3 UR20, UPT, UPT, UR37, UR4, URZ ;  /* 0x0000000425147290 */ /* 0x000fe2000fffe0ff */
[----:B------:R-:W-:Y:S11]  /*2890*/  BRA.U UP1, `(.L_x_42) ;  /* 0xfffffff101507547 */ /* 0x000ff6000b83ffff */
[----:B------:R-:W-:Y:S01]  /*28a0*/  UIADD3 UR7, UPT, UPT, UR7, 0x30, URZ ;  /* 0x0000003007077890 */ /* 0x000fe2000fffe0ff */
[----:B------:R-:W-:-:S03]  /*28b0*/  SHF.L.U32 R2, R12, 0x1f, RZ ;  /* 0x0000001f0c027819 */ /* 0x000fc600000006ff */
[----:B------:R-:W-:-:S09]  /*28c0*/  ULEA UR4, UR5, UR7, 0x3 ;  /* 0x0000000705047291 */ /* 0x000fd2000f8e18ff */
[----:B------:R-:W1:Y:S02]  /*28d0*/  SYNCS.PHASECHK.TRANS64.TRYWAIT P0, [UR4], R2 ;  /* 0x00000002ff0075a7 */ /* 0x000e640008001104 */
[----:B-1----:R-:W-:Y:S05]  /*28e0*/  @!P0 BRA `(.L_x_43) ;  /* 0x0000008c00988947 */ /* 0x002fea0003800000 */
.L_x_143:
[----:B------:R-:W-:-:S04]  /*28f0*/  UIADD3 UR4, UPT, UPT, UR5, 0x1, URZ ;  /* 0x0000000105047890 */ /* 0x000fc8000fffe0ff */
[----:B------:R-:W-:-:S04]  /*2900*/  UISETP.NE.AND UP0, UPT, UR4, 0x6, UPT ;  /* 0x000000060400788c */ /* 0x000fc8000bf05270 */
[----:B------:R-:W-:Y:S02]  /*2910*/  USEL UR6, URZ, 0x1, UP0 ;  /* 0x00000001ff067887 */ /* 0x000fe40008000000 */
[----:B------:R-:W-:-:S04]  /*2920*/  USEL UR4, UR4, URZ, UP0 ;  /* 0x000000ff04047287 */ /* 0x000fc80008000000 */
[----:B------:R-:W-:Y:S01]  /*2930*/  ULEA UR5, UR4, UR7, 0x3 ;  /* 0x0000000704057291 */ /* 0x000fe2000f8e18ff */
[----:B-1----:R-:W-:-:S04]  /*2940*/  LOP3.LUT R2, R12, UR6, RZ, 0x3c, !PT ;  /* 0x000000060c027c12 */ /* 0x002fc8000f8e3cff */
[----:B------:R-:W-:-:S04]  /*2950*/  SHF.L.U32 R3, R2, 0x1f, RZ ;  /* 0x0000001f02037819 */ /* 0x000fc800000006ff */
[----:B------:R-:W1:Y:S02]  /*2960*/  SYNCS.PHASECHK.TRANS64.TRYWAIT P0, [UR5], R3 ;  /* 0x00000003ff0075a7 */ /* 0x000e640008001105 */
[----:B-1----:R-:W-:Y:S05]  /*2970*/  @!P0 BRA `(.L_x_44) ;  /* 0x0000008c008c8947 */ /* 0x002fea0003800000 */
.L_x_145:
[----:B------:R-:W-:-:S04]  /*2980*/  UIADD3 UR4, UPT, UPT, UR4, 0x1, URZ ;  /* 0x0000000104047890 */ /* 0x000fc8000fffe0ff */
[----:B------:R-:W-:-:S04]  /*2990*/  UISETP.NE.AND UP0, UPT, UR4, 0x6, UPT ;  /* 0x000000060400788c */ /* 0x000fc8000bf05270 */
[----:B------:R-:W-:Y:S02]  /*29a0*/  USEL UR6, URZ, 0x1, UP0 ;  /* 0x00000001ff067887 */ /* 0x000fe40008000000 */
[----:B------:R-:W-:-:S04]  /*29b0*/  USEL UR4, UR4, URZ, UP0 ;  /* 0x000000ff04047287 */ /* 0x000fc80008000000 */
[----:B------:R-:W-:Y:S01]  /*29c0*/  ULEA UR5, UR4, UR7, 0x3 ;  /* 0x0000000704057291 */ /* 0x000fe2000f8e18ff */
[----:B------:R-:W-:-:S04]  /*29d0*/  LOP3.LUT R2, R2, UR6, RZ, 0x3c, !PT ;  /* 0x0000000602027c12 */ /* 0x000fc8000f8e3cff */
[----:B-1----:R-:W-:-:S04]  /*29e0*/  SHF.L.U32 R3, R2, 0x1f, RZ ;  /* 0x0000001f02037819 */ /* 0x002fc800000006ff */
[----:B------:R-:W1:Y:S02]  /*29f0*/  SYNCS.PHASECHK.TRANS64.TRYWAIT P0, [UR5], R3 ;  /* 0x00000003ff0075a7 */ /* 0x000e640008001105 */
[----:B-1----:R-:W-:Y:S05]  /*2a00*/  @!P0 BRA `(.L_x_45) ;  /* 0x0000008c00808947 */ /* 0x002fea0003800000 */
.L_x_147:
        /* <DEDUP_REMOVED lines=9> */
.L_x_149:
        /* <DEDUP_REMOVED lines=9> */
.L_x_151:
[----:B------:R-:W-:-:S04]  /*2b30*/  UIADD3 UR4, UPT, UPT, UR4, 0x1, URZ ;  /* 0x0000000104047890 */ /* 0x000fc8000fffe0ff */
[----:B------:R-:W-:-:S04]  /*2b40*/  UISETP.NE.AND UP0, UPT, UR4, 0x6, UPT ;  /* 0x000000060400788c */ /* 0x000fc8000bf05270 */
[----:B------:R-:W-:Y:S02]  /*2b50*/  USEL UR5, URZ, 0x1, UP0 ;  /* 0x00000001ff057887 */ /* 0x000fe40008000000 */
[----:B------:R-:W-:-:S04]  /*2b60*/  USEL UR4, UR4, URZ, UP0 ;  /* 0x000000ff04047287 */ /* 0x000fc80008000000 */
[----:B------:R-:W-:Y:S01]  /*2b70*/  ULEA UR4, UR4, UR7, 0x3 ;  /* 0x0000000704047291 */ /* 0x000fe2000f8e18ff */
[----:B------:R-:W-:-:S04]  /*2b80*/  LOP3.LUT R2, R2, UR5, RZ, 0x3c, !PT ;  /* 0x0000000502027c12 */ /* 0x000fc8000f8e3cff */
[----:B------:R-:W-:Y:S01]  /*2b90*/  SHF.L.U32 R2, R2, 0x1f, RZ ;  /* 0x0000001f02027819 */ /* 0x000fe200000006ff */
[----:B-1----:R-:W-:-:S07]  /*2ba0*/  IMAD.U32 R0, RZ, RZ, UR4 ;  /* 0x00000004ff007e24 */ /* 0x002fce000f8e00ff */
.L_x_48:
[----:B-1----:R1:W2:Y:S02]  /*2bb0*/  SYNCS.PHASECHK.TRANS64.TRYWAIT P0, [R0+URZ], R2 ;  /* 0x00000002000075a7 */ /* 0x0022a400080011ff */
[----:B--2---:R-:W-:Y:S05]  /*2bc0*/  @!P0 NANOSLEEP.SYNCS 0x989680 ;  /* 0x009896800000895d */ /* 0x004fea0003900000 */
[----:B------:R-:W2:Y:S02]  /*2bd0*/  @!P0 SYNCS.PHASECHK.TRANS64 P0, [R0+URZ], R2 ;  /* 0x00000002000085a7 */ /* 0x000ea400080010ff */
[----:B--2---:R-:W-:Y:S05]  /*2be0*/  @P0 EXIT ;  /* 0x000000000000094d */ /* 0x004fea0003800000 */
[----:B------:R-:W-:Y:S05]  /*2bf0*/  BRA `(.L_x_48) ;  /* 0xfffffffc00ec7947 */ /* 0x000fea000383ffff */
.L_x_22:
[----:B------:R-:W1:Y:S02]  /*2c00*/  S2UR UR4, SR_CgaCtaId ;  /* 0x00000000000479c3 */ /* 0x000e640000008800 */
[----:B-1----:R-:W-:-:S04]  /*2c10*/  UISETP.NE.AND UP0, UPT, UR4, URZ, UPT ;  /* 0x000000ff0400728c */ /* 0x002fc8000bf05270 */
[----:B------:R-:W-:-:S09]  /*2c20*/  UISETP.NE.OR UP0, UPT, UR17, 0x1, UP0 ;  /* 0x000000011100788c */ /* 0x000fd20008705670 */
[----:B------:R-:W-:Y:S05]  /*2c30*/  BRA.U UP0, `(.L_x_49) ;  /* 0x00000005004c7547 */ /* 0x000fea000b800000 */
[----:B------:R-:W1:Y:S01]  /*2c40*/  S2UR UR5, SR_CgaCtaId ;  /* 0x00000000000579c3 */ /* 0x000e620000008800 */
[----:B------:R-:W-:Y:S01]  /*2c50*/  UMOV UR4, 0x400 ;  /* 0x0000040000047882 */ /* 0x000fe20000000000 */
[----:B------:R-:W-:Y:S01]  /*2c60*/  ISETP.GE.U32.AND P2, PT, R0, 0x8, PT ;  /* 0x000000080000780c */ /* 0x000fe20003f46070 */
[----:B------:R-:W-:Y:S01]  /*2c70*/  IMAD.MOV.U32 R12, RZ, RZ, 0x1 ;  /* 0x00000001ff0c7424 */ /* 0x000fe200078e00ff */
[----:B------:R-:W-:Y:S02]  /*2c80*/  CS2R R10, SRZ ;  /* 0x00000000000a7805 */ /* 0x000fe4000001ff00 */
[----:B------:R-:W-:Y:S01]  /*2c90*/  CS2R R8, SRZ ;  /* 0x0000000000087805 */ /* 0x000fe2000001ff00 */
[----:B-1----:R-:W-:-:S03]  /*2ca0*/  ULEA UR6, UR5, UR4, 0x18 ;  /* 0x0000000405067291 */ /* 0x002fc6000f8ec0ff */
[----:B------:R-:W-:-:S09]  /*2cb0*/  UMOV UR5, URZ ;  /* 0x000000ff00057c82 */ /* 0x000fd20008000000 */
.L_x_53:
[----:B------:R-:W-:Y:S02]  /*2cc0*/  LEA R2, R8, UR6, 0x3 ;  /* 0x0000000608027c11 */ /* 0x000fe4000f8e18ff */
[----:B------:R-:W-:-:S03]  /*2cd0*/  SHF.L.U32 R4, R9, 0x1f, RZ ;  /* 0x0000001f09047819 */ /* 0x000fc600000006ff */
[----:B------:R-:W-:Y:S01]  /*2ce0*/  VIADD R5, R2, 0x100 ;  /* 0x0000010002057836 */ /* 0x000fe20000000000 */
[----:B------:R-:W1:Y:S02]  /*2cf0*/  SYNCS.PHASECHK.TRANS64.TRYWAIT P0, [R2+URZ+0xf0], R4 ;  /* 0x0000f004020075a7 */ /* 0x000e6400080011ff */
[----:B-1----:R-:W-:Y:S05]  /*2d00*/  @!P0 BRA `(.L_x_50) ;  /* 0x0000008c00088947 */ /* 0x002fea0003800000 */
.L_x_152:
[----:B------:R-:W-:Y:S01]  /*2d10*/  ULEA UR4, UR5, UR6, 0x3 ;  /* 0x0000000605047291 */ /* 0x000fe2000f8e18ff */
[----:B-1----:R-:W-:Y:S01]  /*2d20*/  PRMT R2, RZ, 0x654, R5 ;  /* 0x00000654ff027816 */ /* 0x002fe20000000005 */
[----:B------:R-:W-:Y:S01]  /*2d30*/  @!P2 IMAD.MOV.U32 R4, RZ, RZ, 0x10 ;  /* 0x00000010ff04a424 */ /* 0x000fe200078e00ff */
[----:B------:R-:W-:Y:S01]  /*2d40*/  SHF.L.U32 R5, R12, 0x1f, RZ ;  /* 0x0000001f0c057819 */ /* 0x000fe200000006ff */
[----:B------:R-:W-:Y:S01]  /*2d50*/  UIADD3 UR7, UPT, UPT, UR4, 0xb0, URZ ;  /* 0x000000b004077890 */ /* 0x000fe2000fffe0ff */
[----:B------:R1:W-:Y:S05]  /*2d60*/  SYNCS.ARRIVE.TRANS64.RED.A1T0 RZ, [R2+URZ], RZ ;  /* 0x000000ff02ff79a7 */ /* 0x0003ea00081004ff */
[----:B------:R-:W-:Y:S01]  /*2d70*/  IMAD.U32 R6, RZ, RZ, UR7 ;  /* 0x00000007ff067e24 */ /* 0x000fe2000f8e00ff */
[----:B------:R-:W2:Y:S04]  /*2d80*/  SYNCS.PHASECHK.TRANS64.TRYWAIT P0, [UR4+0xc0], R5 ;  /* 0x0000c005ff0075a7 */ /* 0x000ea80008001104 */
[----:B------:R-:W-:Y:S01]  /*2d90*/  PRMT R6, R0, 0x654, R6 ;  /* 0x0000065400067816 */ /* 0x000fe20000000006 */
[----:B-12---:R-:W-:Y:S06]  /*2da0*/  @!P0 BRA `(.L_x_51) ;  /* 0x0000008800f48947 */ /* 0x006fec0003800000 */
.L_x_154:
[----:B------:R-:W-:Y:S01]  /*2db0*/  ULEA UR8, UR5, UR6, 0x4 ;  /* 0x0000000605087291 */ /* 0x000fe2000f8e20ff */
[----:B------:R-:W-:Y:S01]  /*2dc0*/  SEL R3, R6, R3, !P2 ;  /* 0x0000000306037207 */ /* 0x000fe20005000000 */
[----:B------:R-:W-:Y:S01]  /*2dd0*/  UIADD3 UR9, UPT, UPT, UR4, 0xb0, URZ ;  /* 0x000000b004097890 */ /* 0x000fe2000fffe0ff */
[----:B-1----:R-:W-:Y:S01]  /*2de0*/  LEA R2, R11, UR6, 0x3 ;  /* 0x000000060b027c11 */ /* 0x002fe2000f8e18ff */
[----:B------:R-:W-:Y:S01]  /*2df0*/  UIADD3 UR8, UPT, UPT, UR8, 0x120, URZ ;  /* 0x0000012008087890 */ /* 0x000fe2000fffe0ff */
[----:B------:R1:W-:Y:S01]  /*2e00*/  @!P2 SYNCS.ARRIVE.TRANS64.RED RZ, [R3+URZ], R4 ;  /* 0x0000000403ffa9a7 */ /* 0x0003e200080004ff */
[----:B------:R-:W-:Y:S01]  /*2e10*/  UIADD3 UR4, UPT, UPT, UR5, 0x1, URZ ;  /* 0x0000000105047890 */ /* 0x000fe2000fffe0ff */
[----:B------:R-:W-:-:S03]  /*2e20*/  VIADD R8, R8, 0x1 ;  /* 0x0000000108087836 */ /* 0x000fc60000000000 */
[----:B------:R-:W-:Y:S02]  /*2e30*/  UISETP.NE.AND UP0, UPT, UR4, 0x2, UPT ;  /* 0x000000020400788c */ /* 0x000fe4000bf05270 */
[----:B------:R-:W-:Y:S01]  /*2e40*/  ISETP.NE.AND P0, PT, R8, 0x2, PT ;  /* 0x000000020800780c */ /* 0x000fe20003f05270 */
[----:B------:R-:W-:Y:S06]  /*2e50*/  UGETNEXTWORKID.BROADCAST [UR8], [UR9] ;  /* 0x00000000080073ca */ /* 0x000fec0008000100 */
[----:B------:R-:W-:Y:S02]  /*2e60*/  USEL UR7, URZ, 0x1, UP0 ;  /* 0x00000001ff077887 */ /* 0x000fe40008000000 */
[----:B------:R-:W-:-:S04]  /*2e70*/  USEL UR5, UR4, URZ, UP0 ;  /* 0x000000ff04057287 */ /* 0x000fc80008000000 */
[----:B------:R-:W-:Y:S02]  /*2e80*/  LOP3.LUT R12, R12, UR7, RZ, 0x3c, !PT ;  /* 0x000000070c0c7c12 */ /* 0x000fe4000f8e3cff */
[----:B-1----:R-:W-:-:S04]  /*2e90*/  SHF.L.U32 R4, R10, 0x1f, RZ ;  /* 0x0000001f0a047819 */ /* 0x002fc800000006ff */
[----:B------:R-:W1:Y:S02]  /*2ea0*/  SYNCS.PHASECHK.TRANS64.TRYWAIT P1, [R2+URZ+0xb0], R4 ;  /* 0x0000b004020075a7 */ /* 0x000e6400080211ff */
[----:B-1----:R-:W-:Y:S05]  /*2eb0*/  @!P1 BRA `(.L_x_52) ;  /* 0x0000008800c89947 */ /* 0x002fea0003800000 */
.L_x_155:
[C---:B-1----:R-:W-:Y:S01]  /*2ec0*/  LEA R4, R11.reuse, UR6, 0x4 ;  /* 0x000000060b047c11 */ /* 0x042fe2000f8e20ff */
[----:B------:R-:W-:Y:S01]  /*2ed0*/  VIADD R2, R2, 0xc0 ;  /* 0x000000c002027836 */ /* 0x000fe20000000000 */
[----:B------:R-:W-:Y:S01]  /*2ee0*/  SEL R8, R8, RZ, P0 ;  /* 0x000000ff08087207 */ /* 0x000fe20000000000 */
[----:B------:R-:W-:-:S03]  /*2ef0*/  VIADD R11, R11, 0x1 ;  /* 0x000000010b0b7836 */ /* 0x000fc60000000000 */
[----:B------:R-:W1:Y:S01]  /*2f00*/  LDS.128 R4, [R4+0x120] ;  /* 0x0001200004047984 */ /* 0x000e620000000c00 */
[----:B------:R-:W-:Y:S02]  /*2f10*/  PRMT R2, RZ, 0x654, R2 ;  /* 0x00000654ff027816 */ /* 0x000fe40000000002 */
[C---:B------:R-:W-:Y:S01]  /*2f20*/  ISETP.NE.AND P1, PT, R11.reuse, 0x2, PT ;  /* 0x000000020b00780c */ /* 0x040fe20003f25270 */
[----:B------:R-:W-:Y:S01]  /*2f30*/  @!PT LDS RZ, [RZ] ;  /* 0x00000000fffff984 */ /* 0x000fe20000000800 */
[----:B------:R-:W-:Y:S01]  /*2f40*/  @!PT LDS RZ, [RZ] ;  /* 0x00000000fffff984 */ /* 0x000fe20000000800 */
[----:B------:R-:W-:Y:S01]  /*2f50*/  @!PT LDS RZ, [RZ] ;  /* 0x00000000fffff984 */ /* 0x000fe20000000800 */
[----:B------:R-:W-:Y:S01]  /*2f60*/  @!PT LDS RZ, [RZ] ;  /* 0x00000000fffff984 */ /* 0x000fe20000000800 */
[----:B------:R2:W-:Y:S06]  /*2f70*/  MEMBAR.ALL.CTA ;  /* 0x0000000000007992 */ /* 0x0005ec0000008000 */
[----:B--2---:R-:W2:Y:S01]  /*2f80*/  FENCE.VIEW.ASYNC.S ;  /* 0x00000000000073c6 */ /* 0x004ea20000000000 */
[----:B------:R-:W-:Y:S01]  /*2f90*/  SEL R11, R11, RZ, P1 ;  /* 0x000000ff0b0b7207 */ /* 0x000fe20000800000 */
[----:B--2---:R2:W-:Y:S01]  /*2fa0*/  SYNCS.ARRIVE.TRANS64.RED.A1T0 RZ, [R2+URZ], RZ ;  /* 0x000000ff02ff79a7 */ /* 0x0045e200081004ff */
[----:B-1----:R-:W-:-:S02]  /*2fb0*/  LOP3.LUT P3, RZ, R6, 0x1, RZ, 0xc0, !PT ;  /* 0x0000000106ff7812 */ /* 0x002fc4000786c0ff */
[----:B------:R-:W-:-:S04]  /*2fc0*/  SEL R4, RZ, 0x1, P1 ;  /* 0x00000001ff047807 */ /* 0x000fc80000800000 */
[----:B------:R-:W-:Y:S02]  /*2fd0*/  LOP3.LUT R10, R10, R4, RZ, 0x3c, !PT ;  /* 0x000000040a0a7212 */ /* 0x000fe400078e3cff */
[----:B--2---:R-:W-:-:S04]  /*2fe0*/  SEL R2, RZ, 0x1, P0 ;  /* 0x00000001ff027807 */ /* 0x004fc80000000000 */
[----:B------:R-:W-:Y:S01]  /*2ff0*/  LOP3.LUT R9, R9, R2, RZ, 0x3c, !PT ;  /* 0x0000000209097212 */ /* 0x000fe200078e3cff */
[----:B------:R-:W-:Y:S06]  /*3000*/  @P3 BRA `(.L_x_53) ;  /* 0xfffffffc002c3947 */ /* 0x000fec000383ffff */
[----:B------:R-:W-:Y:S01]  /*3010*/  ULEA UR4, UR5, UR6, 0x3 ;  /* 0x0000000605047291 */ /* 0x000fe2000f8e18ff */
[----:B------:R-:W-:-:S08]  /*3020*/  SHF.L.U32 R2, R12, 0x1f, RZ ;  /* 0x0000001f0c027819 */ /* 0x000fd000000006ff */
[----:B------:R-:W1:Y:S02]  /*3030*/  SYNCS.PHASECHK.TRANS64 P0, [UR4+0xc0], R2 ;  /* 0x0000c002ff0075a7 */ /* 0x000e640008001004 */
[----:B-1----:R-:W-:Y:S05]  /*3040*/  @P0 BRA `(.L_x_54) ;  /* 0x0000000000080947 */ /* 0x002fea0003800000 */
[----:B------:R-:W1:Y:S02]  /*3050*/  SYNCS.PHASECHK.TRANS64.TRYWAIT P0, [UR4+0xc0], R2 ;  /* 0x0000c002ff0075a7 */ /* 0x000e640008001104 */
[----:B-1----:R-:W-:Y:S05]  /*3060*/  @!P0 BRA `(.L_x_55) ;  /* 0x0000008800708947 */ /* 0x002fea0003800000 */
.L_x_54:
[----:B------:R-:W-:-:S04]  /*3070*/  UIADD3 UR7, UPT, UPT, UR5, 0x1, URZ ;  /* 0x0000000105077890 */ /* 0x000fc8000fffe0ff */
[----:B------:R-:W-:-:S04]  /*3080*/  UISETP.NE.AND UP0, UPT, UR7, 0x2, UPT ;  /* 0x000000020700788c */ /* 0x000fc8000bf05270 */
[----:B------:R-:W-:Y:S02]  /*3090*/  USEL UR8, URZ, 0x1, UP0 ;  /* 0x00000001ff087887 */ /* 0x000fe40008000000 */
[----:B------:R-:W-:-:S04]  /*30a0*/  USEL UR7, UR7, URZ, UP0 ;  /* 0x000000ff07077287 */ /* 0x000fc80008000000 */
[----:B------:R-:W-:Y:S01]  /*30b0*/  ULEA UR7, UR7, UR6, 0x3 ;  /* 0x0000000607077291 */ /* 0x000fe2000f8e18ff */
[----:B-1----:R-:W-:-:S04]  /*30c0*/  LOP3.LUT R2, R12, UR8, RZ, 0x3c, !PT ;  /* 0x000000080c027c12 */ /* 0x002fc8000f8e3cff */
[----:B------:R-:W-:-:S04]  /*30d0*/  SHF.L.U32 R0, R2, 0x1f, RZ ;  /* 0x0000001f02007819 */ /* 0x000fc800000006ff */
[----:B------:R-:W1:Y:S02]  /*30e0*/  SYNCS.PHASECHK.TRANS64 P0, [UR7+0xc0], R0 ;  /* 0x0000c000ff0075a7 */ /* 0x000e640008001007 */
[----:B-1----:R-:W-:Y:S05]  /*30f0*/  @P0 EXIT ;  /* 0x000000000000094d */ /* 0x002fea0003800000 */
[----:B------:R-:W-:Y:S02]  /*3100*/  SHF.L.U32 R2, R2, 0x1f, RZ ;  /* 0x0000001f02027819 */ /* 0x000fe400000006ff */
[----:B------:R-:W-:-:S07]  /*3110*/  MOV R0, UR7 ;  /* 0x0000000700007c02 */ /* 0x000fce0008000f00 */
.L_x_56:
[----:B-1----:R1:W2:Y:S02]  /*3120*/  SYNCS.PHASECHK.TRANS64.TRYWAIT P0, [R0+URZ+0xc0], R2 ;  /* 0x0000c002000075a7 */ /* 0x0022a400080011ff */
[----:B--2---:R-:W-:Y:S05]  /*3130*/  @!P0 NANOSLEEP.SYNCS 0x989680 ;  /* 0x009896800000895d */ /* 0x004fea0003900000 */
[----:B------:R-:W2:Y:S02]  /*3140*/  @!P0 SYNCS.PHASECHK.TRANS64 P0, [R0+URZ+0xc0], R2 ;  /* 0x0000c002000085a7 */ /* 0x000ea400080010ff */
[----:B--2---:R-:W-:Y:S05]  /*3150*/  @P0 EXIT ;  /* 0x000000000000094d */ /* 0x004fea0003800000 */
[----:B------:R-:W-:Y:S05]  /*3160*/  BRA `(.L_x_56) ;  /* 0xfffffffc00ec7947 */ /* 0x000fea000383ffff */
.L_x_49:
[----:B------:R-:W-:Y:S05]  /*3170*/  BRA.U UP4, `(.L_x_57) ;  /* 0x0000000d04407547 */ /* 0x000fea000b800000 */
[----:B------:R-:W1:Y:S01]  /*3180*/  S2UR UR7, SR_CgaCtaId ;  /* 0x00000000000779c3 */ /* 0x000e620000008800 */
[----:B------:R-:W-:Y:S01]  /*3190*/  UMOV UR4, 0x40 ;  /* 0x0000004000047882 */ /* 0x000fe20000000000 */
[----:B------:R-:W-:Y:S01]  /*31a0*/  NOP ;  /* 0x0000000000007918 */ /* 0x000fe20000000000 */
[----:B------:R-:W-:Y:S01]  /*31b0*/  UMOV UR6, 0x400 ;  /* 0x0000040000067882 */ /* 0x000fe20000000000 */
[----:B-1----:R-:W-:Y:S02]  /*31c0*/  ULEA UR5, UR7, UR4, 0x18 ;  /* 0x0000000407057291 */ /* 0x002fe4000f8ec0ff */
[----:B------:R-:W-:-:S07]  /*31d0*/  ULEA UR6, UR7, UR6, 0x18 ;  /* 0x0000000607067291 */ /* 0x000fce000f8ec0ff */
[----:B------:R-:W1:Y:S02]  /*31e0*/  LDS.U8 R0, [UR5+0x1c] ;  /* 0x00001c05ff007984 */ /* 0x000e640008000000 */
[----:B-1----:R-:W-:-:S13]  /*31f0*/  ISETP.NE.AND P0, PT, R0, RZ, PT ;  /* 0x000000ff0000720c */ /* 0x002fda0003f05270 */
[----:B------:R-:W-:Y:S05]  /*3200*/  @P0 BRA `(.L_x_58) ;  /* 0x0000000000580947 */ /* 0x000fea0003800000 */
[----:B------:R-:W-:-:S13]  /*3210*/  ELECT P0, URZ, PT ;  /* 0x0000000000ff782f */ /* 0x000fda0003800000 */
[----:B------:R-:W-:Y:S05]  /*3220*/  @!P0 BRA `(.L_x_59) ;  /* 0x0000000000608947 */ /* 0x000fea0003800000 */
[----:B------:R-:W-:Y:S01]  /*3230*/  UMOV UR4, 0x10 ;  /* 0x0000001000047882 */ /* 0x000fe20000000000 */
[----:B------:R-:W-:Y:S01]  /*3240*/  HFMA2 R0, -RZ, RZ, 0, 5.9604644775390625e-08 ;  /* 0x00000001ff007431 */ /* 0x000fe200000001ff */
[----:B------:R-:W-:-:S03]  /*3250*/  MOV R3, 0xffff ;  /* 0x0000ffff00037802 */ /* 0x000fc60000000f00 */
[----:B------:R-:W-:Y:S04]  /*3260*/  DEPBAR.LE SB1, 0x36 ;  /* 0x00009d800000791a */ /* 0x000fe80000000000 */
[----:B------:R-:W1:Y:S02]  /*3270*/  UTCATOMSWS.FIND_AND_SET.ALIGN UP0, UR4, UR4 ;  /* 0x00000004000475e3 */ /* 0x000e640008000800 */
[----:B-1----:R-:W-:Y:S01]  /*3280*/  MOV R4, UR4 ;  /* 0x0000000400047c02 */ /* 0x002fe20008000f00 */
[----:B------:R-:W-:Y:S06]  /*3290*/  BRA.U UP0, `(.L_x_60) ;  /* 0x0000000100187547 */ /* 0x000fec000b800000 */
.L_x_61:
[----:B------:R-:W-:Y:S05]  /*32a0*/  NANOSLEEP 0x64 ;  /* 0x000000640000795d */ /* 0x000fea0003800000 */
[----:B------:R-:W-:-:S05]  /*32b0*/  UMOV UR4, 0x10 ;  /* 0x0000001000047882 */ /* 0x000fca0000000000 */
[----:B------:R-:W-:Y:S04]  /*32c0*/  DEPBAR.LE SB1, 0x36 ;  /* 0x00009d800000791a */ /* 0x000fe80000000000 */
[----:B------:R-:W1:Y:S02]  /*32d0*/  UTCATOMSWS.FIND_AND_SET.ALIGN UP0, UR4, UR4 ;  /* 0x00000004000475e3 */ /* 0x000e640008000800 */
[----:B-1----:R-:W-:Y:S01]  /*32e0*/  MOV R4, UR4 ;  /* 0x0000000400047c02 */ /* 0x002fe20008000f00 */
[----:B------:R-:W-:Y:S05]  /*32f0*/  BRA.U !UP0, `(.L_x_61) ;  /* 0xfffffffd08e87547 */ /* 0x000fea000b83ffff */
.L_x_60:
[-C--:B------:R-:W-:Y:S02]  /*3300*/  SHF.L.U32 R3, R3, R4.reuse, RZ ;  /* 0x0000000403037219 */ /* 0x080fe400000006ff */
[----:B------:R-:W-:Y:S01]  /*3310*/  SHF.L.U32 R0, R0, R4, RZ ;  /* 0x0000000400007219 */ /* 0x000fe200000006ff */
[----:B------:R-:W-:Y:S02]  /*3320*/  IMAD.SHL.U32 R4, R4, 0x20, RZ ;  /* 0x0000002004047824 */ /* 0x000fe400078e00ff */
[----:B------:R1:W-:Y:S04]  /*3330*/  ATOMS.OR RZ, [UR5+0x14], R3 ;  /* 0x00001403ffff798c */ /* 0x0003e8000b000005 */
[----:B------:R1:W-:Y:S04]  /*3340*/  ATOMS.OR RZ, [UR5+0x18], R0 ;  /* 0x00001800ffff798c */ /* 0x0003e8000b000005 */
[----:B------:R1:W-:Y:S01]  /*3350*/  STS [UR6+0x140], R4 ;  /* 0x00014004ff007988 */ /* 0x0003e20008000806 */
[----:B------:R-:W-:Y:S05]  /*3360*/  BRA `(.L_x_59) ;  /* 0x0000000000107947 */ /* 0x000fea0003800000 */
.L_x_58:
[----:B------:R-:W-:Y:S02]  /*3370*/  MOV R0, 0xffffffff ;  /* 0xffffffff00007802 */ /* 0x000fe40000000f00 */
[----:B------:R-:W-:-:S03]  /*3380*/  MOV R4, 0x33b0 ;  /* 0x000033b000047802 */ /* 0x000fc60000000f00 */
[----:B------:R1:W-:Y:S04]  /*3390*/  STS [UR6+0x140], R0 ;  /* 0x00014000ff007988 */ /* 0x0003e80008000806 */
[----:B-1---5:R-:W-:Y:S05]  /*33a0*/  CALL.REL.NOINC `($__internal_1_$__cuda_sm10x_tcgen05_guardrail_trap_phase_invalid_during_alloc) ;  /* 0x0000008c00887944 */ /* 0x022fea0003c00000 */
.L_x_59:
[----:B------:R-:W-:Y:S05]  /*33b0*/  WARPSYNC.ALL ;  /* 0x0000000000007948 */ /* 0x000fea0003800000 */
[----:B------:R-:W2:Y:S01]  /*33c0*/  S2UR UR4, SR_CgaCtaId ;  /* 0x00000000000479c3 */ /* 0x000ea20000008800 */
[----:B------:R-:W-:Y:S01]  /*33d0*/  UMOV UR17, 0x400 ;  /* 0x0000040000117882 */ /* 0x000fe20000000000 */
[----:B------:R-:W-:-:S06]  /*33e0*/  NOP ;  /* 0x0000000000007918 */ /* 0x000fcc0000000000 */
[----:B------:R-:W-:Y:S06]  /*33f0*/  BAR.ARV 0x6, 0xa0 ;  /* 0x0182800000007b1d */ /* 0x000fec0000002000 */
[----:B------:R-:W3:Y:S01]  /*3400*/  LDCU UR5, c[0x0][0x38c] ;  /* 0x00007180ff0577ac */ /* 0x000ee20008000800 */
[----:B------:R-:W-:Y:S01]  /*3410*/  LOP3.LUT R2, R2, 0xffff, RZ, 0xc0, !PT ;  /* 0x0000ffff02027812 */ /* 0x000fe200078ec0ff */
[----:B------:R-:W-:Y:S01]  /*3420*/  IMAD.MOV.U32 R11, RZ, RZ, 0x1 ;  /* 0x00000001ff0b7424 */ /* 0x000fe200078e00ff */
[----:B------:R-:W-:Y:S01]  /*3430*/  CS2R R8, SRZ ;  /* 0x0000000000087805 */ /* 0x000fe2000001ff00 */
[----:B------:R-:W4:Y:S01]  /*3440*/  LDCU UR8, c[0x0][0x38c] ;  /* 0x00007180ff0877ac */ /* 0x000f220008000800 */
[----:B------:R-:W-:Y:S01]  /*3450*/  R2UR UR19, R2 ;  /* 0x00000000021372ca */ /* 0x000fe200000e0000 */
[----:B------:R-:W-:Y:S01]  /*3460*/  IMAD.MOV.U32 R10, RZ, RZ, RZ ;  /* 0x000000ffff0a7224 */ /* 0x000fe200078e00ff */
[----:B------:R-:W-:Y:S01]  /*3470*/  UMOV UR23, URZ ;  /* 0x000000ff00177c82 */ /* 0x000fe20008000000 */
[----:B------:R-:W-:Y:S01]  /*3480*/  UMOV UR14, URZ ;  /* 0x000000ff000e7c82 */ /* 0x000fe20008000000 */
[----:B--2---:R-:W-:Y:S01]  /*3490*/  ULEA UR17, UR4, UR17, 0x18 ;  /* 0x0000001104117291 */ /* 0x004fe2000f8ec0ff */
[----:B------:R-:W-:Y:S01]  /*34a0*/  UMOV UR26, 0x0 ;  /* 0x00000000001a7882 */ /* 0x000fe20000000000 */
[----:B------:R-:W-:-:S02]  /*34b0*/  UMOV UR27, 0x8400010 ;  /* 0x08400010001b7882 */ /* 0x000fc40000000000 */
[----:B------:R-:W-:Y:S02]  /*34c0*/  UIADD3 UR6, UPT, UPT, UR17, 0x10800, URZ ;  /* 0x0001080011067890 */ /* 0x000fe4000fffe0ff */
[----:B------:R-:W-:Y:S02]  /*34d0*/  UIADD3 UR7, UPT, UPT, UR17, 0x1c800, URZ ;  /* 0x0001c80011077890 */ /* 0x000fe4000fffe0ff */
[----:B---3--:R-:W-:Y:S01]  /*34e0*/  UIADD3 UR5, UPT, UPT, UR5, 0x1f, URZ ;  /* 0x0000001f05057890 */ /* 0x008fe2000fffe0ff */
[----:B-1----:R-:W1:Y:S01]  /*34f0*/  LDS R0, [UR17+0x140] ;  /* 0x00014011ff007984 */ /* 0x002e620008000800 */
[----:B------:R-:W-:Y:S02]  /*3500*/  USHF.R.U32.HI UR6, URZ, 0x4, UR6 ;  /* 0x00000004ff067899 */ /* 0x000fe40008011606 */
[----:B------:R-:W-:Y:S02]  /*3510*/  USHF.R.S32.HI UR4, URZ, 0x1f, UR5 ;  /* 0x0000001fff047899 */ /* 0x000fe40008011405 */
[----:B------:R-:W-:-:S02]  /*3520*/  ULOP3.LUT UR6, UR6, 0x3fff, URZ, 0xc0, !UPT ;  /* 0x00003fff06067892 */ /* 0x000fc4000f8ec0ff */
[----:B------:R-:W-:Y:S02]  /*3530*/  ULEA.HI UR4, UR4, UR5, URZ, 0x5 ;  /* 0x0000000504047291 */ /* 0x000fe4000f8f28ff */
[----:B------:R-:W-:Y:S02]  /*3540*/  USHF.R.U32.HI UR5, URZ, 0x4, UR7 ;  /* 0x00000004ff057899 */ /* 0x000fe40008011607 */
[----:B------:R-:W-:Y:S02]  /*3550*/  USHF.R.S32.HI UR28, URZ, 0x5, UR4 ;  /* 0x00000005ff1c7899 */ /* 0x000fe40008011404 */
[----:B------:R-:W-:Y:S02]  /*3560*/  ULOP3.LUT UR5, UR5, 0x3fff, URZ, 0xc0, !UPT ;  /* 0x00003fff05057892 */ /* 0x000fe4000f8ec0ff */
[----:B------:R-:W-:Y:S02]  /*3570*/  UISETP.LT.AND UP0, UPT, UR28, 0x1, UPT ;  /* 0x000000011c00788c */ /* 0x000fe4000bf01270 */
[----:B------:R-:W-:-:S02]  /*3580*/  ULOP3.LUT UR20, UR6, 0x10000, URZ, 0xfc, !UPT ;  /* 0x0001000006147892 */ /* 0x000fc4000f8efcff */
[----:B------:R-:W-:Y:S02]  /*3590*/  USEL UR29, UR28, 0x1, !UP0 ;  /* 0x000000011c1d7887 */ /* 0x000fe4000c000000 */
[----:B------:R-:W-:Y:S02]  /*35a0*/  ULOP3.LUT UR21, UR5, 0x10000, URZ, 0xfc, !UPT ;  /* 0x0001000005157892 */ /* 0x000fe4000f8efcff */
[----:B------:R-:W-:Y:S02]  /*35b0*/  UIADD3 UR29, UPT, UPT, -UR29, URZ, URZ ;  /* 0x000000ff1d1d7290 */ /* 0x000fe4000fffe1ff */
[----:B----4-:R-:W-:Y:S01]  /*35c0*/  UISETP.GE.AND UP4, UPT, UR8, 0x1, UPT ;  /* 0x000000010800788c */ /* 0x010fe2000bf86270 */
[----:B------:R-:W-:Y:S01]  /*35d0*/  UMOV UR24, 0x0 ;  /* 0x0000000000187882 */ /* 0x000fe20000000000 */
[----:B------:R-:W-:Y:S01]  /*35e0*/  UMOV UR25, 0x8400010 ;  /* 0x0840001000197882 */ /* 0x000fe20000000000 */
[----:B-1----:R-:W-:-:S15]  /*35f0*/  R2UR UR30, R0 ;  /* 0x00000000001e72ca */ /* 0x002fde00000e0000 */
.L_x_68:
[----:B------:R-:W-:Y:S02]  /*3600*/  LEA R0, R10, UR17, 0x3 ;  /* 0x000000110a007c11 */ /* 0x000fe4000f8e18ff */
[----:B------:R-:W-:Y:S02]  /*3610*/  SHF.L.U32 R2, R9, 0x1f, RZ ;  /* 0x0000001f09027819 */ /* 0x000fe400000006ff */
[----:B------:R-:W-:Y:S01]  /*3620*/  PLOP3.LUT P0, PT, PT, PT, UP4, 0x80, 0x8 ;  /* 0x000000000008781c */ /* 0x000fe20003f0f048 */
[----:B------:R-:W-:Y:S01]  /*3630*/  VIADD R3, R0, 0xc0 ;  /* 0x000000c000037836 */ /* 0x000fe20000000000 */
[----:B-1----:R-:W1:Y:S02]  /*3640*/  SYNCS.PHASECHK.TRANS64.TRYWAIT P1, [R0+URZ+0xb0], R2 ;  /* 0x0000b002000075a7 */ /* 0x002e6400080211ff */
[----:B-1-3--:R-:W-:Y:S09]  /*3650*/  @!P1 BRA `(.L_x_62) ;  /* 0x00000084000c9947 */ /* 0x00aff20003800000 */
.L_x_157:
[----:B------:R-:W-:Y:S01]  /*3660*/  LEA R4, R10, UR17, 0x4 ;  /* 0x000000110a047c11 */ /* 0x000fe2000f8e20ff */
[----:B------:R-:W-:Y:S01]  /*3670*/  @UP4 ULEA UR4, UR14, UR17, 0x3 ;  /* 0x000000110e044291 */ /* 0x000fe2000f8e18ff */
[----:B------:R-:W-:Y:S01]  /*3680*/  PLOP3.LUT P2, PT, PT, PT, PT, 0x80, 0x8 ;  /* 0x000000000008781c */ /* 0x000fe20003f4f070 */
[----:B------:R-:W-:Y:S01]  /*3690*/  ULEA UR22, UR23, UR17, 0x3 ;  /* 0x0000001117167291 */ /* 0x000fe2000f8e18ff */
[----:B------:R-:W-:Y:S01]  /*36a0*/  PRMT R3, RZ, 0x654, R3 ;  /* 0x00000654ff037816 */ /* 0x000fe20000000003 */
[----:B------:R-:W-:Y:S01]  /*36b0*/  ULEA UR18, UR23, UR30, 0x8 ;  /* 0x0000001e17127291 */ /* 0x000fe2000f8e40ff */
[----:B------:R-:W2:Y:S01]  /*36c0*/  LDS.128 R4, [R4+0x120] ;  /* 0x0001200004047984 */ /* 0x000ea20000000c00 */
[----:B-1----:R-:W-:Y:S02]  /*36d0*/  @P0 SHF.L.U32 R2, R8, 0x1f, RZ ;  /* 0x0000001f08020819 */ /* 0x002fe400000006ff */
[----:B------:R-:W-:Y:S01]  /*36e0*/  SHF.L.U32 R0, R11, 0x1f, RZ ;  /* 0x0000001f0b007819 */ /* 0x000fe200000006ff */
[----:B------:R-:W-:Y:S01]  /*36f0*/  @!PT LDS RZ, [RZ] ;  /* 0x00000000fffff984 */ /* 0x000fe20000000800 */
[----:B------:R-:W-:Y:S01]  /*3700*/  @!PT LDS RZ, [RZ] ;  /* 0x00000000fffff984 */ /* 0x000fe20000000800 */
[----:B------:R-:W-:Y:S01]  /*3710*/  @!PT LDS RZ, [RZ] ;  /* 0x00000000fffff984 */ /* 0x000fe20000000800 */
[----:B------:R-:W-:Y:S01]  /*3720*/  @!PT LDS RZ, [RZ] ;  /* 0x00000000fffff984 */ /* 0x000fe20000000800 */
[----:B------:R1:W-:Y:S06]  /*3730*/  MEMBAR.ALL.CTA ;  /* 0x0000000000007992 */ /* 0x0003ec0000008000 */
[----:B-1----:R-:W1:Y:S02]  /*3740*/  FENCE.VIEW.ASYNC.S ;  /* 0x00000000000073c6 */ /* 0x002e640000000000 */
[----:B-1----:R1:W-:Y:S01]  /*3750*/  SYNCS.ARRIVE.TRANS64.RED.A1T0 RZ, [R3+URZ], RZ ;  /* 0x000000ff03ff79a7 */ /* 0x0023e200081004ff */
[----:B------:R1:W3:Y:S01]  /*3760*/  @P0 SYNCS.PHASECHK.TRANS64.TRYWAIT P2, [UR4], R2 ;  /* 0x00000002ff0005a7 */ /* 0x0002e20008041104 */
[----:B--2---:R-:W-:Y:S01]  /*3770*/  LOP3.LUT P1, RZ, R6, 0x1, RZ, 0xc0, !PT ;  /* 0x0000000106ff7812 */ /* 0x004fe2000782c0ff */
[----:B------:R-:W2:Y:S02]  /*3780*/  SYNCS.PHASECHK.TRANS64.TRYWAIT P0, [UR22+0xe0], R0 ;  /* 0x0000e000ff0075a7 */ /* 0x000ea40008001116 */
[----:B-123--:R-:W-:Y:S10]  /*3790*/  @!P0 BRA `(.L_x_63) ;  /* 0x0000008000d08947 */ /* 0x00eff40003800000 */
.L_x_159:
[----:B------:R-:W-:Y:S01]  /*37a0*/  IADD3 R10, PT, PT, R10, 0x1, RZ ;  /* 0x000000010a0a7810 */ /* 0x000fe20007ffe0ff */
[----:B------:R-:W-:Y:S06]  /*37b0*/  BRA.U !UP4, `(.L_x_64) ;  /* 0x000000010c987547 */ /* 0x000fec000b800000 */
[----:B------:R-:W-:Y:S01]  /*37c0*/  UPLOP3.LUT UP2, UPT, UPT, UPT, UPT, 0x40, 0x4 ;  /* 0x000000000004789c */ /* 0x000fe20003f4e870 */
[----:B------:R-:W-:Y:S01]  /*37d0*/  UMOV UR16, UR29 ;  /* 0x0000001d00107c82 */ /* 0x000fe20008000000 */
[----:B------:R-:W-:Y:S01]  /*37e0*/  UMOV UR15, UR28 ;  /* 0x0000001c000f7c82 */ /* 0x000fe20008000000 */
[----:B------:R-:W-:-:S08]  /*37f0*/  UMOV UR6, UR14 ;  /* 0x0000000e00067c82 */ /* 0x000fd00008000000 */
.L_x_67:
[----:B------:R-:W-:Y:S02]  /*3800*/  UIADD3 UR16, UPT, UPT, UR16, 0x1, URZ ;  /* 0x0000000110107890 */ /* 0x000fe4000fffe0ff */
[----:B--2---:R-:W-:Y:S02]  /*3810*/  ULEA UR5, UR6, UR17, 0x3 ;  /* 0x0000001106057291 */ /* 0x004fe4000f8e18ff */
[----:B------:R-:W-:Y:S01]  /*3820*/  UISETP.NE.AND UP3, UPT, UR16, URZ, UPT ;  /* 0x000000ff1000728c */ /* 0x000fe2000bf65270 */
[----:B---3--:R-:W-:Y:S10]  /*3830*/  @P2 BRA `(.L_x_65) ;  /* 0x00000000000c2947 */ /* 0x008ff40003800000 */
[----:B-1----:R-:W-:Y:S04]  /*3840*/  SHF.L.U32 R2, R8, 0x1f, RZ ;  /* 0x0000001f08027819 */ /* 0x002fe800000006ff */
[----:B------:R-:W1:Y:S02]  /*3850*/  SYNCS.PHASECHK.TRANS64.TRYWAIT P0, [UR5], R2 ;  /* 0x00000002ff0075a7 */ /* 0x000e640008001105 */
[----:B-1----:R-:W-:Y:S05]  /*3860*/  @!P0 BRA `(.L_x_66) ;  /* 0x0000008000b48947 */ /* 0x002fea0003800000 */
.L_x_65:
[----:B------:R-:W-:Y:S01]  /*3870*/  UISETP.NE.AND UP0, UPT, UR15, 0x1, UPT ;  /* 0x000000010f00788c */ /* 0x000fe2000bf05270 */
[----:B------:R-:W-:Y:S01]  /*3880*/  PLOP3.LUT P2, PT, PT, PT, PT, 0x80, 0x8 ;  /* 0x000000000008781c */ /* 0x000fe20003f4f070 */
[----:B------:R-:W-:Y:S02]  /*3890*/  UIADD3 UR4, UPT, UPT, UR6, 0x1, URZ ;  /* 0x0000000106047890 */ /* 0x000fe4000fffe0ff */
[----:B------:R-:W-:Y:S02]  /*38a0*/  ULEA UR12, UR6, UR21, 0xa ;  /* 0x00000015060c7291 */ /* 0x000fe4000f8e50ff */
[----:B------:R-:W-:Y:S01]  /*38b0*/  UISETP.NE.AND UP1, UPT, UR4, 0x6, UPT ;  /* 0x000000060400788c */ /* 0x000fe2000bf25270 */
[----:B------:R-:W-:Y:S01]  /*38c0*/  PLOP3.LUT P0, PT, PT, PT, UP0, 0x80, 0x8 ;  /* 0x000000000008781c */ /* 0x000fe20003f0f008 */
[----:B------:R-:W-:Y:S02]  /*38d0*/  UIADD3 UR10, UPT, UPT, UR12, 0x2, URZ ;  /* 0x000000020c0a7890 */ /* 0x000fe4000fffe0ff */
[----:B------:R-:W-:Y:S02]  /*38e0*/  USEL UR7, URZ, 0x1, UP1 ;  /* 0x00000001ff077887 */ /* 0x000fe40008800000 */
[----:B------:R-:W-:Y:S02]  /*38f0*/  USEL UR14, UR4, URZ, UP1 ;  /* 0x000000ff040e7287 */ /* 0x000fe40008800000 */
[----:B------:R-:W-:Y:S02]  /*3900*/  UIADD3 UR15, UPT, UPT, UR15, -0x1, URZ ;  /* 0xffffffff0f0f7890 */ /* 0x000fe4000fffe0ff */
[----:B------:R-:W-:Y:S01]  /*3910*/  @UP0 ULEA UR4, UR14, UR17, 0x3 ;  /* 0x000000110e040291 */ /* 0x000fe2000f8e18ff */
[----:B------:R-:W-:Y:S01]  /*3920*/  LOP3.LUT R8, R8, UR7, RZ, 0x3c, !PT ;  /* 0x0000000708087c12 */ /* 0x000fe2000f8e3cff */
[----:B------:R-:W-:Y:S01]  /*3930*/  UIADD3 UR7, UPT, UPT, UR5, 0x30, URZ ;  /* 0x0000003005077890 */ /* 0x000fe2000fffe0ff */
[----:B------:R-:W-:Y:S02]  /*3940*/  UMOV UR13, 0x80004020 ;  /* 0x80004020000d7882 */ /* 0x000fe40000000000 */
[----:B-1----:R-:W-:Y:S01]  /*3950*/  @P0 SHF.L.U32 R0, R8, 0x1f, RZ ;  /* 0x0000001f08000819 */ /* 0x002fe200000006ff */
[----:B------:R-:W-:Y:S01]  /*3960*/  UMOV UR5, 0x80004020 ;  /* 0x8000402000057882 */ /* 0x000fe20000000000 */
[----:B------:R-:W-:Y:S01]  /*3970*/  UMOV UR11, 0x80004020 ;  /* 0x80004020000b7882 */ /* 0x000fe20000000000 */
[----:B------:R-:W-:Y:S01]  /*3980*/  UMOV UR9, 0x80004020 ;  /* 0x8000402000097882 */ /* 0x000fe20000000000 */
[----:B------:R2:W3:Y:S01]  /*3990*/  @P0 SYNCS.PHASECHK.TRANS64.TRYWAIT P2, [UR4], R0 ;  /* 0x00000000ff0005a7 */ /* 0x0004e20008041104 */
[----:B------:R-:W-:Y:S03]  /*39a0*/  ULEA UR4, UR6, UR20, 0x9 ;  /* 0x0000001406047291 */ /* 0x000fe6000f8e48ff */
[----:B------:R-:W-:Y:S01]  /*39b0*/  UMOV UR6, UR14 ;  /* 0x0000000e00067c82 */ /* 0x000fe20008000000 */
[----:B------:R-:W-:Y:S05]  /*39c0*/  UIADD3 UR8, UPT, UPT, UR4, 0x2, URZ ;  /* 0x0000000204087890 */ /* 0x000fea000fffe0ff */
[----:B------:R2:W-:Y:S01]  /*39d0*/  UTCHMMA gdesc[UR4], gdesc[UR12], tmem[UR18], tmem[UR26], idesc[UR27], UP2 ;  /* 0x00ff1a0c040075ea */ /* 0x0005e20009000012 */
[----:B------:R-:W-:Y:S03]  /*39e0*/  UPLOP3.LUT UP2, UPT, UPT, UPT, UPT, 0x80, 0x8 ;  /* 0x000000000008789c */ /* 0x000fe60003f4f070 */
[----:B------:R2:W-:Y:S01]  /*39f0*/  UTCHMMA gdesc[UR8], gdesc[UR10], tmem[UR18], tmem[UR24], idesc[UR25], UPT ;  /* 0x00ff180a080075ea */ /* 0x0005e2000b800012 */
[----:B------:R2:W-:Y:S01]  /*3a00*/  UTCBAR.MULTICAST [UR7], URZ, UR19 ;  /* 0x000000ff070073e9 */ /* 0x0005e20008000813 */
[----:B------:R-:W-:Y:S06]  /*3a10*/  BRA.U UP3, `(.L_x_67) ;  /* 0xfffffffd03787547 */ /* 0x000fec000b83ffff */
.L_x_64:
[----:B--2---:R-:W-:Y:S01]  /*3a20*/  UIADD3 UR4, UPT, UPT, UR23, 0x1, URZ ;  /* 0x0000000117047890 */ /* 0x004fe2000fffe0ff */
[C---:B------:R-:W-:Y:S01]  /*3a30*/  ISETP.NE.AND P0, PT, R10.reuse, 0x2, PT ;  /* 0x000000020a00780c */ /* 0x040fe20003f05270 */
[----:B------:R-:W-:Y:S02]  /*3a40*/  UIADD3 UR5, UPT, UPT, UR22, 0xd0, URZ ;  /* 0x000000d016057890 */ /* 0x000fe4000fffe0ff */
[----:B------:R-:W-:Y:S01]  /*3a50*/  UISETP.NE.AND UP0, UPT, UR4, 0x2, UPT ;  /* 0x000000020400788c */ /* 0x000fe2000bf05270 */
[----:B-1----:R-:W-:Y:S02]  /*3a60*/  SEL R0, RZ, 0x1, P0 ;  /* 0x00000001ff007807 */ /* 0x002fe40000000000 */
[----:B------:R-:W-:Y:S01]  /*3a70*/  SEL R10, R10, RZ, P0 ;  /* 0x000000ff0a0a7207 */ /* 0x000fe20000000000 */
[----:B------:R-:W-:Y:S01]  /*3a80*/  USEL UR6, URZ, 0x1, UP0 ;  /* 0x00000001ff067887 */ /* 0x000fe20008000000 */
[----:B------:R-:W-:Y:S01]  /*3a90*/  LOP3.LUT R9, R9, R0, RZ, 0x3c, !PT ;  /* 0x0000000009097212 */ /* 0x000fe200078e3cff */
[----:B------:R-:W-:Y:S01]  /*3aa0*/  USEL UR23, UR4, URZ, UP0 ;  /* 0x000000ff04177287 */ /* 0x000fe20008000000 */
[----:B------:R1:W-:Y:S03]  /*3ab0*/  UTCBAR [UR5], URZ ;  /* 0x000000ff050073e9 */ /* 0x0003e600080000ff */
[----:B------:R-:W-:Y:S01]  /*3ac0*/  LOP3.LUT R11, R11, UR6, RZ, 0x3c, !PT ;  /* 0x000000060b0b7c12 */ /* 0x000fe2000f8e3cff */
[----:B------:R-:W-:Y:S07]  /*3ad0*/  @P1 BRA `(.L_x_68) ;  /* 0xfffffff800c81947 */ /* 0x000fee000383ffff */
[----:B------:R-:W2:Y:S01]  /*3ae0*/  S2UR UR7, SR_CgaCtaId ;  /* 0x00000000000779c3 */ /* 0x000ea20000008800 */
[----:B------:R-:W-:Y:S01]  /*3af0*/  ELECT P0, URZ, PT ;  /* 0x0000000000ff782f */ /* 0x000fe20003800000 */
[----:B------:R-:W-:Y:S01]  /*3b00*/  IMAD.MOV.U32 R0, RZ, RZ, 0x1 ;  /* 0x00000001ff007424 */ /* 0x000fe200078e00ff */
[----:B------:R-:W-:Y:S01]  /*3b10*/  UIADD3 UR17, UPT, UPT, UR17, 0xe0, URZ ;  /* 0x000000e011117890 */ /* 0x000fe2000fffe0ff */
[----:B------:R-:W-:Y:S01]  /*3b20*/  SHF.L.U32 R2, R11, 0x1f, RZ ;  /* 0x0000001f0b027819 */ /* 0x000fe200000006ff */
[----:B------:R-:W-:-:S03]  /*3b30*/  UMOV UR4, 0x40 ;  /* 0x0000004000047882 */ /* 0x000fc60000000000 */
[----:B------:R-:W-:Y:S01]  /*3b40*/  UVIRTCOUNT.DEALLOC.SMPOOL 0x80 ;  /* 0x000000800000784c */ /* 0x000fe20000000000 */
[----:B--2---:R-:W-:Y:S02]  /*3b50*/  ULEA UR7, UR7, UR4, 0x18 ;  /* 0x0000000407077291 */ /* 0x004fe4000f8ec0ff */
[----:B------:R-:W-:-:S07]  /*3b60*/  ULEA UR4, UR23, UR17, 0x3 ;  /* 0x0000001117047291 */ /* 0x000fce000f8e18ff */
[----:B------:R2:W-:Y:S02]  /*3b70*/  @P0 STS.U8 [UR7+0x1c], R0 ;  /* 0x00001c00ff000988 */ /* 0x0005e40008000007 */
[----:B------:R-:W4:Y:S02]  /*3b80*/  SYNCS.PHASECHK.TRANS64.TRYWAIT P0, [UR4], R2 ;  /* 0x00000002ff0075a7 */ /* 0x000f240008001104 */
[----:B--2-4-:R-:W-:Y:S05]  /*3b90*/  @!P0 BRA `(.L_x_69) ;  /* 0x0000008000008947 */ /* 0x014fea0003800000 */
.L_x_162:
[----:B------:R-:W-:-:S04]  /*3ba0*/  UIADD3 UR4, UPT, UPT, UR23, 0x1, URZ ;  /* 0x0000000117047890 */ /* 0x000fc8000fffe0ff */
[----:B------:R-:W-:-:S04]  /*3bb0*/  UISETP.NE.AND UP0, UPT, UR4, 0x2, UPT ;  /* 0x000000020400788c */ /* 0x000fc8000bf05270 */
[----:B-1----:R-:W-:Y:S02]  /*3bc0*/  USEL UR5, URZ, 0x1, UP0 ;  /* 0x00000001ff057887 */ /* 0x002fe40008000000 */
[----:B------:R-:W-:-:S04]  /*3bd0*/  USEL UR4, UR4, URZ, UP0 ;  /* 0x000000ff04047287 */ /* 0x000fc80008000000 */
[----:B------:R-:W-:Y:S01]  /*3be0*/  ULEA UR4, UR4, UR17, 0x3 ;  /* 0x0000001104047291 */ /* 0x000fe2000f8e18ff */
[----:B--2---:R-:W-:-:S04]  /*3bf0*/  LOP3.LUT R2, R11, UR5, RZ, 0x3c, !PT ;  /* 0x000000050b027c12 */ /* 0x004fc8000f8e3cff */
[----:B------:R-:W-:-:S04]  /*3c00*/  SHF.L.U32 R2, R2, 0x1f, RZ ;  /* 0x0000001f02027819 */ /* 0x000fc800000006ff */
[----:B------:R-:W1:Y:S02]  /*3c10*/  SYNCS.PHASECHK.TRANS64.TRYWAIT P0, [UR4], R2 ;  /* 0x00000002ff0075a7 */ /* 0x000e640008001104 */
[----:B-1----:R-:W-:Y:S05]  /*3c20*/  @!P0 BRA `(.L_x_70) ;  /* 0x0000007c00f48947 */ /* 0x002fea0003800000 */
.L_x_164:
[----:B------:R-:W-:Y:S01]  /*3c30*/  NOP ;  /* 0x0000000000007918 */ /* 0x000fe20000000000 */
[----:B-1----:R-:W1:Y:S01]  /*3c40*/  LDS R0, [UR7+0x14] ;  /* 0x00001407ff007984 */ /* 0x002e620008000800 */
[----:B------:R-:W-:Y:S01]  /*3c50*/  ULOP3.LUT UR4, UR30, 0xffff, URZ, 0xc0, !UPT ;  /* 0x0000ffff1e047892 */ /* 0x000fe2000f8ec0ff */
[----:B------:R-:W-:Y:S01]  /*3c60*/  UMOV UR5, 0xffff ;  /* 0x0000ffff00057882 */ /* 0x000fe20000000000 */
[----:B------:R-:W-:Y:S02]  /*3c70*/  UMOV UR6, 0x1 ;  /* 0x0000000100067882 */ /* 0x000fe40000000000 */
[----:B------:R-:W-:-:S04]  /*3c80*/  USHF.R.U32.HI UR4, URZ, 0x5, UR4 ;  /* 0x00000005ff047899 */ /* 0x000fc80008011604 */
[----:B------:R-:W-:Y:S02]  /*3c90*/  USHF.L.U32 UR5, UR5, UR4, URZ ;  /* 0x0000000405057299 */ /* 0x000fe400080006ff */
[----:B------:R-:W-:-:S04]  /*3ca0*/  USHF.L.U32 UR4, UR6, UR4, URZ ;  /* 0x0000000406047299 */ /* 0x000fc800080006ff */
[----:B-1----:R-:W-:-:S04]  /*3cb0*/  LOP3.LUT R0, R0, UR5, RZ, 0xc0, !PT ;  /* 0x0000000500007c12 */ /* 0x002fc8000f8ec0ff */
[----:B------:R-:W-:-:S13]  /*3cc0*/  ISETP.NE.AND P0, PT, R0, UR5, PT ;  /* 0x0000000500007c0c */ /* 0x000fda000bf05270 */
[----:B------:R-:W-:Y:S05]  /*3cd0*/  @P0 BRA `(.L_x_71) ;  /* 0x0000000000580947 */ /* 0x000fea0003800000 */
[----:B------:R-:W1:Y:S02]  /*3ce0*/  LDS R0, [UR7+0x18] ;  /* 0x00001807ff007984 */ /* 0x000e640008000800 */
[----:B-1----:R-:W-:-:S04]  /*3cf0*/  LOP3.LUT R0, R0, UR4, RZ, 0xc0, !PT ;  /* 0x0000000400007c12 */ /* 0x002fc8000f8ec0ff */
[----:B------:R-:W-:-:S13]  /*3d00*/  ISETP.NE.AND P0, PT, R0, UR4, PT ;  /* 0x0000000400007c0c */ /* 0x000fda000bf05270 */
[----:B------:R-:W-:Y:S05]  /*3d10*/  @P0 BRA `(.L_x_72) ;  /* 0x00000000003c0947 */ /* 0x000fea0003800000 */
[----:B------:R-:W1:Y:S01]  /*3d20*/  S2R R2, SR_LANEID ;  /* 0x0000000000027919 */ /* 0x000e620000000000 */
[----:B------:R-:W-:-:S06]  /*3d30*/  ULOP3.LUT UR5, URZ, UR5, URZ, 0x33, !UPT ;  /* 0x00000005ff057292 */ /* 0x000fcc000f8e33ff */
[----:B------:R-:W-:-:S04]  /*3d40*/  IMAD.U32 R0, RZ, RZ, UR5 ;  /* 0x00000005ff007e24 */ /* 0x000fc8000f8e00ff */
[----:B------:R2:W4:Y:S02]  /*3d50*/  REDUX UR8, R0 ;  /* 0x00000000000873c4 */ /* 0x0005240000000000 */
[----:B------:R1:W-:Y:S01]  /*3d60*/  UTCATOMSWS.AND URZ, UR5 ;  /* 0x0000000500ff79e3 */ /* 0x0003e20008000000 */
[----:B--2---:R-:W-:Y:S01]  /*3d70*/  LOP3.LUT R0, RZ, UR4, RZ, 0x33, !PT ;  /* 0x00000004ff007c12 */ /* 0x004fe2000f8e33ff */
[----:B------:R-:W-:Y:S02]  /*3d80*/  VOTEU.ANY UR4, UPT, PT ;  /* 0x0000000000047886 */ /* 0x000fe400038e0100 */
[----:B------:R-:W-:Y:S02]  /*3d90*/  UFLO.U32 UR4, UR4 ;  /* 0x00000004000472bd */ /* 0x000fe400080e0000 */
[----:B------:R-:W2:Y:S04]  /*3da0*/  REDUX UR6, R0 ;  /* 0x00000000000673c4 */ /* 0x000ea80000000000 */
[----:B-1----:R-:W-:-:S02]  /*3db0*/  ISETP.EQ.U32.AND P0, PT, R2, UR4, PT ;  /* 0x0000000402007c0c */ /* 0x002fc4000bf02070 */
[----:B----4-:R-:W-:-:S11]  /*3dc0*/  MOV R2, UR8 ;  /* 0x0000000800027c02 */ /* 0x010fd60008000f00 */
[----:B------:R1:W-:Y:S01]  /*3dd0*/  @P0 ATOMS.AND RZ, [UR7+0x14], R2 ;  /* 0x00001402ffff098c */ /* 0x0003e2000a800007 */
[----:B--2---:R-:W-:-:S05]  /*3de0*/  IMAD.U32 R0, RZ, RZ, UR6 ;  /* 0x00000006ff007e24 */ /* 0x004fca000f8e00ff */
[----:B------:R1:W-:Y:S01]  /*3df0*/  @P0 ATOMS.AND RZ, [UR7+0x18], R0 ;  /* 0x00001800ffff098c */ /* 0x0003e2000a800007 */
[----:B------:R-:W-:Y:S05]  /*3e00*/  BRA `(.L_x_73) ;  /* 0x0000000000147947 */ /* 0x000fea0003800000 */
.L_x_72:
[----:B------:R-:W-:Y:S02]  /*3e10*/  MOV R2, 0x3e30 ;  /* 0x00003e3000027802 */ /* 0x000fe40000000f00 */
[----:B---3-5:R-:W-:Y:S05]  /*3e20*/  CALL.REL.NOINC `($__internal_0_$__cuda_sm10x_tcgen05_guardrail_trap_col_being_dealloced_not_returned_by_alloc) ;  /* 0x0000008000dc7944 */ /* 0x028fea0003c00000 */
[----:B------:R-:W-:Y:S05]  /*3e30*/  BRA `(.L_x_73) ;  /* 0x0000000000087947 */ /* 0x000fea0003800000 */
.L_x_71:
[----:B------:R-:W-:Y:S02]  /*3e40*/  MOV R2, 0x3e60 ;  /* 0x00003e6000027802 */ /* 0x000fe40000000f00 */
[----:B---3-5:R-:W-:Y:S05]  /*3e50*/  CALL.REL.NOINC `($__internal_2_$__cuda_sm10x_tcgen05_guardrail_trap_unallocated_columns_being_dealloced) ;  /* 0x0000008000e87944 */ /* 0x028fea0003c00000 */
.L_x_73:
[----:B------:R-:W-:Y:S01]  /*3e60*/  NOP ;  /* 0x0000000000007918 */ /* 0x000fe20000000000 */
[----:B------:R-:W-:Y:S05]  /*3e70*/  EXIT ;  /* 0x000000000000794d */ /* 0x000fea0003800000 */
.L_x_57:
[----:B------:R-:W-:-:S09]  /*3e80*/  UISETP.NE.OR UP0, UPT, UR17, 0x3, !UP3 ;  /* 0x000000031100788c */ /* 0x000fd2000df05670 */
[----:B------:R-:W-:Y:S05]  /*3e90*/  BRA.U UP0, `(.L_x_74) ;  /* 0x00000011005c7547 */ /* 0x000fea000b800000 */
[----:B------:R-:W1:Y:S01]  /*3ea0*/  S2UR UR10, SR_CgaCtaId ;  /* 0x00000000000a79c3 */ /* 0x000e620000008800 */
[----:B------:R-:W2:Y:S01]  /*3eb0*/  LDCU UR31, c[0x0][0x370] ;  /* 0x00006e00ff1f77ac */ /* 0x000ea20008000800 */
[----:B------:R-:W-:Y:S02]  /*3ec0*/  HFMA2 R13, -RZ, RZ, 0, 0 ;  /* 0x00000000ff0d7431 */ /* 0x000fe400000001ff */
[----:B------:R-:W-:Y:S01]  /*3ed0*/  IMAD.MOV.U32 R15, RZ, RZ, 0x1 ;  /* 0x00000001ff0f7424 */ /* 0x000fe200078e00ff */
[----:B------:R-:W-:Y:S01]  /*3ee0*/  MOV R7, 0x4000 ;  /* 0x0000400000077802 */ /* 0x000fe20000000f00 */
[----:B------:R-:W2:Y:S01]  /*3ef0*/  LDCU.128 UR44, c[0x0][0xb10] ;  /* 0x00016200ff2c77ac */ /* 0x000ea20008000c00 */
[----:B------:R-:W-:Y:S01]  /*3f00*/  IMAD.MOV.U32 R14, RZ, RZ, RZ ;  /* 0x000000ffff0e7224 */ /* 0x000fe200078e00ff */
[----:B------:R-:W3:Y:S01]  /*3f10*/  LDC.64 R16, c[0x0][0x348] ;  /* 0x0000d200ff107b82 */ /* 0x000ee20000000a00 */
[----:B------:R-:W4:Y:S01]  /*3f20*/  LDCU UR30, c[0x0][0x374] ;  /* 0x00006e80ff1e77ac */ /* 0x000f220008000800 */
[----:B------:R-:W1:Y:S06]  /*3f30*/  LDCU UR15, c[0x0][0xb0c] ;  /* 0x00016180ff0f77ac */ /* 0x000e6c0008000800 */
[----:B------:R-:W3:Y:S01]  /*3f40*/  LDC.64 R2, c[0x0][0x888] ;  /* 0x00022200ff027b82 */ /* 0x000ee20000000a00 */
[----:B------:R-:W3:Y:S01]  /*3f50*/  LDCU UR49, c[0x0][0xb20] ;  /* 0x00016400ff3177ac */ /* 0x000ee20008000800 */
[----:B------:R-:W3:Y:S06]  /*3f60*/  LDCU UR4, c[0x0][0xb30] ;  /* 0x00016600ff0477ac */ /* 0x000eec0008000800 */
[----:B------:R-:W3:Y:S01]  /*3f70*/  LDC.64 R4, c[0x0][0x890] ;  /* 0x00022400ff047b82 */ /* 0x000ee20000000a00 */
[----:B------:R-:W-:Y:S01]  /*3f80*/  UMOV UR21, 0x400 ;  /* 0x0000040000157882 */ /* 0x000fe20000000000 */
[----:B--2---:R-:W-:-:S02]  /*3f90*/  UIMAD.WIDE.U32 UR6, UR31, UR44, URZ ;  /* 0x0000002c1f0672a5 */ /* 0x004fc4000f8e00ff */
[----:B----4-:R-:W-:Y:S02]  /*3fa0*/  UIMAD.WIDE.U32 UR8, UR30, UR47, URZ ;  /* 0x0000002f1e0872a5 */ /* 0x010fe4000f8e00ff */
[----:B-1----:R-:W-:Y:S02]  /*3fb0*/  ULEA UR21, UR10, UR21, 0x18 ;  /* 0x000000150a157291 */ /* 0x002fe4000f8ec0ff */
[----:B------:R-:W-:Y:S02]  /*3fc0*/  UPLOP3.LUT UP3, UPT, UPT, UPT, UPT, 0x40, 0x4 ;  /* 0x000000000004789c */ /* 0x000fe40003f6e870 */
[----:B------:R-:W-:Y:S02]  /*3fd0*/  UIADD3 UR37, UPT, UPT, UR21, 0x78, URZ ;  /* 0x0000007815257890 */ /* 0x000fe4000fffe0ff */
[----:B------:R-:W-:Y:S02]  /*3fe0*/  UIADD3 UR33, UPT, UPT, UR21, 0x60, URZ ;  /* 0x0000006015217890 */ /* 0x000fe4000fffe0ff */
[----:B------:R-:W-:-:S02]  /*3ff0*/  UIADD3 UR25, UPT, UPT, UR21, 0x68, URZ ;  /* 0x0000006815197890 */ /* 0x000fc4000fffe0ff */
[----:B------:R-:W-:Y:S01]  /*4000*/  UIADD3 UR17, UPT, UPT, UR21, 0x70, URZ ;  /* 0x0000007015117890 */ /* 0x000fe2000fffe0ff */
[----:B------:R-:W-:Y:S01]  /*4010*/  UMOV UR6, UR7 ;  /* 0x0000000700067c82 */ /* 0x000fe20008000000 */
[----:B------:R-:W-:Y:S01]  /*4020*/  UMOV UR41, UR9 ;  /* 0x0000000900297c82 */ /* 0x000fe20008000000 */
[----:B------:R-:W-:Y:S02]  /*4030*/  UISETP.GE.AND UP0, UPT, UR42, 0x1, UPT ;  /* 0x000000012a00788c */ /* 0x000fe4000bf06270 */
[----:B------:R-:W-:Y:S01]  /*4040*/  UISETP.NE.AND UP4, UPT, UR42, 0x1, UPT ;  /* 0x000000012a00788c */ /* 0x000fe2000bf85270 */
[----:B------:R-:W1:Y:S01]  /*4050*/  LDCU.64 UR22, c[0x0][0xb28] ;  /* 0x00016500ff1677ac */ /* 0x000e620008000a00 */
[----:B------:R-:W-:Y:S02]  /*4060*/  UISETP.NE.AND UP6, UPT, UR15, 0x1, UPT ;  /* 0x000000010f00788c */ /* 0x000fe4000bfc5270 */
[----:B------:R-:W-:Y:S02]  /*4070*/  UISETP.NE.AND UP5, UPT, UR46, 0x1, UPT ;  /* 0x000000012e00788c */ /* 0x000fe4000bfa5270 */
[----:B------:R-:W-:-:S02]  /*4080*/  UPRMT UR37, UR10, 0x654, UR37 ;  /* 0x000006540a257896 */ /* 0x000fc40008000025 */
[----:B------:R-:W-:Y:S02]  /*4090*/  USHF.R.U32.HI UR43, URZ, UR45, UR6 ;  /* 0x0000002dff2b7299 */ /* 0x000fe40008011606 */
[----:B------:R-:W-:Y:S02]  /*40a0*/  UPRMT UR40, UR10, 0x654, UR33 ;  /* 0x000006540a287896 */ /* 0x000fe40008000021 */
[----:B------:R-:W-:Y:S02]  /*40b0*/  UPRMT UR39, UR10, 0x654, UR25 ;  /* 0x000006540a277896 */ /* 0x000fe40008000019 */
[----:B------:R-:W-:Y:S02]  /*40c0*/  UPRMT UR38, UR10, 0x654, UR17 ;  /* 0x000006540a267896 */ /* 0x000fe40008000011 */
[----:B---3--:R-:W-:Y:S02]  /*40d0*/  USHF.R.U32.HI UR41, URZ, UR49, UR41 ;  /* 0x00000031ff297299 */ /* 0x008fe40008011629 */
[----:B------:R-:W-:-:S11]  /*40e0*/  UISETP.NE.AND UP2, UPT, UR4, 0x1, UPT ;  /* 0x000000010400788c */ /* 0x000fd6000bf45270 */
.L_x_85:
[C---:B------:R-:W-:Y:S02]  /*40f0*/  LEA R12, R14.reuse, UR21, 0x3 ;  /* 0x000000150e0c7c11 */ /* 0x040fe4000f8e18ff */
[----:B------:R-:W-:Y:S02]  /*4100*/  SHF.L.U32 R0, R13, 0x1f, RZ ;  /* 0x0000001f0d007819 */ /* 0x000fe400000006ff */
[----:B------:R-:W-:Y:S02]  /*4110*/  LEA R8, R14, UR21, 0x4 ;  /* 0x000000150e087c11 */ /* 0x000fe4000f8e20ff */
[----:B--2---:R-:W2:Y:S02]  /*4120*/  SYNCS.PHASECHK.TRANS64.TRYWAIT P0, [R12+URZ+0xb0], R0 ;  /* 0x0000b0000c0075a7 */ /* 0x004ea400080011ff */
[----:B--2---:R-:W-:Y:S05]  /*4130*/  @!P0 BRA `(.L_x_75) ;  /* 0x0000007800c88947 */ /* 0x004fea0003800000 */
.L_x_165:
[----:B------:R-:W3:Y:S01]  /*4140*/  LDS.128 R8, [R8+0x120] ;  /* 0x0001200008087984 */ /* 0x000ee20000000c00 */
[----:B------:R-:W-:Y:S01]  /*4150*/  UISETP.GE.AND UP0, UPT, UR42, 0x1, UPT ;  /* 0x000000012a00788c */ /* 0x000fe2000bf06270 */
[----:B------:R-:W-:Y:S01]  /*4160*/  @!PT LDS RZ, [RZ] ;  /* 0x00000000fffff984 */ /* 0x000fe20000000800 */
[----:B------:R-:W-:Y:S01]  /*4170*/  @!PT LDS RZ, [RZ] ;  /* 0x00000000fffff984 */ /* 0x000fe20000000800 */
[----:B------:R-:W-:Y:S01]  /*4180*/  @!PT LDS RZ, [RZ] ;  /* 0x00000000fffff984 */ /* 0x000fe20000000800 */
[----:B------:R-:W-:Y:S01]  /*4190*/  @!PT LDS RZ, [RZ] ;  /* 0x00000000fffff984 */ /* 0x000fe20000000800 */
[----:B------:R4:W-:Y:S06]  /*41a0*/  MEMBAR.ALL.CTA ;  /* 0x0000000000007992 */ /* 0x0009ec0000008000 */
[----:B----4-:R-:W4:Y:S01]  /*41b0*/  FENCE.VIEW.ASYNC.S ;  /* 0x00000000000073c6 */ /* 0x010f220000000000 */
[----:B---3--:R-:W-:Y:S11]  /*41c0*/  LOP3.LUT P0, RZ, R10, 0x1, RZ, 0xc0, !PT ;  /* 0x000000010aff7812 */ /* 0x008ff6000780c0ff */
[----:B------:R-:W-:Y:S02]  /*41d0*/  @!UPT UIADD3 URZ, UPT, UPT, URZ, URZ, URZ ;  /* 0x000000fffffff290 */ /* 0x000fe4000fffe0ff */
[----:B----4-:R-:W-:Y:S01]  /*41e0*/  VOTEU.ANY UP1, P0 ;  /* 0x0000000000ff7886 */ /* 0x010fe20000020100 */
[----:B------:R-:W-:Y:S11]  /*41f0*/  PLOP3.LUT P0, PT, PT, PT, UP1, 0x80, 0x8 ;  /* 0x000000000008781c */ /* 0x000ff60003f0f018 */
[----:B------:R-:W-:Y:S02]  /*4200*/  @!UPT UIADD3 URZ, UPT, UPT, URZ, URZ, URZ ;  /* 0x000000fffffff290 */ /* 0x000fe4000fffe0ff */
[----:B--2---:R-:W-:Y:S02]  /*4210*/  @P0 SHF.R.U32.HI R0, RZ, 0x10, R9 ;  /* 0x00000010ff000819 */ /* 0x004fe40000011609 */
[----:B------:R-:W-:Y:S02]  /*4220*/  @P0 MOV R6, R8 ;  /* 0x0000000800060202 */ /* 0x000fe40000000f00 */
[----:B------:R-:W-:Y:S01]  /*4230*/  @P0 R2UR UR4, R0 ;  /* 0x00000000000402ca */ /* 0x000fe200000e0000 */
[----:B------:R-:W-:Y:S01]  /*4240*/  VIADD R0, R12, 0xc0 ;  /* 0x000000c00c007836 */ /* 0x000fe20000000000 */
[----:B------:R-:W-:Y:S02]  /*4250*/  @P0 LOP3.LUT R8, R9, 0xffff, RZ, 0xc0, !PT ;  /* 0x0000ffff09080812 */ /* 0x000fe400078ec0ff */
[----:B------:R-:W-:Y:S02]  /*4260*/  @P0 R2UR UR6, R6 ;  /* 0x00000000060602ca */ /* 0x000fe400000e0000 */
[----:B------:R-:W-:Y:S02]  /*4270*/  PRMT R0, RZ, 0x654, R0 ;  /* 0x00000654ff007816 */ /* 0x000fe40000000000 */
[----:B------:R-:W-:Y:S02]  /*4280*/  @P0 R2UR UR5, R8 ;  /* 0x00000000080502ca */ /* 0x000fe400000e0000 */
[----:B------:R2:W-:Y:S03]  /*4290*/  SYNCS.ARRIVE.TRANS64.RED.A1T0 RZ, [R0+URZ], RZ ;  /* 0x000000ff00ff79a7 */ /* 0x0005e600081004ff */
[----:B------:R-:W-:Y:S04]  /*42a0*/  @UP1 UMOV UR29, UR4 ;  /* 0x00000004001d1c82 */ /* 0x000fe80008000000 */
[----:B------:R-:W-:Y:S04]  /*42b0*/  @UP1 UMOV UR14, UR6 ;  /* 0x00000006000e1c82 */ /* 0x000fe80008000000 */
[----:B------:R-:W-:Y:S01]  /*42c0*/  @UP1 UMOV UR13, UR5 ;  /* 0x00000005000d1c82 */ /* 0x000fe20008000000 */
[----:B------:R-:W-:Y:S05]  /*42d0*/  BRA.U !UP0, `(.L_x_76) ;  /* 0x0000000108a47547 */ /* 0x000fea000b800000 */
[----:B------:R-:W-:Y:S02]  /*42e0*/  UIMAD.WIDE.U32 UR18, UR13, UR47, URZ ;  /* 0x0000002f0d1272a5 */ /* 0x000fe4000f8e00ff */
[----:B------:R-:W-:Y:S02]  /*42f0*/  UIMAD.WIDE.U32 UR26, UR14, UR44, URZ ;  /* 0x0000002c0e1a72a5 */ /* 0x000fe4000f8e00ff */
[----:B------:R-:W-:Y:S02]  /*4300*/  USEL UR4, UR30, UR41, !UP5 ;  /* 0x000000291e047287 */ /* 0x000fe4000e800000 */
[----:B------:R-:W-:Y:S02]  /*4310*/  USEL UR7, UR31, UR43, !UP6 ;  /* 0x0000002b1f077287 */ /* 0x000fe4000f000000 */
[----:B-1----:R-:W-:Y:S02]  /*4320*/  UIMAD.WIDE.U32 UR8, UR4, UR22, URZ ;  /* 0x00000016040872a5 */ /* 0x002fe4000f8e00ff */
[----:B------:R-:W-:Y:S01]  /*4330*/  UIMAD.WIDE.U32 UR10, UR7, UR22, URZ ;  /* 0x00000016070a72a5 */ /* 0x000fe2000f8e00ff */
[----:B------:R-:W-:Y:S02]  /*4340*/  UMOV UR5, UR19 ;  /* 0x0000001300057c82 */ /* 0x000fe40008000000 */
[----:B------:R-:W-:Y:S03]  /*4350*/  USHF.R.U32.HI UR6, URZ, UR49, UR5 ;  /* 0x00000031ff067299 */ /* 0x000fe60008011605 */
[----:B------:R-:W-:Y:S01]  /*4360*/  UMOV UR5, UR27 ;  /* 0x0000001b00057c82 */ /* 0x000fe20008000000 */
[----:B------:R-:W-:Y:S02]  /*4370*/  USEL UR6, UR13, UR6, !UP5 ;  /* 0x000000060d067287 */ /* 0x000fe4000e800000 */
[----:B------:R-:W-:Y:S03]  /*4380*/  USHF.R.U32.HI UR12, URZ, UR45, UR5 ;  /* 0x0000002dff0c7299 */ /* 0x000fe60008011605 */
[----:B------:R-:W-:Y:S02]  /*4390*/  UMOV UR5, UR9 ;  /* 0x0000000900057c82 */ /* 0x000fe40008000000 */
[----:B------:R-:W-:Y:S03]  /*43a0*/  @UP4 USHF.R.U32.HI UR4, URZ, UR23, UR5 ;  /* 0x00000017ff044299 */ /* 0x000fe60008011605 */
[----:B------:R-:W-:Y:S01]  /*43b0*/  UMOV UR5, UR11 ;  /* 0x0000000b00057c82 */ /* 0x000fe20008000000 */
[----:B------:R-:W-:Y:S02]  /*43c0*/  UIMAD UR4, UR42, UR4, URZ ;  /* 0x000000042a0472a4 */ /* 0x000fe4000f8e02ff */
[----:B------:R-:W-:Y:S02]  /*43d0*/  @UP4 USHF.R.U32.HI UR7, URZ, UR23, UR5 ;  /* 0x00000017ff074299 */ /* 0x000fe40008011605 */
[----:B------:R-:W-:Y:S02]  /*43e0*/  UIMAD.WIDE.U32 UR10, UR6, UR22, URZ ;  /* 0x00000016060a72a5 */ /* 0x000fe4000f8e00ff */
[----:B------:R-:W-:Y:S02]  /*43f0*/  USEL UR5, UR14, UR12, !UP6 ;  /* 0x0000000c0e057287 */ /* 0x000fe4000f000000 */
[----:B------:R-:W-:Y:S02]  /*4400*/  UIMAD UR8, UR42, UR7, URZ ;  /* 0x000000072a0872a4 */ /* 0x000fe4000f8e02ff */
[----:B------:R-:W-:Y:S03]  /*4410*/  UISETP.GE.AND UP0, UPT, UR6, UR4, UPT ;  /* 0x000000040600728c */ /* 0x000fe6000bf06270 */
[----:B------:R-:W-:Y:S01]  /*4420*/  UMOV UR4, UR11 ;  /* 0x0000000b00047c82 */ /* 0x000fe20008000000 */
[----:B------:R-:W-:Y:S02]  /*4430*/  UISETP.GE.OR UP0, UPT, UR5, UR8, UP0 ;  /* 0x000000080500728c */ /* 0x000fe40008706670 */
[----:B------:R-:W-:Y:S02]  /*4440*/  USHF.R.U32.HI UR4, URZ, UR23, UR4 ;  /* 0x00000017ff047299 */ /* 0x000fe40008011604 */
[----:B------:R-:W-:Y:S02]  /*4450*/  UIMAD.WIDE.U32 UR8, UR5, UR22, URZ ;  /* 0x00000016050872a5 */ /* 0x000fe4000f8e00ff */
[----:B------:R-:W-:Y:S04]  /*4460*/  USEL UR10, UR6, UR4, !UP4 ;  /* 0x00000004060a7287 */ /* 0x000fe8000e000000 */
[----:B------:R-:W-:Y:S01]  /*4470*/  UIADD3 UR11, UPT, UPT, -UR10, URZ, URZ ;  /* 0x000000ff0a0b7290 */ /* 0x000fe2000fffe1ff */
[----:B------:R-:W-:Y:S02]  /*4480*/  @!UP0 UMOV UR4, UR9 ;  /* 0x0000000900048c82 */ /* 0x000fe40008000000 */
[----:B------:R-:W-:Y:S02]  /*4490*/  @!UP0 USHF.R.U32.HI UR4, URZ, UR23, UR4 ;  /* 0x00000017ff048299 */ /* 0x000fe40008011604 */
[----:B------:R-:W-:Y:S02]  /*44a0*/  UIMAD UR8, UR42, UR11, UR6 ;  /* 0x0000000b2a0872a4 */ /* 0x000fe4000f8e0206 */
[----:B------:R-:W-:Y:S04]  /*44b0*/  @!UP0 USEL UR4, UR5, UR4, !UP4 ;  /* 0x0000000405048287 */ /* 0x000fe8000e000000 */
[----:B------:R-:W-:Y:S02]  /*44c0*/  @!UP0 UIMAD UR8, UR7, UR8, UR4 ;  /* 0x00000008070882a4 */ /* 0x000fe4000f8e0204 */
[----:B------:R-:W-:Y:S02]  /*44d0*/  @!UP0 UIADD3 UR9, UPT, UPT, UR10, -UR4, URZ ;  /* 0x800000040a098290 */ /* 0x000fe4000fffe0ff */
[----:B------:R-:W-:Y:S02]  /*44e0*/  UIADD3 UR4, UPT, UPT, -UR5, URZ, URZ ;  /* 0x000000ff05047290 */ /* 0x000fe4000fffe1ff */
[----:B------:R-:W-:Y:S02]  /*44f0*/  UIADD3 UR7, UPT, UPT, -UR6, URZ, URZ ;  /* 0x000000ff06077290 */ /* 0x000fe4000fffe1ff */
[----:B------:R-:W-:Y:S02]  /*4500*/  @!UP0 UIMAD UR6, UR9, UR42, UR5 ;  /* 0x0000002a090682a4 */ /* 0x000fe4000f8e0205 */
[----:B------:R-:W-:Y:S02]  /*4510*/  UIMAD UR14, UR15, UR4, UR14 ;  /* 0x000000040f0e72a4 */ /* 0x000fe4000f8e020e */
[----:B------:R-:W-:Y:S01]  /*4520*/  UIMAD UR13, UR46, UR7, UR13 ;  /* 0x000000072e0d72a4 */ /* 0x000fe2000f8e020d */
[----:B------:R-:W-:Y:S02]  /*4530*/  @!UP0 UMOV UR5, UR8 ;  /* 0x0000000800058c82 */ /* 0x000fe40008000000 */
[----:B------:R-:W-:Y:S02]  /*4540*/  UIMAD UR14, UR5, UR15, UR14 ;  /* 0x0000000f050e72a4 */ /* 0x000fe4000f8e020e */
[----:B------:R-:W-:Y:S11]  /*4550*/  UIMAD UR13, UR6, UR46, UR13 ;  /* 0x0000002e060d72a4 */ /* 0x000ff6000f8e020d */
[----:B------:R-:W-:Y:S01]  /*4560*/  @!UPT UIADD3 URZ, UPT, UPT, URZ, URZ, URZ ;  /* 0x000000fffffff290 */ /* 0x000fe2000fffe0ff */
.L_x_76:
[----:B------:R-:W3:Y:S01]  /*4570*/  @!UP2 LDCU.128 UR8, c[0x0][0xb10] ;  /* 0x00016200ff08a7ac */ /* 0x000ee20008000c00 */
[C---:B------:R-:W-:Y:S02]  /*4580*/  ISETP.NE.U32.AND P1, PT, R4.reuse, RZ, PT ;  /* 0x000000ff0400720c */ /* 0x040fe40003f25070 */
[----:B------:R-:W-:Y:S02]  /*4590*/  ISETP.NE.U32.AND P0, PT, R4, RZ, PT ;  /* 0x000000ff0400720c */ /* 0x000fe40003f05070 */
[C---:B------:R-:W-:Y:S02]  /*45a0*/  ISETP.NE.AND.EX P1, PT, R5.reuse, RZ, PT, P1 ;  /* 0x000000ff0500720c */ /* 0x040fe40003f25310 */
[----:B------:R-:W-:Y:S01]  /*45b0*/  ISETP.NE.AND.EX P0, PT, R5, RZ, PT, P0 ;  /* 0x000000ff0500720c */ /* 0x000fe20003f05300 */
[----:B------:R-:W4:Y:S01]  /*45c0*/  @!UP2 LDCU UR5, c[0x0][0xb0c] ;  /* 0x00016180ff05a7ac */ /* 0x000f220008000800 */
[----:B------:R-:W-:Y:S01]  /*45d0*/  SHF.L.U32 R9, R15, 0x1f, RZ ;  /* 0x0000001f0f097819 */ /* 0x000fe200000006ff */
[----:B------:R-:W-:Y:S02]  /*45e0*/  USHF.L.U32 UR35, UR16, 0x7, URZ ;  /* 0x0000000710237899 */ /* 0x000fe400080006ff */
[----:B------:R-:W-:Y:S02]  /*45f0*/  USHF.L.U32 UR34, UR20, 0x8, URZ ;  /* 0x0000000814227899 */ /* 0x000fe400080006ff */
[----:B---3--:R-:W-:Y:S07]  /*4600*/  UIMAD.WIDE.U32 UR6, UR14, UR8, URZ ;  /* 0x000000080e0672a5 */ /* 0x008fee000f8e00ff */
[----:B------:R-:W-:Y:S01]  /*4610*/  @!UP2 UMOV UR4, UR7 ;  /* 0x000000070004ac82 */ /* 0x000fe20008000000 */
[----:B----4-:R-:W-:Y:S02]  /*4620*/  @!UP2 UISETP.NE.AND UP0, UPT, UR5, 0x1, UPT ;  /* 0x000000010500a88c */ /* 0x010fe4000bf05270 */
[----:B------:R-:W-:Y:S02]  /*4630*/  @!UP2 USHF.R.U32.HI UR4, URZ, UR9, UR4 ;  /* 0x00000009ff04a299 */ /* 0x000fe40008011604 */
[----:B------:R-:W-:Y:S02]  /*4640*/  UIMAD.WIDE.U32 UR6, UR13, UR11, URZ ;  /* 0x0000000b0d0672a5 */ /* 0x000fe4000f8e00ff */
[----:B------:R-:W-:Y:S02]  /*4650*/  @!UP2 USEL UR8, UR14, UR4, !UP0 ;  /* 0x000000040e08a287 */ /* 0x000fe4000c000000 */
[----:B------:R-:W-:Y:S03]  /*4660*/  @!UP2 UISETP.NE.AND UP0, UPT, UR10, 0x1, UPT ;  /* 0x000000010a00a88c */ /* 0x000fe6000bf05270 */
[----:B------:R-:W-:Y:S02]  /*4670*/  @!UP2 UMOV UR6, UR7 ;  /* 0x000000070006ac82 */ /* 0x000fe40008000000 */
[----:B------:R-:W3:Y:S02]  /*4680*/  @!UP2 LDCU UR4, c[0x0][0xb20] ;  /* 0x00016400ff04a7ac */ /* 0x000ee40008000800 */
[----:B---3--:R-:W-:Y:S04]  /*4690*/  @!UP2 USHF.R.U32.HI UR6, URZ, UR4, UR6 ;  /* 0x00000004ff06a299 */ /* 0x008fe80008011606 */
[----:B------:R-:W-:Y:S04]  /*46a0*/  @!UP2 USEL UR6, UR13, UR6, !UP0 ;  /* 0x000000060d06a287 */ /* 0x000fe8000c000000 */
[----:B------:R-:W-:Y:S02]  /*46b0*/  @!UP2 UIADD3 UR4, UPT, UPT, -UR8, UR6, URZ ;  /* 0x000000060804a290 */ /* 0x000fe4000fffe1ff */
[----:B------:R-:W-:Y:S02]  /*46c0*/  @!UP2 UIADD3 UR6, UPT, UPT, UR8, -UR6, URZ ;  /* 0x800000060806a290 */ /* 0x000fe4000fffe0ff */
[----:B------:R-:W-:Y:S02]  /*46d0*/  @!UP2 UIMAD UR14, UR4, UR5, UR14 ;  /* 0x00000005040ea2a4 */ /* 0x000fe4000f8e020e */
[----:B------:R-:W-:Y:S01]  /*46e0*/  @!UP2 UIMAD UR13, UR6, UR10, UR13 ;  /* 0x0000000a060da2a4 */ /* 0x000fe2000f8e020d */
[----:B------:R-:W-:Y:S11]  /*46f0*/  BRA.U UP3, `(.L_x_77) ;  /* 0x0000000103107547 */ /* 0x000ff6000b800000 */
[----:B------:R-:W-:Y:S04]  /*4700*/  MOV R6, UR48 ;  /* 0x0000003000067c02 */ /* 0x000fe80008000f00 */
[----:B------:R-:W-:Y:S04]  /*4710*/  SHF.L.U32 R6, R6, 0x1f, RZ ;  /* 0x0000001f06067819 */ /* 0x000fe800000006ff */
[----:B------:R-:W3:Y:S02]  /*4720*/  SYNCS.PHASECHK.TRANS64.TRYWAIT P2, [UR21+0xa8], R6 ;  /* 0x0000a806ff0075a7 */ /* 0x000ee40008041115 */
[----:B---3--:R-:W-:Y:S05]  /*4730*/  @!P2 BRA `(.L_x_78) ;  /* 0x00000074005ca947 */ /* 0x008fea0003800000 */
.L_x_77:
[----:B------:R-:W-:Y:S05]  /*4740*/  @!P1 BRA `(.L_x_79) ;  /* 0x0000000000309947 */ /* 0x000fea0003800000 */
[----:B------:R-:W-:Y:S01]  /*4750*/  ISETP.NE.U32.AND P1, PT, R2, RZ, PT ;  /* 0x000000ff0200720c */ /* 0x000fe20003f25070 */
[----:B------:R-:W3:Y:S01]  /*4760*/  LDCU.64 UR4, c[0x0][0x358] ;  /* 0x00006b00ff0477ac */ /* 0x000ee20008000a00 */
[----:B------:R-:W-:Y:S02]  /*4770*/  IMAD.MOV.U32 R142, RZ, RZ, 0x1 ;  /* 0x00000001ff8e7424 */ /* 0x000fe400078e00ff */
[----:B------:R-:W-:Y:S11]  /*4780*/  ISETP.NE.AND.EX P1, PT, R3, RZ, PT, P1 ;  /* 0x000000ff0300720c */ /* 0x000ff60003f25310 */
[----:B------:R-:W-:Y:S02]  /*4790*/  @!UPT UIADD3 URZ, UPT, UPT, URZ, URZ, URZ ;  /* 0x000000fffffff290 */ /* 0x000fe4000fffe0ff */
[----:B------:R-:W4:Y:S01]  /*47a0*/  @P1 LDC.64 R10, c[0x0][0x888] ;  /* 0x00022200ff0a1b82 */ /* 0x000f220000000a00 */
[----:B--2---:R-:W-:Y:S04]  /*47b0*/  @P1 IMAD R0, R4, UR36, RZ ;  /* 0x0000002404001c24 */ /* 0x004fe8000f8e02ff */
[----:B----4-:R-:W-:Y:S04]  /*47c0*/  @P1 IMAD.WIDE R10, R0, 0x4, R10 ;  /* 0x00000004000a1825 */ /* 0x010fe800078e020a */
[----:B------:R-:W-:Y:S01]  /*47d0*/  HFMA2 R0, -RZ, RZ, 0, 5.9604644775390625e-08 ;  /* 0x00000001ff007431 */ /* 0x000fe200000001ff */
[----:B---3-5:R3:W5:Y:S04]  /*47e0*/  @P1 LDG.E R73, desc[UR4][R10.64] ;  /* 0x000000040a491981 */ /* 0x028768000c1e1900 */
[----:B------:R-:W-:Y:S01]  /*47f0*/  @!P1 PRMT R142, R0, 0x7610, R142 ;  /* 0x00007610008e9816 */ /* 0x000fe2000000008e */
[----:B---3--:R-:W4:Y:S06]  /*4800*/  @!P1 LDC R73, c[0x0][0x880] ;  /* 0x00022000ff499b82 */ /* 0x008f2c0000000800 */
.L_x_79:
[----:B----45:R-:W-:Y:S01]  /*4810*/  @!P0 FSETP.EQ.AND P1, PT, R73, RZ, PT ;  /* 0x000000ff4900820b */ /* 0x030fe20003f22000 */
[----:B------:R-:W-:Y:S01]  /*4820*/  @!UPT UIADD3 URZ, UPT, UPT, URZ, URZ, URZ ;  /* 0x000000fffffff290 */ /* 0x000fe2000fffe0ff */
[----:B------:R-:W-:Y:S11]  /*4830*/  @!P0 BRA `(.L_x_80) ;  /* 0x0000000000188947 */ /* 0x000ff60003800000 */
[----:B------:R-:W-:Y:S02]  /*4840*/  LOP3.LUT P0, RZ, R142, 0xff, RZ, 0xc0, !PT ;  /* 0x000000ff8eff7812 */ /* 0x000fe4000780c0ff */
[----:B------:R-:W-:Y:S04]  /*4850*/  ISETP.NE.U32.AND P1, PT, R2, RZ, PT ;  /* 0x000000ff0200720c */ /* 0x000fe80003f25070 */
[----:B------:R-:W-:Y:S04]  /*4860*/  ISETP.NE.AND.EX P1, PT, R3, RZ, PT, P1 ;  /* 0x000000ff0300720c */ /* 0x000fe80003f25310 */
[----:B------:R-:W-:Y:S03]  /*4870*/  PLOP3.LUT P1, PT, P1, PT, PT, 0x8, 0x80 ;  /* 0x000000000080781c */ /* 0x000fe60000f2e170 */
[----:B------:R-:W-:Y:S11]  /*4880*/  @P0 FSETP.EQ.AND P1, PT, R73, RZ, PT ;  /* 0x000000ff4900020b */ /* 0x000ff60003f22000 */
[----:B------:R-:W-:Y:S02]  /*4890*/  @!UPT UIADD3 URZ, UPT, UPT, URZ, URZ, URZ ;  /* 0x000000fffffff290 */ /* 0x000fe4000fffe0ff */
.L_x_80:
[----:B------:R-:W3:Y:S01]  /*48a0*/  SYNCS.PHASECHK.TRANS64.TRYWAIT P2, [UR21+0x80], R9 ;  /* 0x00008009ff0075a7 */ /* 0x000ee20008041115 */
[----:B------:R-:W-:Y:S04]  /*48b0*/  ELECT P0, URZ, PT ;  /* 0x0000000000ff782f */ /* 0x000fe80003800000 */
[----:B------:R-:W-:Y:S11]  /*48c0*/  PLOP3.LUT P1, PT, P1, P0, PT, 0xf2, 0x2f ;  /* 0x00000000002f781c */ /* 0x000ff60000f21e72 */
[----:B------:R-:W-:Y:S02]  /*48d0*/  @!UPT UIADD3 URZ, UPT, UPT, URZ, URZ, URZ ;  /* 0x000000fffffff290 */ /* 0x000fe4000fffe0ff */
[----:B------:R-:W-:Y:S05]  /*48e0*/  @!P1 IADD3 R8, P0, PT, R16, 0x580, RZ ;  /* 0x0000058010089810 */ /* 0x000fea0007f1e0ff */
[----:B--2---:R-:W-:Y:S01]  /*48f0*/  @!P1 IMAD.X R6, RZ, RZ, R17, P0 ;  /* 0x000000ffff069224 */ /* 0x004fe200000e0611 */
[----:B---3--:R-:W-:Y:S07]  /*4900*/  @!P2 BRA `(.L_x_81) ;  /* 0x000000740000a947 */ /* 0x008fee0003800000 */
.L_x_168:
[----:B------:R-:W-:Y:S01]  /*4910*/  @!P1 R2UR UR5, R8 ;  /* 0x00000000080592ca */ /* 0x000fe200000e0000 */
[----:B------:R-:W-:Y:S01]  /*4920*/  VOTEU.ALL UP0, P1 ;  /* 0x0000000000ff7886 */ /* 0x000fe20000800000 */
[----:B------:R-:W-:Y:S01]  /*4930*/  @!P1 R2UR UR4, R6 ;  /* 0x00000000060492ca */ /* 0x000fe200000e0000 */
[----:B--2---:R-:W-:Y:S01]  /*4940*/  @!P1 IMAD.MOV.U32 R0, RZ, RZ, 0x4000 ;  /* 0x00004000ff009424 */ /* 0x004fe200078e00ff */
[----:B------:R-:W-:Y:S01]  /*4950*/  UMOV UR6, 0x0 ;  /* 0x0000000000067882 */ /* 0x000fe20000000000 */
[----:B------:R-:W-:Y:S01]  /*4960*/  UMOV UR7, 0x10000000 ;  /* 0x1000000000077882 */ /* 0x000fe20000000000 */
[----:B------:R-:W-:Y:S01]  /*4970*/  @!UP0 UIADD3 UR32, UPT, UPT, UR21, 0x400, URZ ;  /* 0x0000040015208890 */ /* 0x000fe2000fffe0ff */
[----:B------:R-:W-:Y:S01]  /*4980*/  @!P1 IADD3 R8, P0, PT, R16, 0x580, RZ ;  /* 0x0000058010089810 */ /* 0x000fe20007f1e0ff */
[----:B------:R-:W-:Y:S04]  /*4990*/  VOTEU.ALL UP0, P1 ;  /* 0x0000000000ff7886 */ /* 0x000fe80000800000 */
[----:B------:R-:W-:Y:S02]  /*49a0*/  @!P1 IMAD.X R6, RZ, RZ, R17, P0 ;  /* 0x000000ffff069224 */ /* 0x000fe400000e0611 */
[----:B------:R-:W-:Y:S02]  /*49b0*/  IMAD.U32 R10, RZ, RZ, UR5 ;  /* 0x00000005ff0a7e24 */ /* 0x000fe4000f8e00ff */
[----:B------:R-:W-:Y:S03]  /*49c0*/  IMAD.U32 R11, RZ, RZ, UR4 ;  /* 0x00000004ff0b7e24 */ /* 0x000fe6000f8e00ff */
[----:B------:R-:W-:Y:S02]  /*49d0*/  @!P1 R2UR UR4, R10 ;  /* 0x000000000a0492ca */ /* 0x000fe400000e0000 */
[----:B------:R-:W-:Y:S11]  /*49e0*/  @!P1 R2UR UR5, R11 ;  /* 0x000000000b0592ca */ /* 0x000ff600000e0000 */
[----:B------:R-:W-:Y:S02]  /*49f0*/  @!UPT UIADD3 URZ, UPT, UPT, URZ, URZ, URZ ;  /* 0x000000fffffff290 */ /* 0x000fe4000fffe0ff */
[----:B------:R2:W-:Y:S01]  /*4a00*/  @!UP0 UTMALDG.3D [UR32], [UR4], desc[UR6] ;  /* 0x00000620040085b4 */ /* 0x0005e20008011000 */
[----:B------:R2:W-:Y:S01]  /*4a10*/  @!P1 SYNCS.ARRIVE.TRANS64.RED.A0TR RZ, [UR21+0x60], R0 ;  /* 0x00006000ffff99a7 */ /* 0x0005e20008300415 */
[----:B------:R-:W-:Y:S01]  /*4a20*/  SYNCS.ARRIVE.TRANS64.RED.A1T0 RZ, [UR40], RZ ;  /* 0x000000ffffff79a7 */ /* 0x000fe20008100428 */
[----:B------:R-:W3:Y:S02]  /*4a30*/  SYNCS.PHASECHK.TRANS64.TRYWAIT P2, [UR21+0x88], R9 ;  /* 0x00008809ff0075a7 */ /* 0x000ee40008041115 */
[----:B--23--:R-:W-:Y:S05]  /*4a40*/  @!P2 BRA `(.L_x_82) ;  /* 0x0000007000c8a947 */ /* 0x00cfea0003800000 */
.L_x_170:
        /* <DEDUP_REMOVED lines=8> */
[----:B------:R-:W-:Y:S01]  /*4ad0*/  @!UP0 UIADD3 UR24, UPT, UPT, UR21, 0x4400, URZ ;  /* 0x0000440015188890 */ /* 0x000fe2000fffe0ff */
[----:B------:R-:W-:Y:S01]  /*4ae0*/  VOTEU.ALL UP0, P1 ;  /* 0x0000000000ff7886 */ /* 0x000fe20000800000 */
[----:B------:R-:W-:Y:S01]  /*4af0*/  UMOV UR27, UR35 ;  /* 0x00000023001b7c82 */ /* 0x000fe20008000000 */
[----:B------:R-:W-:Y:S02]  /*4b00*/  UMOV UR28, UR36 ;  /* 0x00000024001c7c82 */ /* 0x000fe40008000000 */
[----:B------:R-:W-:Y:S02]  /*4b10*/  IMAD.U32 R10, RZ, RZ, UR5 ;  /* 0x00000005ff0a7e24 */ /* 0x000fe4000f8e00ff */
[----:B------:R-:W-:Y:S02]  /*4b20*/  IMAD.U32 R11, RZ, RZ, UR4 ;  /* 0x00000004ff0b7e24 */ /* 0x000fe4000f8e00ff */
[----:B------:R-:W-:Y:S01]  /*4b30*/  @!P1 IMAD.X R6, RZ, RZ, R17, P0 ;  /* 0x000000ffff069224 */ /* 0x000fe200000e0611 */
        /* <DEDUP_REMOVED lines=8> */
.L_x_172:
[----:B------:R-:W-:Y:S01]  /*4bc0*/  @!P1 R2UR UR5, R8 ;  /* 0x00000000080592ca */ /* 0x000fe200000e0000 */
[----:B------:R-:W-:Y:S01]  /*4bd0*/  VOTEU.ALL UP0, P1 ;  /* 0x0000000000ff7886 */ /* 0x000fe20000800000 */
[----:B------:R-:W-:Y:S01]  /*4be0*/  @!P1 R2UR UR4, R6 ;  /* 0x00000000060492ca */ /* 0x000fe200000e0000 */
[----:B--2---:R-:W-:Y:S01]  /*4bf0*/  @!P1 IMAD.MOV.U32 R0, RZ, RZ, 0x4000 ;  /* 0x00004000ff009424 */ /* 0x004fe200078e00ff */
[----:B------:R-:W-:Y:S01]  /*4c00*/  UMOV UR6, 0x0 ;  /* 0x0000000000067882 */ /* 0x000fe20000000000 */
[----:B------:R-:W-:Y:S01]  /*4c10*/  UMOV UR7, 0x10000000 ;  /* 0x1000000000077882 */ /* 0x000fe20000000000 */
[----:B------:R-:W-:Y:S01]  /*4c20*/  @!UP0 UIADD3 UR18, UPT, UPT, UR34, 0x80, URZ ;  /* 0x0000008022128890 */ /* 0x000fe2000fffe0ff */
[----:B------:R-:W-:Y:S01]  /*4c30*/  VIADD R14, R14, 0x1 ;  /* 0x000000010e0e7836 */ /* 0x000fe20000000000 */
[----:B------:R-:W-:Y:S01]  /*4c40*/  @!UP0 UIADD3 UR16, UPT, UPT, UR21, 0x8400, URZ ;  /* 0x0000840015108890 */ /* 0x000fe2000fffe0ff */
[----:B------:R-:W-:Y:S01]  /*4c50*/  VOTEU.ALL UP0, P1 ;  /* 0x0000000000ff7886 */ /* 0x000fe20000800000 */
[----:B------:R-:W-:Y:S01]  /*4c60*/  UMOV UR19, UR35 ;  /* 0x0000002300137c82 */ /* 0x000fe20008000000 */
[----:B------:R-:W-:Y:S02]  /*4c70*/  UMOV UR20, UR36 ;  /* 0x0000002400147c82 */ /* 0x000fe40008000000 */
        /* <DEDUP_REMOVED lines=10> */
.L_x_174:
[----:B------:R-:W-:Y:S01]  /*4d20*/  @!P1 IADD3 R6, P0, PT, R16, 0x580, RZ ;  /* 0x0000058010069810 */ /* 0x000fe20007f1e0ff */
[----:B------:R-:W-:Y:S01]  /*4d30*/  VOTEU.ALL UP0, P1 ;  /* 0x0000000000ff7886 */ /* 0x000fe20000800000 */
[----:B------:R-:W-:Y:S01]  /*4d40*/  UMOV UR6, 0x0 ;  /* 0x0000000000067882 */ /* 0x000fe20000000000 */
[----:B------:R-:W-:Y:S01]  /*4d50*/  UMOV UR7, 0x10000000 ;  /* 0x1000000000077882 */ /* 0x000fe20000000000 */
[----:B------:R-:W-:Y:S01]  /*4d60*/  @!P1 R2UR UR5, R6 ;  /* 0x00000000060592ca */ /* 0x000fe200000e0000 */
[----:B--2---:R-:W-:Y:S01]  /*4d70*/  @!P1 IMAD.X R0, RZ, RZ, R17, P0 ;  /* 0x000000ffff009224 */ /* 0x004fe200000e0611 */
[----:B------:R-:W-:Y:S01]  /*4d80*/  @!UP0 UIADD3 UR10, UPT, UPT, UR34, 0xc0, URZ ;  /* 0x000000c0220a8890 */ /* 0x000fe2000fffe0ff */
[----:B------:R-:W-:Y:S01]  /*4d90*/  R2UR UR18, R144 ;  /* 0x00000000901272ca */ /* 0x000fe200000e0000 */
[----:B------:R-:W-:Y:S01]  /*4da0*/  @!UP0 UIADD3 UR8, UPT, UPT, UR21, 0xc400, URZ ;  /* 0x0000c40015088890 */ /* 0x000fe2000fffe0ff */
[----:B------:R-:W-:Y:S01]  /*4db0*/  R2UR UR16, R145 ;  /* 0x00000000911072ca */ /* 0x000fe200000e0000 */
[----:B------:R-:W-:Y:S01]  /*4dc0*/  @!UP0 UIADD3 UR9, UPT, UPT, UR21, 0x78, URZ ;  /* 0x0000007815098890 */ /* 0x000fe2000fffe0ff */
[----:B------:R-:W-:Y:S01]  /*4dd0*/  @!P1 R2UR UR4, R0 ;  /* 0x00000000000492ca */ /* 0x000fe200000e0000 */
[----:B------:R-:W-:Y:S01]  /*4de0*/  VOTEU.ALL UP0, P1 ;  /* 0x0000000000ff7886 */ /* 0x000fe20000800000 */
[----:B------:R-:W-:Y:S01]  /*4df0*/  UMOV UR11, UR35 ;  /* 0x00000023000b7c82 */ /* 0x000fe20008000000 */
[----:B------:R-:W-:Y:S01]  /*4e00*/  UMOV UR12, UR36 ;  /* 0x00000024000c7c82 */ /* 0x000fe20008000000 */
[C---:B------:R-:W-:Y:S01]  /*4e10*/  ISETP.NE.AND P0, PT, R14.reuse, 0x2, PT ;  /* 0x000000020e00780c */ /* 0x040fe20003f05270 */
[----:B------:R-:W-:Y:S01]  /*4e20*/  UPLOP3.LUT UP3, UPT, UPT, UPT, UPT, 0x80, 0x8 ;  /* 0x000000000008789c */ /* 0x000fe20003f6f070 */
[----:B------:R-:W-:Y:S01]  /*4e30*/  IMAD.U32 R8, RZ, RZ, UR5 ;  /* 0x00000005ff087e24 */ /* 0x000fe2000f8e00ff */
[----:B------:R-:W-:Y:S01]  /*4e40*/  LOP3.LUT R15, R15, 0x1, RZ, 0x3c, !PT ;  /* 0x000000010f0f7812 */ /* 0x000fe200078e3cff */
[----:B------:R-:W-:Y:S01]  /*4e50*/  UMOV UR36, UR29 ;  /* 0x0000001d00247c82 */ /* 0x000fe20008000000 */
[----:B------:R-:W-:Y:S01]  /*4e60*/  SEL R0, RZ, 0x1, P0 ;  /* 0x00000001ff007807 */ /* 0x000fe20000000000 */
[----:B------:R-:W-:Y:S01]  /*4e70*/  UIADD3 UR20, UPT, UPT, UR13, UR18, URZ ;  /* 0x000000120d147290 */ /* 0x000fe2000fffe0ff */
[----:B------:R-:W-:Y:S01]  /*4e80*/  SEL R14, R14, RZ, P0 ;  /* 0x000000ff0e0e7207 */ /* 0x000fe20000000000 */
[----:B------:R-:W-:Y:S01]  /*4e90*/  UIADD3 UR16, UPT, UPT, UR14, UR16, URZ ;  /* 0x000000100e107290 */ /* 0x000fe2000fffe0ff */
[----:B------:R-:W-:Y:S01]  /*4ea0*/  IMAD.U32 R9, RZ, RZ, UR4 ;  /* 0x00000004ff097e24 */ /* 0x000fe2000f8e00ff */
[----:B------:R-:W-:Y:S02]  /*4eb0*/  @!P1 R2UR UR4, R8 ;  /* 0x00000000080492ca */ /* 0x000fe400000e0000 */
[----:B------:R-:W-:Y:S02]  /*4ec0*/  LOP3.LUT R13, R13, R0, RZ, 0x3c, !PT ;  /* 0x000000000d0d7212 */ /* 0x000fe400078e3cff */
[----:B------:R-:W-:Y:S11]  /*4ed0*/  @!P1 R2UR UR5, R9 ;  /* 0x00000000090592ca */ /* 0x000ff600000e0000 */
[----:B------:R-:W-:Y:S02]  /*4ee0*/  @!UPT UIADD3 URZ, UPT, UPT, URZ, URZ, URZ ;  /* 0x000000fffffff290 */ /* 0x000fe4000fffe0ff */
[----:B------:R2:W-:Y:S01]  /*4ef0*/  @!UP0 UTMALDG.3D [UR8], [UR4], desc[UR6] ;  /* 0x00000608040085b4 */ /* 0x0005e20008011000 */
[----:B------:R2:W-:Y:S01]  /*4f00*/  @!P1 SYNCS.ARRIVE.TRANS64.RED.A0TR RZ, [UR21+0x78], R7 ;  /* 0x00007807ffff99a7 */ /* 0x0005e20008300415 */
[----:B------:R-:W-:Y:S01]  /*4f10*/  SYNCS.ARRIVE.TRANS64.RED.A1T0 RZ, [UR37], RZ ;  /* 0x000000ffffff79a7 */ /* 0x000fe20008100425 */
[----:B------:R-:W-:Y:S05]  /*4f20*/  BRA.U UP1, `(.L_x_85) ;  /* 0xfffffff101707547 */ /* 0x000fea000b83ffff */
[----:B------:R-:W-:-:S04]  /*4f30*/  SHF.L.U32 R2, R15, 0x1f, RZ ;  /* 0x0000001f0f027819 */ /* 0x000fc800000006ff */
[----:B------:R-:W3:Y:S02]  /*4f40*/  SYNCS.PHASECHK.TRANS64.TRYWAIT P0, [UR21+0x80], R2 ;  /* 0x00008002ff0075a7 */ /* 0x000ee40008001115 */
[----:B---3--:R-:W-:Y:S05]  /*4f50*/  @!P0 BRA `(.L_x_86) ;  /* 0x0000006c00cc8947 */ /* 0x008fea0003800000 */
.L_x_176:
[----:B------:R-:W4:Y:S02]  /*4f60*/  SYNCS.PHASECHK.TRANS64.TRYWAIT P0, [UR21+0x88], R2 ;  /* 0x00008802ff0075a7 */ /* 0x000f240008001115 */
[----:B----4-:R-:W-:Y:S05]  /*4f70*/  @!P0 BRA `(.L_x_87) ;  /* 0x0000006c00dc8947 */ /* 0x010fea0003800000 */
.L_x_178:
[----:B------:R-:W4:Y:S02]  /*4f80*/  SYNCS.PHASECHK.TRANS64.TRYWAIT P0, [UR21+0x90], R2 ;  /* 0x00009002ff0075a7 */ /* 0x000f240008001115 */
[----:B----4-:R-:W-:Y:S05]  /*4f90*/  @!P0 BRA `(.L_x_88) ;  /* 0x0000006c00ec8947 */ /* 0x010fea0003800000 */
.L_x_180:
[----:B---3--:R-:W-:-:S07]  /*4fa0*/  MOV R0, UR21 ;  /* 0x0000001500007c02 */ /* 0x008fce0008000f00 */
.L_x_89:
[----:B---3--:R-:W-:-:S04]  /*4fb0*/  SHF.L.U32 R2, R15, 0x1f, RZ ;  /* 0x0000001f0f027819 */ /* 0x008fc800000006ff */
[----:B------:R3:W4:Y:S03]  /*4fc0*/  SYNCS.PHASECHK.TRANS64.TRYWAIT P0, [R0+URZ+0x98], R2 ;  /* 0x00009802000075a7 */ /* 0x00072600080011ff */
[----:B----4-:R-:W-:Y:S05]  /*4fd0*/  @!P0 NANOSLEEP.SYNCS 0x989680 ;  /* 0x009896800000895d */ /* 0x010fea0003900000 */
[----:B------:R-:W4:Y:S02]  /*4fe0*/  @!P0 SYNCS.PHASECHK.TRANS64 P0, [R0+URZ+0x98], R2 ;  /* 0x00009802000085a7 */ /* 0x000f2400080010ff */
[----:B-12-4-:R-:W-:Y:S05]  /*4ff0*/  @P0 EXIT ;  /* 0x000000000000094d */ /* 0x016fea0003800000 */
[----:B------:R-:W-:Y:S05]  /*5000*/  BRA `(.L_x_89) ;  /* 0xfffffffc00e87947 */ /* 0x000fea000383ffff */
.L_x_74:
[----:B------:R-:W-:-:S06]  /*5010*/  UISETP.GE.AND UP0, UPT, UR17, 0x4, UPT ;  /* 0x000000041100788c */ /* 0x000fcc000bf06270 */
[----:B------:R-:W-:-:S13]  /*5020*/  PLOP3.LUT P0, PT, PT, PT, UP0, 0x80, 0x8 ;  /* 0x000000000008781c */ /* 0x000fda0003f0f008 */
[----:B------:R-:W-:Y:S05]  /*5030*/  @!P0 EXIT ;  /* 0x000000000000894d */ /* 0x000fea0003800000 */
[----:B------:R-:W1:Y:S08]  /*5040*/  S2UR UR4, SR_CgaCtaId ;  /* 0x00000000000479c3 */ /* 0x000e700000008800 */
[----:B------:R-:W-:Y:S01]  /*5050*/  BAR.SYNC.DEFER_BLOCKING 0x6, 0xa0 ;  /* 0x0182800000007b1d */ /* 0x000fe20000010000 */
[C---:B------:R-:W-:Y:S01]  /*5060*/  IMAD.SHL.U32 R2, R157.reuse, 0x40, RZ ;  /* 0x000000409d027824 */ /* 0x040fe200078e00ff */
[C---:B------:R-:W-:Y:S01]  /*5070*/  LOP3.LUT R141, R157.reuse, 0x1, RZ, 0xc0, !PT ;  /* 0x000000019d8d7812 */ /* 0x040fe200078ec0ff */
[C---:B------:R-:W-:Y:S01]  /*5080*/  IMAD.SHL.U32 R140, R157.reuse, 0x8, RZ ;  /* 0x000000089d8c7824 */ /* 0x040fe200078e00ff */
[----:B------:R-:W-:Y:S01]  /*5090*/  CS2R R152, SRZ ;  /* 0x0000000000987805 */ /* 0x000fe2000001ff00 */
[----:B------:R-:W-:Y:S01]  /*50a0*/  IMAD.U32 R69, R157, 0x10000, RZ ;  /* 0x000100009d457824 */ /* 0x000fe200078e00ff */
[----:B------:R-:W-:-:S02]  /*50b0*/  UMOV UR44, 0x400 ;  /* 0x00000400002c7882 */ /* 0x000fc40000000000 */
[----:B------:R-:W2:Y:S01]  /*50c0*/  LDC.64 R138, c[0x0][0x8b0] ;  /* 0x00022c00ff8a7b82 */ /* 0x000ea20000000a00 */
[----:B------:R-:W-:Y:S01]  /*50d0*/  LOP3.LUT R3, R2, 0x1c0, RZ, 0xc0, !PT ;  /* 0x000001c002037812 */ /* 0x000fe200078ec0ff */
[----:B------:R-:W-:Y:S01]  /*50e0*/  IMAD.MOV.U32 R156, RZ, RZ, 0x2 ;  /* 0x00000002ff9c7424 */ /* 0x000fe200078e00ff */
[----:B------:R-:W-:Y:S01]  /*50f0*/  ISETP.NE.U32.AND P0, PT, R141, 0x1, PT ;  /* 0x000000018d00780c */ /* 0x000fe20003f05070 */
[----:B------:R-:W-:Y:S01]  /*5100*/  IMAD.MOV.U32 R155, RZ, RZ, 0x4 ;  /* 0x00000004ff9b7424 */ /* 0x000fe200078e00ff */
[----:B------:R-:W-:Y:S01]  /*5110*/  LOP3.LUT R140, R3, 0x38, R140, 0xf8, !PT ;  /* 0x00000038038c7812 */ /* 0x000fe200078ef88c */
[----:B------:R-:W-:Y:S01]  /*5120*/  IMAD.MOV.U32 R154, RZ, RZ, 0x1 ;  /* 0x00000001ff9a7424 */ /* 0x000fe200078e00ff */
[----:B------:R-:W-:Y:S01]  /*5130*/  LOP3.LUT R69, R69, 0x600000, RZ, 0xc0, !PT ;  /* 0x0060000045457812 */ /* 0x000fe200078ec0ff */
[----:B------:R-:W3:Y:S01]  /*5140*/  LDC.64 R136, c[0x0][0x8a8] ;  /* 0x00022a00ff887b82 */ /* 0x000ee20000000a00 */
[C---:B------:R-:W-:Y:S01]  /*5150*/  R2P PR, R157.reuse, 0x6 ;  /* 0x000000069d007804 */ /* 0x040fe20000000000 */
[----:B------:R-:W-:Y:S01]  /*5160*/  IMAD.MOV.U32 R68, RZ, RZ, RZ ;  /* 0x000000ffff447224 */ /* 0x000fe200078e00ff */
[----:B------:R-:W-:Y:S01]  /*5170*/  LOP3.LUT R140, R140, 0x1e00, R2, 0xf8, !PT ;  /* 0x00001e008c8c7812 */ /* 0x000fe200078ef802 */
[----:B------:R-:W-:Y:S01]  /*5180*/  IMAD.MOV.U32 R149, RZ, RZ, RZ ;  /* 0x000000ffff957224 */ /* 0x000fe200078e00ff */
[----:B------:R-:W-:Y:S01]  /*5190*/  P2R R2, PR, RZ, 0x1 ;  /* 0x00000001ff027803 */ /* 0x000fe20000000000 */
[----:B------:R-:W4:Y:S01]  /*51a0*/  LDCU UR59, c[0x0][0x370] ;  /* 0x00006e00ff3b77ac */ /* 0x000f220008000800 */
[----:B------:R-:W-:-:S02]  /*51b0*/  LOP3.LUT R157, R157, 0x60, RZ, 0xc0, !PT ;  /* 0x000000609d9d7812 */ /* 0x000fc400078ec0ff */
[----:B------:R-:W-:Y:S01]  /*51c0*/  SEL R156, R156, 0xfffffffe, !P1 ;  /* 0xfffffffe9c9c7807 */ /* 0x000fe20004800000 */
[----:B-1----:R-:W-:Y:S01]  /*51d0*/  ULEA UR44, UR4, UR44, 0x18 ;  /* 0x0000002c042c7291 */ /* 0x002fe2000f8ec0ff */
[----:B------:R-:W-:Y:S01]  /*51e0*/  SEL R155, R155, 0xfffffffc, !P2 ;  /* 0xfffffffc9b9b7807 */ /* 0x000fe20005000000 */
[----:B------:R-:W1:Y:S02]  /*51f0*/  LDCU UR43, c[0x0][0xb0c] ;  /* 0x00016180ff2b77ac */ /* 0x000e640008000800 */
[----:B------:R-:W-:Y:S01]  /*5200*/  UIADD3 UR4, UPT, UPT, UR44, 0x400, URZ ;  /* 0x000004002c047890 */ /* 0x000fe2000fffe0ff */
[----:B------:R-:W1:Y:S04]  /*5210*/  LDCU UR39, c[0x0][0xb30] ;  /* 0x00016600ff2777ac */ /* 0x000e680008000800 */
[----:B------:R-:W4:Y:S01]  /*5220*/  LDS R0, [UR44+0x140] ;  /* 0x0001402cff007984 */ /* 0x000f220008000800 */
[----:B------:R-:W-:Y:S01]  /*5230*/  IMAD.U32 R147, RZ, RZ, UR4 ;  /* 0x00000004ff937e24 */ /* 0x000fe2000f8e00ff */
[----:B------:R-:W1:Y:S01]  /*5240*/  LDCU.64 UR56, c[0x0][0x888] ;  /* 0x00011100ff3877ac */ /* 0x000e620008000a00 */
[----:B------:R-:W1:Y:S01]  /*5250*/  LDCU.64 UR40, c[0x0][0xb28] ;  /* 0x00016500ff2877ac */ /* 0x000e620008000a00 */
[----:B------:R-:W1:Y:S01]  /*5260*/  LDCU.64 UR62, c[0x0][0x890] ;  /* 0x00011200ff3e77ac */ /* 0x000e620008000a00 */
[----:B------:R-:W1:Y:S01]  /*5270*/  LDCU.128 UR52, c[0x0][0xb10] ;  /* 0x00016200ff3477ac */ /* 0x000e620008000c00 */
[----:B------:R-:W1:Y:S01]  /*5280*/  LDCU UR58, c[0x0][0x374] ;  /* 0x00006e80ff3a77ac */ /* 0x000e620008000800 */
[----:B------:R-:W-:Y:S01]  /*5290*/  UMOV UR47, URZ ;  /* 0x000000ff002f7c82 */ /* 0x000fe20008000000 */
[----:B------:R-:W-:Y:S01]  /*52a0*/  UMOV UR46, URZ ;  /* 0x000000ff002e7c82 */ /* 0x000fe20008000000 */
[----:B-1234-:R-:W-:-:S07]  /*52b0*/  IMAD.IADD R69, R0, 0x1, R69 ;  /* 0x0000000100457824 */ /* 0x01efce00078e0245 */
.L_x_133:
[C---:B------:R-:W-:Y:S02]  /*52c0*/  LEA R3, R149.reuse, UR44, 0x3 ;  /* 0x0000002c95037c11 */ /* 0x040fe4000f8e18ff */
[----:B------:R-:W-:Y:S02]  /*52d0*/  SHF.L.U32 R0, R152, 0x1f, RZ ;  /* 0x0000001f98007819 */ /* 0x000fe400000006ff */
[----:B-1----:R-:W-:Y:S02]  /*52e0*/  LEA R4, R149, UR44, 0x4 ;  /* 0x0000002c95047c11 */ /* 0x002fe4000f8e20ff */
[----:B------:R-:W1:Y:S02]  /*52f0*/  SYNCS.PHASECHK.TRANS64.TRYWAIT P0, [R3+URZ+0xb0], R0 ;  /* 0x0000b000030075a7 */ /* 0x000e6400080011ff */
[----:B-1----:R-:W-:Y:S05]  /*5300*/  @!P0 BRA `(.L_x_90) ;  /* 0x0000006c00288947 */ /* 0x002fea0003800000 */
.L_x_181:
        /* <DEDUP_REMOVED lines=8> */
[----:B--2---:R-:W-:Y:S11]  /*5390*/  LOP3.LUT P0, RZ, R6, 0x1, RZ, 0xc0, !PT ;  /* 0x0000000106ff7812 */ /* 0x004ff6000780c0ff */
[----:B------:R-:W-:Y:S02]  /*53a0*/  @!UPT UIADD3 URZ, UPT, UPT, URZ, URZ, URZ ;  /* 0x000000fffffff290 */ /* 0x000fe4000fffe0ff */
[----:B---3--:R-:W-:Y:S01]  /*53b0*/  VOTEU.ANY UP1, P0 ;  /* 0x0000000000ff7886 */ /* 0x008fe20000020100 */
[----:B------:R-:W-:Y:S01]  /*53c0*/  PLOP3.LUT P0, PT, PT, PT, UP1, 0x80, 0x8 ;  /* 0x000000000008781c */ /* 0x000fe20003f0f018 */
[----:B------:R-:W-:Y:S11]  /*53d0*/  UP2UR UR61, UPR, URZ, 0x2 ;  /* 0x00000002ff3d7883 */ /* 0x000ff60008000000 */
[----:B------:R-:W-:Y:S01]  /*53e0*/  @!UPT UIADD3 URZ, UPT, UPT, URZ, URZ, URZ ;  /* 0x000000fffffff290 */ /* 0x000fe2000fffe0ff */
[----:B-1----:R-:W-:Y:S02]  /*53f0*/  @P0 SHF.R.U32.HI R0, RZ, 0x10, R5 ;  /* 0x00000010ff000819 */ /* 0x002fe40000011605 */
        /* <DEDUP_REMOVED lines=12> */
[----:B------:R-:W2:Y:S01]  /*54c0*/  LDCU UR12, c[0x0][0xb20] ;  /* 0x00016400ff0c77ac */ /* 0x000ea20008000800 */
[----:B------:R-:W-:Y:S02]  /*54d0*/  UIMAD.WIDE.U32 UR4, UR58, UR55, URZ ;  /* 0x000000373a0472a5 */ /* 0x000fe4000f8e00ff */
[----:B------:R-:W-:Y:S02]  /*54e0*/  UIMAD.WIDE.U32 UR6, UR59, UR52, URZ ;  /* 0x000000343b0672a5 */ /* 0x000fe4000f8e00ff */
[----:B------:R-:W-:Y:S02]  /*54f0*/  UISETP.NE.AND UP0, UPT, UR54, 0x1, UPT ;  /* 0x000000013600788c */ /* 0x000fe4000bf05270 */
[----:B------:R-:W-:Y:S02]  /*5500*/  UIMAD.WIDE.U32 UR8, UR37, UR55, URZ ;  /* 0x00000037250872a5 */ /* 0x000fe4000f8e00ff */
[----:B------:R-:W-:Y:S02]  /*5510*/  UIMAD.WIDE.U32 UR10, UR38, UR52, URZ ;  /* 0x00000034260a72a5 */ /* 0x000fe4000f8e00ff */
[----:B------:R-:W-:Y:S02]  /*5520*/  UISETP.NE.AND UP1, UPT, UR43, 0x1, UPT ;  /* 0x000000012b00788c */ /* 0x000fe4000bf25270 */
[----:B------:R-:W-:Y:S01]  /*5530*/  UISETP.NE.AND UP2, UPT, UR42, 0x1, UPT ;  /* 0x000000012a00788c */ /* 0x000fe2000bf45270 */
[----:B------:R-:W-:Y:S02]  /*5540*/  UMOV UR4, UR5 ;  /* 0x0000000500047c82 */ /* 0x000fe40008000000 */
[----:B--2---:R-:W-:Y:S03]  /*5550*/  USHF.R.U32.HI UR5, URZ, UR12, UR4 ;  /* 0x0000000cff057299 */ /* 0x004fe60008011604 */
[----:B------:R-:W-:Y:S02]  /*5560*/  UMOV UR4, UR7 ;  /* 0x0000000700047c82 */ /* 0x000fe40008000000 */
[----:B------:R-:W-:Y:S02]  /*5570*/  USHF.R.U32.HI UR7, URZ, UR53, UR4 ;  /* 0x00000035ff077299 */ /* 0x000fe40008011604 */
[----:B------:R-:W-:Y:S02]  /*5580*/  USEL UR4, UR58, UR5, !UP0 ;  /* 0x000000053a047287 */ /* 0x000fe4000c000000 */
[----:B------:R-:W-:Y:S01]  /*5590*/  USEL UR7, UR59, UR7, !UP1 ;  /* 0x000000073b077287 */ /* 0x000fe2000c800000 */
[----:B------:R-:W-:Y:S01]  /*55a0*/  UMOV UR5, UR9 ;  /* 0x0000000900057c82 */ /* 0x000fe20008000000 */
[----:B------:R-:W-:Y:S02]  /*55b0*/  UIMAD.WIDE.U32 UR8, UR4, UR40, URZ ;  /* 0x00000028040872a5 */ /* 0x000fe4000f8e00ff */
[----:B------:R-:W-:Y:S03]  /*55c0*/  USHF.R.U32.HI UR6, URZ, UR12, UR5 ;  /* 0x0000000cff067299 */ /* 0x000fe60008011605 */
[----:B------:R-:W-:Y:S01]  /*55d0*/  UMOV UR5, UR11 ;  /* 0x0000000b00057c82 */ /* 0x000fe20008000000 */
[----:B------:R-:W-:Y:S02]  /*55e0*/  UIMAD.WIDE.U32 UR10, UR7, UR40, URZ ;  /* 0x00000028070a72a5 */ /* 0x000fe4000f8e00ff */
[----:B------:R-:W-:Y:S02]  /*55f0*/  USHF.R.U32.HI UR12, URZ, UR53, UR5 ;  /* 0x00000035ff0c7299 */ /* 0x000fe40008011605 */
[----:B------:R-:W-:Y:S01]  /*5600*/  USEL UR6, UR37, UR6, !UP0 ;  /* 0x0000000625067287 */ /* 0x000fe2000c000000 */
[----:B------:R-:W-:Y:S02]  /*5610*/  UMOV UR5, UR9 ;  /* 0x0000000900057c82 */ /* 0x000fe40008000000 */
[----:B------:R-:W-:Y:S01]  /*5620*/  UMOV UR10, UR11 ;  /* 0x0000000b000a7c82 */ /* 0x000fe20008000000 */
[----:B------:R-:W-:Y:S02]  /*5630*/  @UP2 USHF.R.U32.HI UR4, URZ, UR41, UR5 ;  /* 0x00000029ff042299 */ /* 0x000fe40008011605 */
[----:B------:R-:W-:Y:S02]  /*5640*/  @UP2 USHF.R.U32.HI UR7, URZ, UR41, UR10 ;  /* 0x00000029ff072299 */ /* 0x000fe4000801160a */
[----:B------:R-:W-:Y:S02]  /*5650*/  UIMAD UR4, UR42, UR4, URZ ;  /* 0x000000042a0472a4 */ /* 0x000fe4000f8e02ff */
        /* <DEDUP_REMOVED lines=8> */
[----:B------:R-:W-:Y:S02]  /*56e0*/  USEL UR11, UR6, UR4, !UP2 ;  /* 0x00000004060b7287 */ /* 0x000fe4000d000000 */
[----:B------:R-:W-:Y:S02]  /*56f0*/  UIADD3 UR8, UPT, UPT, -UR5, URZ, URZ ;  /* 0x000000ff05087290 */ /* 0x000fe4000fffe1ff */
[----:B------:R-:W-:Y:S01]  /*5700*/  UIADD3 UR10, UPT, UPT, -UR11, URZ, URZ ;  /* 0x000000ff0b0a7290 */ /* 0x000fe2000fffe1ff */
[----:B------:R-:W-:Y:S01]  /*5710*/  @!UP0 UMOV UR4, UR9 ;  /* 0x0000000900048c82 */ /* 0x000fe20008000000 */
[----:B------:R-:W-:Y:S02]  /*5720*/  UIADD3 UR9, UPT, UPT, -UR6, URZ, URZ ;  /* 0x000000ff06097290 */ /* 0x000fe4000fffe1ff */
[----:B------:R-:W-:Y:S02]  /*5730*/  @!UP0 USHF.R.U32.HI UR4, URZ, UR41, UR4 ;  /* 0x00000029ff048299 */ /* 0x000fe40008011604 */
[----:B------:R-:W-:Y:S02]  /*5740*/  UIMAD UR10, UR42, UR10, UR6 ;  /* 0x0000000a2a0a72a4 */ /* 0x000fe4000f8e0206 */
[----:B------:R-:W-:Y:S04]  /*5750*/  @!UP0 USEL UR4, UR5, UR4, !UP2 ;  /* 0x0000000405048287 */ /* 0x000fe8000d000000 */
[----:B------:R-:W-:Y:S02]  /*5760*/  @!UP0 UIMAD UR10, UR7, UR10, UR4 ;  /* 0x0000000a070a82a4 */ /* 0x000fe4000f8e0204 */
[----:B------:R-:W-:Y:S02]  /*5770*/  @!UP0 UIADD3 UR11, UPT, UPT, UR11, -UR4, URZ ;  /* 0x800000040b0b8290 */ /* 0x000fe4000fffe0ff */
[----:B------:R-:W-:Y:S02]  /*5780*/  UIMAD UR7, UR43, UR8, UR38 ;  /* 0x000000082b0772a4 */ /* 0x000fe4000f8e0226 */
[----:B------:R-:W-:Y:S02]  /*5790*/  @!UP0 UIMAD UR6, UR11, UR42, UR5 ;  /* 0x0000002a0b0682a4 */ /* 0x000fe4000f8e0205 */
[----:B------:R-:W-:Y:S01]  /*57a0*/  UIMAD UR4, UR54, UR9, UR37 ;  /* 0x00000009360472a4 */ /* 0x000fe2000f8e0225 */
[----:B------:R-:W-:Y:S02]  /*57b0*/  @!UP0 UMOV UR5, UR10 ;  /* 0x0000000a00058c82 */ /* 0x000fe40008000000 */
[----:B------:R-:W-:Y:S02]  /*57c0*/  UIMAD UR38, UR5, UR43, UR7 ;  /* 0x0000002b052672a4 */ /* 0x000fe4000f8e0207 */
[----:B------:R-:W-:Y:S11]  /*57d0*/  UIMAD UR37, UR6, UR54, UR4 ;  /* 0x00000036062572a4 */ /* 0x000ff6000f8e0204 */
[----:B------:R-:W-:Y:S01]  /*57e0*/  @!UPT UIADD3 URZ, UPT, UPT, URZ, URZ, URZ ;  /* 0x000000fffffff290 */ /* 0x000fe2000fffe0ff */
.L_x_91:
[----:B------:R-:W-:Y:S01]  /*57f0*/  UISETP.NE.AND UP0, UPT, UR39, 0x1, UPT ;  /* 0x000000012700788c */ /* 0x000fe2000bf05270 */
[----:B------:R-:W-:Y:S01]  /*5800*/  LOP3.LUT P0, RZ, R147, 0x3f0, RZ, 0xc0, !PT ;  /* 0x000003f093ff7812 */ /* 0x000fe2000780c0ff */
[----:B------:R-:W-:Y:S01]  /*5810*/  USHF.L.U32 UR50, UR16, 0x7, URZ ;  /* 0x0000000710327899 */ /* 0x000fe200080006ff */
[----:B------:R-:W-:Y:S01]  /*5820*/  BSSY.RECONVERGENT B6, `(.L_x_92) ;  /* 0x0000034000067945 */ /* 0x000fe20003800200 */
[----:B------:R-:W-:Y:S01]  /*5830*/  USHF.L.U32 UR49, UR20, 0x8, URZ ;  /* 0x0000000814317899 */ /* 0x000fe200080006ff */
[----:B------:R-:W-:Y:S06]  /*5840*/  IADD3 R149, PT, PT, R149, 0x1, RZ ;  /* 0x0000000195957810 */ /* 0x000fec0007ffe0ff */
[----:B------:R-:W2:Y:S01]  /*5850*/  @!UP0 LDCU.128 UR12, c[0x0][0xb10] ;  /* 0x00016200ff0c87ac */ /* 0x000ea20008000c00 */
[----:B------:R-:W3:Y:S01]  /*5860*/  @!UP0 LDCU UR5, c[0x0][0xb0c] ;  /* 0x00016180ff0587ac */ /* 0x000ee20008000800 */
[----:B------:R-:W4:Y:S01]  /*5870*/  @!UP0 LDCU UR10, c[0x0][0xb20] ;  /* 0x00016400ff0a87ac */ /* 0x000f220008000800 */
[----:B--2---:R-:W-:Y:S02]  /*5880*/  UIMAD.WIDE.U32 UR8, UR38, UR12, URZ ;  /* 0x0000000c260872a5 */ /* 0x004fe4000f8e00ff */
[----:B------:R-:W-:Y:S02]  /*5890*/  UIMAD.WIDE.U32 UR6, UR37, UR15, URZ ;  /* 0x0000000f250672a5 */ /* 0x000fe4000f8e00ff */
[----:B------:R-:W-:Y:S03]  /*58a0*/  @!UP0 UISETP.NE.AND UP1, UPT, UR14, 0x1, UPT ;  /* 0x000000010e00888c */ /* 0x000fe6000bf25270 */
[----:B------:R-:W-:Y:S01]  /*58b0*/  @!UP0 UMOV UR4, UR9 ;  /* 0x0000000900048c82 */ /* 0x000fe20008000000 */
[----:B---3--:R-:W-:Y:S02]  /*58c0*/  @!UP0 UISETP.NE.AND UP2, UPT, UR5, 0x1, UPT ;  /* 0x000000010500888c */ /* 0x008fe4000bf45270 */
[----:B------:R-:W-:Y:S01]  /*58d0*/  @!UP0 USHF.R.U32.HI UR4, URZ, UR13, UR4 ;  /* 0x0000000dff048299 */ /* 0x000fe20008011604 */
[----:B------:R-:W-:Y:S02]  /*58e0*/  @!UP0 UMOV UR6, UR7 ;  /* 0x0000000700068c82 */ /* 0x000fe40008000000 */
[----:B----4-:R-:W-:Y:S02]  /*58f0*/  @!UP0 USHF.R.U32.HI UR6, URZ, UR10, UR6 ;  /* 0x0000000aff068299 */ /* 0x010fe40008011606 */
[----:B------:R-:W-:Y:S02]  /*5900*/  @!UP0 USEL UR7, UR38, UR4, !UP2 ;  /* 0x0000000426078287 */ /* 0x000fe4000d000000 */
[----:B------:R-:W-:Y:S04]  /*5910*/  @!UP0 USEL UR6, UR37, UR6, !UP1 ;  /* 0x0000000625068287 */ /* 0x000fe8000c800000 */
[----:B------:R-:W-:Y:S02]  /*5920*/  @!UP0 UIADD3 UR4, UPT, UPT, -UR7, UR6, URZ ;  /* 0x0000000607048290 */ /* 0x000fe4000fffe1ff */
[----:B------:R-:W-:Y:S02]  /*5930*/  @!UP0 UIADD3 UR6, UPT, UPT, UR7, -UR6, URZ ;  /* 0x8000000607068290 */ /* 0x000fe4000fffe0ff */
[----:B------:R-:W-:Y:S02]  /*5940*/  @!UP0 UIMAD UR38, UR4, UR5, UR38 ;  /* 0x00000005042682a4 */ /* 0x000fe4000f8e0226 */
[----:B------:R-:W-:Y:S01]  /*5950*/  @!UP0 UIMAD UR37, UR6, UR14, UR37 ;  /* 0x0000000e062582a4 */ /* 0x000fe2000f8e0225 */
[----:B------:R-:W-:Y:S11]  /*5960*/  @!P0 BRA `(.L_x_93) ;  /* 0x00000000007c8947 */ /* 0x000ff60003800000 */
[----:B------:R-:W2:Y:S01]  /*5970*/  LDCU.64 UR8, c[0x4][0x80] ;  /* 0x01001000ff0877ac */ /* 0x000ea20008000a00 */
[----:B------:R-:W-:Y:S01]  /*5980*/  MOV R2, 0x0 ;  /* 0x0000000000027802 */ /* 0x000fe20000000f00 */
[----:B------:R-:W-:Y:S02]  /*5990*/  HFMA2 R12, -RZ, RZ, 0, 5.9604644775390625e-08 ;  /* 0x00000001ff0c7431 */ /* 0x000fe400000001ff */
[----:B------:R-:W-:Y:S01]  /*59a0*/  IMAD.MOV.U32 R8, RZ, RZ, 0x70 ;  /* 0x00000070ff087424 */ /* 0x000fe200078e00ff */
[----:B------:R3:W4:Y:S01]  /*59b0*/  LDC.64 R14, c[0x4][R2] ;  /* 0x01000000020e7b82 */ /* 0x0007220000000a00 */
[----:B------:R-:W1:Y:S01]  /*59c0*/  LDCU.64 UR6, c[0x4][0x88] ;  /* 0x01001100ff0677ac */ /* 0x000e620008000a00 */
[----:B------:R-:W-:Y:S01]  /*59d0*/  IMAD.MOV.U32 R13, RZ, RZ, RZ ;  /* 0x000000ffff0d7224 */ /* 0x000fe200078e00ff */
[----:B------:R-:W1:Y:S01]  /*59e0*/  LDCU.64 UR4, c[0x4][0x8] ;  /* 0x01000100ff0477ac */ /* 0x000e620008000a00 */
[----:B--2---:R-:W-:Y:S01]  /*59f0*/  MOV R5, UR9 ;  /* 0x0000000900057c02 */ /* 0x004fe20008000f00 */
[----:B------:R-:W-:Y:S01]  /*5a00*/  IMAD.U32 R4, RZ, RZ, UR8 ;  /* 0x00000008ff047e24 */ /* 0x000fe2000f8e00ff */
[----:B-1----:R-:W-:Y:S01]  /*5a10*/  MOV R7, UR7 ;  /* 0x0000000700077c02 */ /* 0x002fe20008000f00 */
[----:B------:R-:W-:Y:S01]  /*5a20*/  IMAD.U32 R6, RZ, RZ, UR6 ;  /* 0x00000006ff067e24 */ /* 0x000fe2000f8e00ff */
[----:B------:R-:W-:Y:S01]  /*5a30*/  MOV R11, UR5 ;  /* 0x00000005000b7c02 */ /* 0x000fe20008000f00 */
[----:B------:R-:W-:Y:S02]  /*5a40*/  IMAD.U32 R10, RZ, RZ, UR4 ;  /* 0x00000004ff0a7e24 */ /* 0x000fe4000f8e00ff */
[----:B------:R-:W-:Y:S07]  /*5a50*/  LEPC R20, `(.L_x_94) ;  /* 0x000000001014794e */ /* 0x000fee0000000000 */
[----:B---345:R-:W-:Y:S05]  /*5a60*/  CALL.ABS.NOINC R14 ;  /* 0x000000000e007343 */ /* 0x038fea0003c00000 */
.L_x_94:
[----:B------:R-:W1:Y:S01]  /*5a70*/  LDCU.64 UR8, c[0x4][0x80] ;  /* 0x01001000ff0877ac */ /* 0x000e620008000a00 */
[----:B------:R-:W2:Y:S01]  /*5a80*/  LDC.64 R2, c[0x4][R2] ;  /* 0x0100000002027b82 */ /* 0x000ea20000000a00 */
[----:B------:R-:W-:Y:S02]  /*5a90*/  HFMA2 R12, -RZ, RZ, 0, 5.9604644775390625e-08 ;  /* 0x00000001ff0c7431 */ /* 0x000fe400000001ff */
[----:B------:R-:W-:Y:S02]  /*5aa0*/  IMAD.MOV.U32 R8, RZ, RZ, 0x70 ;  /* 0x00000070ff087424 */ /* 0x000fe400078e00ff */
[----:B------:R-:W-:Y:S01]  /*5ab0*/  IMAD.MOV.U32 R13, RZ, RZ, RZ ;  /* 0x000000ffff0d7224 */ /* 0x000fe200078e00ff */
[----:B------:R-:W3:Y:S01]  /*5ac0*/  LDCU.64 UR6, c[0x4][0x88] ;  /* 0x01001100ff0677ac */ /* 0x000ee20008000a00 */
[----:B------:R-:W4:Y:S01]  /*5ad0*/  LDCU.64 UR4, c[0x4][0x8] ;  /* 0x01000100ff0477ac */ /* 0x000f220008000a00 */
[----:B-1----:R-:W-:Y:S02]  /*5ae0*/  MOV R4, UR8 ;  /* 0x0000000800047c02 */ /* 0x002fe40008000f00 */
[----:B------:R-:W-:Y:S02]  /*5af0*/  MOV R5, UR9 ;  /* 0x0000000900057c02 */ /* 0x000fe40008000f00 */
[----:B---3--:R-:W-:Y:S01]  /*5b00*/  MOV R7, UR7 ;  /* 0x0000000700077c02 */ /* 0x008fe20008000f00 */
[----:B------:R-:W-:Y:S01]  /*5b10*/  IMAD.U32 R6, RZ, RZ, UR6 ;  /* 0x00000006ff067e24 */ /* 0x000fe2000f8e00ff */
[----:B----4-:R-:W-:Y:S01]  /*5b20*/  MOV R11, UR5 ;  /* 0x00000005000b7c02 */ /* 0x010fe20008000f00 */
[----:B------:R-:W-:Y:S02]  /*5b30*/  IMAD.U32 R10, RZ, RZ, UR4 ;  /* 0x00000004ff0a7e24 */ /* 0x000fe4000f8e00ff */
[----:B------:R-:W-:Y:S07]  /*5b40*/  LEPC R20, `(.L_x_93) ;  /* 0x000000001014794e */ /* 0x000fee0000000000 */
[----:B--2---:R-:W-:Y:S05]  /*5b50*/  CALL.ABS.NOINC R2 ;  /* 0x0000000002007343 */ /* 0x004fea0003c00000 */
.L_x_93:
[----:B------:R-:W-:Y:S05]  /*5b60*/  BSYNC.RECONVERGENT B6 ;  /* 0x0000000000067941 */ /* 0x000fea0003800200 */
.L_x_92:
[----:B------:R-:W-:Y:S01]  /*5b70*/  R2UR UR4, R146 ;  /* 0x00000000920472ca */ /* 0x000fe200000e0000 */
[----:B------:R-:W-:Y:S01]  /*5b80*/  UISETP.NE.U32.AND UP0, UPT, UR62, URZ, UPT ;  /* 0x000000ff3e00728c */ /* 0x000fe2000bf05070 */
[----:B------:R-:W-:Y:S02]  /*5b90*/  ISETP.NE.U32.AND P4, PT, R138, RZ, PT ;  /* 0x000000ff8a00720c */ /* 0x000fe40003f85070 */
[----:B------:R-:W-:Y:S01]  /*5ba0*/  ISETP.NE.U32.AND P2, PT, RZ, UR56, PT ;  /* 0x00000038ff007c0c */ /* 0x000fe2000bf45070 */
[----:B------:R-:W-:Y:S01]  /*5bb0*/  UISETP.NE.AND.EX UP1, UPT, UR63, URZ, UPT, UP0 ;  /* 0x000000ff3f00728c */ /* 0x000fe2000bf25300 */
[----:B------:R-:W-:Y:S01]  /*5bc0*/  ISETP.NE.AND.EX P4, PT, R139, RZ, PT, P4 ;  /* 0x000000ff8b00720c */ /* 0x000fe20003f85340 */
[----:B------:R-:W-:Y:S01]  /*5bd0*/  UPLOP3.LUT UP0, UPT, UPT, UPT, UPT, 0x40, 0x4 ;  /* 0x000000000004789c */ /* 0x000fe20003f0e870 */
[----:B------:R-:W-:Y:S05]  /*5be0*/  ISETP.NE.AND.EX P2, PT, RZ, UR57, PT, P2 ;  /* 0x00000039ff007c0c */ /* 0x000fea000bf45320 */
[----:B------:R-:W-:Y:S06]  /*5bf0*/  UISETP.NE.AND UP2, UPT, UR4, URZ, UPT ;  /* 0x000000ff0400728c */ /* 0x000fec000bf45270 */
[----:B------:R-:W-:Y:S05]  /*5c00*/  PLOP3.LUT P1, PT, PT, PT, UP2, 0x80, 0x8 ;  /* 0x000000000008781c */ /* 0x000fea0003f2f028 */
[----:B------:R-:W-:Y:S06]  /*5c10*/  @UP2 UPLOP3.LUT UP0, UPT, UPT, UPT, UP1, 0x80, 0x8 ;  /* 0x000000000008289c */ /* 0x000fec0003f0f010 */
[----:B------:R-:W-:Y:S01]  /*5c20*/  PLOP3.LUT P0, PT, PT, PT, UP0, 0x80, 0x8 ;  /* 0x000000000008781c */ /* 0x000fe20003f0f008 */
[----:B------:R-:W-:Y:S01]  /*5c30*/  @!UPT UIADD3 URZ, UPT, UPT, URZ, URZ, URZ ;  /* 0x000000fffffff290 */ /* 0x000fe2000fffe0ff */
[----:B------:R-:W-:Y:S11]  /*5c40*/  BRA.U !UP1, `(.L_x_95) ;  /* 0x00000001093c7547 */ /* 0x000ff6000b800000 */
[----:B------:R-:W-:Y:S01]  /*5c50*/  UISETP.NE.U32.AND UP0, UPT, UR56, URZ, UPT ;  /* 0x000000ff3800728c */ /* 0x000fe2000bf05070 */
[----:B-1----:R-:W-:Y:S01]  /*5c60*/  HFMA2 R0, -RZ, RZ, 0, 5.9604644775390625e-08 ;  /* 0x00000001ff007431 */ /* 0x002fe200000001ff */
[----:B------:R-:W1:Y:S01]  /*5c70*/  LDCU.64 UR8, c[0x0][0x358] ;  /* 0x00006b00ff0877ac */ /* 0x000e620008000a00 */
[----:B------:R-:W-:Y:S01]  /*5c80*/  IMAD.MOV.U32 R142, RZ, RZ, 0x1 ;  /* 0x00000001ff8e7424 */ /* 0x000fe200078e00ff */
[----:B------:R-:W-:Y:S06]  /*5c90*/  UISETP.NE.AND.EX UP0, UPT, UR57, URZ, UPT, UP0 ;  /* 0x000000ff3900728c */ /* 0x000fec000bf05300 */
[----:B------:R-:W-:Y:S05]  /*5ca0*/  PLOP3.LUT P3, PT, PT, PT, UP0, 0x80, 0x8 ;  /* 0x000000000008781c */ /* 0x000fea0003f6f008 */
[----:B------:R-:W2:Y:S01]  /*5cb0*/  @UP0 LDCU.64 UR4, c[0x0][0x888] ;  /* 0x00011100ff0407ac */ /* 0x000ea20008000a00 */
[----:B------:R-:W-:Y:S07]  /*5cc0*/  @UP0 UIMAD UR6, UR36, UR62, URZ ;  /* 0x0000003e240602a4 */ /* 0x000fee000f8e02ff */
[----:B------:R-:W-:Y:S01]  /*5cd0*/  @!P3 PRMT R142, R0, 0x7610, R142 ;  /* 0x00007610008eb816 */ /* 0x000fe2000000008e */
[----:B--2---:R-:W-:Y:S06]  /*5ce0*/  @UP0 UIMAD.WIDE UR4, UR6, 0x4, UR4 ;  /* 0x00000004060408a5 */ /* 0x004fec000f8e0204 */
[----:B------:R-:W-:Y:S01]  /*5cf0*/  IMAD.U32 R2, RZ, RZ, UR4 ;  /* 0x00000004ff027e24 */ /* 0x000fe2000f8e00ff */
[----:B------:R-:W-:Y:S04]  /*5d00*/  MOV R3, UR5 ;  /* 0x0000000500037c02 */ /* 0x000fe80008000f00 */
[----:B------:R-:W2:Y:S01]  /*5d10*/  @!UP0 LDCU UR4, c[0x0][0x880] ;  /* 0x00011000ff0487ac */ /* 0x000ea20008000800 */
[----:B-1---5:R3:W5:Y:S02]  /*5d20*/  @P3 LDG.E R73, desc[UR8][R2.64] ;  /* 0x0000000802493981 */ /* 0x022764000c1e1900 */
[----:B--23--:R-:W-:Y:S02]  /*5d30*/  @!P3 IMAD.U32 R73, RZ, RZ, UR4 ;  /* 0x00000004ff49be24 */ /* 0x00cfe4000f8e00ff */
.L_x_95:
[----:B------:R-:W-:Y:S05]  /*5d40*/  @!P4 BRA `(.L_x_96) ;  /* 0x000000000024c947 */ /* 0x000fea0003800000 */
[----:B------:R-:W-:Y:S01]  /*5d50*/  ISETP.NE.U32.AND P3, PT, R136, RZ, PT ;  /* 0x000000ff8800720c */ /* 0x000fe20003f65070 */
[----:B------:R-:W2:Y:S03]  /*5d60*/  LDCU.64 UR4, c[0x0][0x358] ;  /* 0x00006b00ff0477ac */ /* 0x000ea60008000a00 */
[----:B------:R-:W-:Y:S11]  /*5d70*/  ISETP.NE.AND.EX P3, PT, R137, RZ, PT, P3 ;  /* 0x000000ff8900720c */ /* 0x000ff60003f65330 */
[----:B------:R-:W-:Y:S02]  /*5d80*/  @!UPT UIADD3 URZ, UPT, UPT, URZ, URZ, URZ ;  /* 0x000000fffffff290 */ /* 0x000fe4000fffe0ff */
[----:B------:R-:W3:Y:S01]  /*5d90*/  @P3 LDC.64 R2, c[0x0][0x8a8] ;  /* 0x00022a00ff023b82 */ /* 0x000ee20000000a00 */
[----:B-1----:R-:W-:Y:S04]  /*5da0*/  @P3 IMAD R0, R138, UR36, RZ ;  /* 0x000000248a003c24 */ /* 0x002fe8000f8e02ff */
[----:B---3--:R-:W-:Y:S05]  /*5db0*/  @P3 IMAD.WIDE R2, R0, 0x4, R2 ;  /* 0x0000000400023825 */ /* 0x008fea00078e0202 */
[----:B--2--5:R2:W5:Y:S02]  /*5dc0*/  @P3 LDG.E R70, desc[UR4][R2.64] ;  /* 0x0000000402463981 */ /* 0x024564000c1e1900 */
[----:B--2---:R-:W3:Y:S02]  /*5dd0*/  @!P3 LDC R70, c[0x0][0x8a0] ;  /* 0x00022800ff46bb82 */ /* 0x004ee40000000800 */
.L_x_96:
[----:B-----5:R-:W-:Y:S01]  /*5de0*/  FSETP.NEU.AND P3, PT, R73, RZ, PT ;  /* 0x000000ff4900720b */ /* 0x020fe20003f6d000 */
[----:B------:R-:W-:Y:S01]  /*5df0*/  IMAD.SHL.U32 R160, R140, 0x2, RZ ;  /* 0x000000028ca07824 */ /* 0x000fe200078e00ff */
[----:B------:R-:W-:Y:S01]  /*5e00*/  SEL R3, RZ, 0xffffffff, P2 ;  /* 0xffffffffff037807 */ /* 0x000fe20001000000 */
[----:B------:R-:W-:Y:S01]  /*5e10*/  IMAD.SHL.U32 R80, R155, 0x10, RZ ;  /* 0x000000109b507824 */ /* 0x000fe200078e00ff */
[----:B------:R-:W-:Y:S01]  /*5e20*/  @P1 LOP3.LUT P2, RZ, R142, 0xff, RZ, 0xc0, !PT ;  /* 0x000000ff8eff1812 */ /* 0x000fe2000784c0ff */
[----:B------:R-:W-:Y:S01]  /*5e30*/  VIADD R161, R160, UR44 ;  /* 0x0000002ca0a17c36 */ /* 0x000fe20008000000 */
[----:B-1----:R-:W-:Y:S01]  /*5e40*/  @P1 SEL R0, RZ, 0xffffffff, P3 ;  /* 0xffffffffff001807 */ /* 0x002fe20001800000 */
[----:B------:R-:W-:Y:S01]  /*5e50*/  IMAD.SHL.U32 R81, R156, 0x10, RZ ;  /* 0x000000109c517824 */ /* 0x000fe200078e00ff */
[----:B------:R-:W-:Y:S01]  /*5e60*/  LOP3.LUT R154, R154, 0x1, RZ, 0x3c, !PT ;  /* 0x000000019a9a7812 */ /* 0x000fe200078e3cff */
[----:B------:R-:W-:Y:S01]  /*5e70*/  IMAD.IADD R151, R161, 0x1, R80 ;  /* 0x00000001a1977824 */ /* 0x000fe200078e0250 */
[C---:B------:R-:W-:Y:S01]  /*5e80*/  @P0 SEL R0, R3.reuse, R0, !P2 ;  /* 0x0000000003000207 */ /* 0x040fe20005000000 */
[----:B------:R-:W-:Y:S01]  /*5e90*/  BSSY B1, `(.L_x_97) ;  /* 0x000004f000017945 */ /* 0x000fe20003800000 */
[----:B------:R-:W-:Y:S01]  /*5ea0*/  LEA R74, R68, UR44, 0x3 ;  /* 0x0000002c444a7c11 */ /* 0x000fe2000f8e18ff */
[----:B------:R-:W-:Y:S01]  /*5eb0*/  IMAD.MOV.U32 R82, RZ, RZ, 0x1 ;  /* 0x00000001ff527424 */ /* 0x000fe200078e00ff */
[----:B------:R-:W-:Y:S01]  /*5ec0*/  @P1 LOP3.LUT R0, R0, 0x1, RZ, 0xc0, !PT ;  /* 0x0000000100001812 */ /* 0x000fe200078ec0ff */
[----:B------:R-:W-:Y:S01]  /*5ed0*/  IMAD R71, R68, 0x100, R69 ;  /* 0x0000010044477824 */ /* 0x000fe200078e0245 */
[----:B------:R-:W-:Y:S01]  /*5ee0*/  PLOP3.LUT P2, PT, PT, PT, UP1, 0x80, 0x8 ;  /* 0x000000000008781c */ /* 0x000fe20003f4f018 */
[----:B------:R-:W-:Y:S01]  /*5ef0*/  IMAD.MOV.U32 R75, RZ, RZ, RZ ;  /* 0x000000ffff4b7224 */ /* 0x000fe200078e00ff */
[----:B------:R-:W-:Y:S02]  /*5f00*/  ISETP.NE.U32.OR P6, PT, R0, 0x1, !P1 ;  /* 0x000000010000780c */ /* 0x000fe40004fc5470 */
[----:B------:R-:W-:Y:S02]  /*5f10*/  CS2R R134, SRZ ;  /* 0x0000000000867805 */ /* 0x000fe4000001ff00 */
[----:B------:R-:W-:Y:S02]  /*5f20*/  LOP3.LUT P4, R148, R142, 0xff, RZ, 0xc0, !PT ;  /* 0x000000ff8e947812 */ /* 0x000fe4000788c0ff */
[----:B------:R-:W-:Y:S02]  /*5f30*/  CS2R R132, SRZ ;  /* 0x0000000000847805 */ /* 0x000fe4000001ff00 */
[----:B------:R-:W-:Y:S02]  /*5f40*/  SEL R2, RZ, 0xffffffff, P3 ;  /* 0xffffffffff027807 */ /* 0x000fe40001800000 */
[----:B------:R-:W-:Y:S02]  /*5f50*/  CS2R R126, SRZ ;  /* 0x00000000007e7805 */ /* 0x000fe4000001ff00 */
[----:B------:R-:W-:Y:S02]  /*5f60*/  P2R R158, PR, RZ, 0x40 ;  /* 0x00000040ff9e7803 */ /* 0x000fe40000000000 */
[----:B------:R-:W-:Y:S02]  /*5f70*/  CS2R R124, SRZ ;  /* 0x00000000007c7805 */ /* 0x000fe4000001ff00 */
[----:B------:R-:W-:Y:S02]  /*5f80*/  CS2R R118, SRZ ;  /* 0x0000000000767805 */ /* 0x000fe4000001ff00 */
[----:B------:R-:W-:Y:S02]  /*5f90*/  CS2R R116, SRZ ;  /* 0x0000000000747805 */ /* 0x000fe4000001ff00 */
[----:B------:R-:W-:Y:S02]  /*5fa0*/  CS2R R110, SRZ ;  /* 0x00000000006e7805 */ /* 0x000fe4000001ff00 */
[----:B------:R-:W-:Y:S02]  /*5fb0*/  @P2 SEL R2, R3, R2, !P4 ;  /* 0x0000000203022207 */ /* 0x000fe40006000000 */
[----:B------:R-:W-:Y:S02]  /*5fc0*/  CS2R R108, SRZ ;  /* 0x00000000006c7805 */ /* 0x000fe4000001ff00 */
[----:B------:R-:W-:Y:S02]  /*5fd0*/  @P6 SHF.L.U32 R0, R154, 0x1f, RZ ;  /* 0x0000001f9a006819 */ /* 0x000fe400000006ff */
[----:B------:R-:W-:Y:S02]  /*5fe0*/  CS2R R102, SRZ ;  /* 0x0000000000667805 */ /* 0x000fe4000001ff00 */
[----:B------:R-:W-:Y:S02]  /*5ff0*/  LOP3.LUT R2, R2, 0x1, RZ, 0xc0, !PT ;  /* 0x0000000102027812 */ /* 0x000fe400078ec0ff */
[----:B------:R-:W-:Y:S01]  /*6000*/  CS2R R100, SRZ ;  /* 0x0000000000647805 */ /* 0x000fe2000001ff00 */
[----:B------:R1:W2:Y:S01]  /*6010*/  @P6 SYNCS.PHASECHK.TRANS64.TRYWAIT P1, [UR44+0x60], R0 ;  /* 0x00006000ff0065a7 */ /* 0x0002a2000802112c */
[----:B------:R-:W-:Y:S02]  /*6020*/  CS2R R94, SRZ ;  /* 0x00000000005e7805 */ /* 0x000fe4000001ff00 */
[----:B------:R-:W-:Y:S02]  /*6030*/  ISETP.NE.U32.AND P5, PT, R2, 0x1, PT ;  /* 0x000000010200780c */ /* 0x000fe40003fa5070 */
[----:B------:R-:W-:Y:S02]  /*6040*/  CS2R R92, SRZ ;  /* 0x00000000005c7805 */ /* 0x000fe4000001ff00 */
[----:B------:R-:W-:Y:S02]  /*6050*/  CS2R R86, SRZ ;  /* 0x0000000000567805 */ /* 0x000fe4000001ff00 */
[----:B------:R-:W-:Y:S02]  /*6060*/  CS2R R84, SRZ ;  /* 0x0000000000547805 */ /* 0x000fe4000001ff00 */
[----:B------:R-:W-:Y:S02]  /*6070*/  P2R R83, PR, RZ, 0x20 ;  /* 0x00000020ff537803 */ /* 0x000fe40000000000 */
[----:B------:R-:W-:Y:S02]  /*6080*/  CS2R R78, SRZ ;  /* 0x00000000004e7805 */ /* 0x000fe4000001ff00 */
[----:B------:R-:W-:Y:S01]  /*6090*/  CS2R R76, SRZ ;  /* 0x00000000004c7805 */ /* 0x000fe2000001ff00 */
[----:B------:R-:W-:Y:S02]  /*60a0*/  IMAD.IADD R159, R161, 0x1, R81 ;  /* 0x00000001a19f7824 */ /* 0x000fe400078e0251 */
[----:B------:R-:W-:Y:S01]  /*60b0*/  IMAD.IADD R150, R81, 0x1, R151 ;  /* 0x0000000151967824 */ /* 0x000fe200078e0297 */
[----:B-1----:R-:W-:Y:S04]  /*60c0*/  SHF.L.U32 R0, R153, 0x1f, RZ ;  /* 0x0000001f99007819 */ /* 0x002fe800000006ff */
[----:B------:R1:W4:Y:S01]  /*60d0*/  SYNCS.PHASECHK.TRANS64.TRYWAIT P0, [R74+URZ+0xd0], R0 ;  /* 0x0000d0004a0075a7 */ /* 0x00032200080011ff */
[----:B--2---:R-:W-:Y:S01]  /*60e0*/  @P6 SEL R82, RZ, 0x1, !P1 ;  /* 0x00000001ff526807 */ /* 0x004fe20004800000 */
[----:B-1----:R-:W-:Y:S06]  /*60f0*/  @!P6 BRA `(.L_x_98) ;  /* 0x0000000000a0e947 */ /* 0x002fec0003800000 */
[----:B------:R-:W-:Y:S01]  /*6100*/  @P5 IMAD.MOV.U32 R2, RZ, RZ, -0x10 ;  /* 0xfffffff0ff025424 */ /* 0x000fe200078e00ff */
[----:B------:R-:W-:Y:S01]  /*6110*/  ISETP.NE.AND P1, PT, R82, RZ, PT ;  /* 0x000000ff5200720c */ /* 0x000fe20003f25270 */
[----:B------:R-:W-:Y:S01]  /*6120*/  BSSY B0, `(.L_x_99) ;  /* 0x0000010000007945 */ /* 0x000fe20003800000 */
[----:B------:R-:W-:Y:S02]  /*6130*/  ISETP.NE.U32.AND P6, PT, R141, 0x1, PT ;  /* 0x000000018d00780c */ /* 0x000fe40003fc5070 */
[----:B------:R-:W-:Y:S02]  /*6140*/  CS2R R86, SRZ ;  /* 0x0000000000567805 */ /* 0x000fe4000001ff00 */
[----:B------:R-:W-:Y:S02]  /*6150*/  CS2R R84, SRZ ;  /* 0x0000000000547805 */ /* 0x000fe4000001ff00 */
[----:B------:R-:W-:Y:S02]  /*6160*/  CS2R R102, SRZ ;  /* 0x0000000000667805 */ /* 0x000fe4000001ff00 */
[----:B------:R-:W-:Y:S02]  /*6170*/  @P5 SEL R2, R2, 0x10, !P6 ;  /* 0x0000001002025807 */ /* 0x000fe40007000000 */
[----:B------:R-:W-:Y:S02]  /*6180*/  CS2R R100, SRZ ;  /* 0x0000000000647805 */ /* 0x000fe4000001ff00 */
[----:B------:R-:W-:Y:S02]  /*6190*/  CS2R R118, SRZ ;  /* 0x0000000000767805 */ /* 0x000fe4000001ff00 */
[----:B------:R-:W-:Y:S01]  /*61a0*/  CS2R R116, SRZ ;  /* 0x0000000000747805 */ /* 0x000fe2000001ff00 */
[----:B------:R-:W-:Y:S02]  /*61b0*/  @P5 IMAD.IADD R7, R161, 0x1, R2 ;  /* 0x00000001a1075824 */ /* 0x000fe400078e0202 */
[C---:B------:R-:W-:Y:S02]  /*61c0*/  @P5 IMAD.IADD R6, R2.reuse, 0x1, R159 ;  /* 0x0000000102065824 */ /* 0x040fe400078e029f */
[----:B------:R-:W-:Y:S01]  /*61d0*/  @P5 IMAD.IADD R5, R2, 0x1, R151 ;  /* 0x0000000102055824 */ /* 0x000fe200078e0297 */
[----:B------:R-:W-:Y:S06]  /*61e0*/  @P1 BRA `(.L_x_100) ;  /* 0x00000000000c1947 */ /* 0x000fec0003800000 */
[----:B------:R-:W-:Y:S04]  /*61f0*/  SHF.L.U32 R4, R154, 0x1f, RZ ;  /* 0x0000001f9a047819 */ /* 0x000fe800000006ff */
[----:B------:R-:W1:Y:S02]  /*6200*/  SYNCS.PHASECHK.TRANS64.TRYWAIT P1, [UR44+0x60], R4 ;  /* 0x00006004ff0075a7 */ /* 0x000e64000802112c */
[----:B-1----:R-:W-:Y:S05]  /*6210*/  @!P1 BRA `(.L_x_101) ;  /* 0x0000005c00789947 */ /* 0x002fea0003800000 */
.L_x_100:
[----:B------:R-:W-:Y:S05]  /*6220*/  BSYNC B0 ;  /* 0x0000000000007941 */ /* 0x000fea0003800000 */
.L_x_99:
[----:B------:R-:W-:Y:S01]  /*6230*/  ISETP.NE.AND P1, PT, R83, RZ, PT ;  /* 0x000000ff5300720c */ /* 0x000fe20003f25270 */
[----:B------:R-:W-:Y:S01]  /*6240*/  IMAD.MOV.U32 R135, RZ, RZ, RZ ;  /* 0x000000ffff877224 */ /* 0x000fe200078e00ff */
[----:B------:R-:W-:Y:S02]  /*6250*/  CS2R R132, SRZ ;  /* 0x0000000000847805 */ /* 0x000fe4000001ff00 */
[----:B------:R-:W-:Y:S02]  /*6260*/  CS2R R78, SRZ ;  /* 0x00000000004e7805 */ /* 0x000fe4000001ff00 */
[----:B------:R-:W-:Y:S02]  /*6270*/  CS2R R76, SRZ ;  /* 0x00000000004c7805 */ /* 0x000fe4000001ff00 */
[----:B------:R-:W-:Y:S02]  /*6280*/  CS2R R94, SRZ ;  /* 0x00000000005e7805 */ /* 0x000fe4000001ff00 */
[----:B------:R-:W-:Y:S02]  /*6290*/  CS2R R92, SRZ ;  /* 0x00000000005c7805 */ /* 0x000fe4000001ff00 */
[----:B------:R-:W-:Y:S02]  /*62a0*/  CS2R R110, SRZ ;  /* 0x00000000006e7805 */ /* 0x000fe4000001ff00 */
[----:B------:R-:W-:Y:S02]  /*62b0*/  CS2R R108, SRZ ;  /* 0x00000000006c7805 */ /* 0x000fe4000001ff00 */
[----:B------:R-:W-:Y:S02]  /*62c0*/  CS2R R126, SRZ ;  /* 0x00000000007e7805 */ /* 0x000fe4000001ff00 */
[----:B------:R-:W-:Y:S01]  /*62d0*/  CS2R R124, SRZ ;  /* 0x00000000007c7805 */ /* 0x000fe2000001ff00 */
[----:B------:R-:W-:Y:S01]  /*62e0*/  IMAD.MOV.U32 R75, RZ, RZ, 0x1 ;  /* 0x00000001ff4b7424 */ /* 0x000fe200078e00ff */
[----:B------:R2:W1:Y:S01]  /*62f0*/  @P1 LDS.128 R84, [R7+0x400] ;  /* 0x0004000007541984 */ /* 0x0004620000000c00 */
[----:B------:R-:W-:Y:S03]  /*6300*/  @P1 IMAD.IADD R2, R2, 0x1, R150 ;  /* 0x0000000102021824 */ /* 0x000fe600078e0296 */
[----:B------:R2:W1:Y:S04]  /*6310*/  @P1 LDS.128 R100, [R6+0x400] ;  /* 0x0004000006641984 */ /* 0x0004680000000c00 */
[----:B------:R2:W1:Y:S04]  /*6320*/  @P1 LDS.128 R116, [R5+0x400] ;  /* 0x0004000005741984 */ /* 0x0004680000000c00 */
[----:B------:R2:W1:Y:S04]  /*6330*/  @P1 LDS.128 R132, [R2+0x400] ;  /* 0x0004000002841984 */ /* 0x0004680000000c00 */
[----:B------:R2:W1:Y:S04]  /*6340*/  @P1 LDS.128 R76, [R160+UR44+0x400] ;  /* 0x0004002ca04c1984 */ /* 0x0004680008000c00 */
[----:B------:R2:W1:Y:S04]  /*6350*/  @P1 LDS.128 R92, [R159+0x400] ;  /* 0x000400009f5c1984 */ /* 0x0004680000000c00 */
[----:B------:R2:W1:Y:S04]  /*6360*/  @P1 LDS.128 R108, [R151+0x400] ;  /* 0x00040000976c1984 */ /* 0x0004680000000c00 */
[----:B------:R2:W1:Y:S02]  /*6370*/  @P1 LDS.128 R124, [R150+0x400] ;  /* 0x00040000967c1984 */ /* 0x0004640000000c00 */
.L_x_98:
[----:B------:R-:W-:Y:S05]  /*6380*/  BSYNC B1 ;  /* 0x0000000000017941 */ /* 0x000fea0003800000 */
.L_x_97:
[----:B--2---:R-:W-:Y:S04]  /*6390*/  SHF.R.U32.HI R2, RZ, 0x15, R71 ;  /* 0x00000015ff027819 */ /* 0x004fe80000011647 */
[----:B------:R-:W-:Y:S01]  /*63a0*/  LOP3.LUT P1, RZ, R2, 0x3, R143, 0x48, !PT ;  /* 0x0000000302ff7812 */ /* 0x000fe2000782488f */
[----:B------:R-:W-:Y:S01]  /*63b0*/  @!UPT UIADD3 URZ, UPT, UPT, URZ, URZ, URZ ;  /* 0x000000fffffff290 */ /* 0x000fe2000fffe0ff */
[----:B----4-:R-:W-:Y:S11]  /*63c0*/  @P0 BRA `(.L_x_102) ;  /* 0x0000000000080947 */ /* 0x010ff60003800000 */
[----:B------:R-:W2:Y:S02]  /*63d0*/  SYNCS.PHASECHK.TRANS64.TRYWAIT P0, [R74+URZ+0xd0], R0 ;  /* 0x0000d0004a0075a7 */ /* 0x000ea400080011ff */
[----:B--2---:R-:W-:Y:S05]  /*63e0*/  @!P0 BRA `(.L_x_103) ;  /* 0x0000005c001c8947 */ /* 0x004fea0003800000 */
.L_x_102:
[----:B------:R-:W-:Y:S05]  /*63f0*/  @!P1 BRA `(.L_x_104) ;  /* 0x0000000000409947 */ /* 0x000fea0003800000 */
[----:B------:R-:W4:Y:S01]  /*6400*/  LDCU.64 UR8, c[0x4][0x70] ;  /* 0x01000e00ff0877ac */ /* 0x000f220008000a00 */
[----:B-1----:R-:W-:Y:S01]  /*6410*/  MOV R3, 0x0 ;  /* 0x0000000000037802 */ /* 0x002fe20000000f00 */
[----:B------:R-:W-:Y:S02]  /*6420*/  HFMA2 R12, -RZ, RZ, 0, 5.9604644775390625e-08 ;  /* 0x00000001ff0c7431 */ /* 0x000fe400000001ff */
[----:B------:R-:W-:Y:S02]  /*6430*/  IMAD.MOV.U32 R8, RZ, RZ, 0x192 ;  /* 0x00000192ff087424 */ /* 0x000fe400078e00ff */
[----:B------:R-:W-:Y:S01]  /*6440*/  IMAD.MOV.U32 R13, RZ, RZ, RZ ;  /* 0x000000ffff0d7224 */ /* 0x000fe200078e00ff */
[----:B------:R-:W1:Y:S01]  /*6450*/  LDCU.64 UR6, c[0x4][0x78] ;  /* 0x01000f00ff0677ac */ /* 0x000e620008000a00 */
[----:B------:R-:W2:Y:S01]  /*6460*/  LDC.64 R2, c[0x4][R3] ;  /* 0x0100000003027b82 */ /* 0x000ea20000000a00 */
[----:B------:R-:W5:Y:S01]  /*6470*/  LDCU.64 UR4, c[0x4][0x10] ;  /* 0x01000200ff0477ac */ /* 0x000f620008000a00 */
[----:B----4-:R-:W-:Y:S01]  /*6480*/  MOV R5, UR9 ;  /* 0x0000000900057c02 */ /* 0x010fe20008000f00 */
[----:B------:R-:W-:Y:S01]  /*6490*/  IMAD.U32 R4, RZ, RZ, UR8 ;  /* 0x00000008ff047e24 */ /* 0x000fe2000f8e00ff */
[----:B-1----:R-:W-:Y:S01]  /*64a0*/  MOV R7, UR7 ;  /* 0x0000000700077c02 */ /* 0x002fe20008000f00 */
[----:B------:R-:W-:Y:S01]  /*64b0*/  IMAD.U32 R6, RZ, RZ, UR6 ;  /* 0x00000006ff067e24 */ /* 0x000fe2000f8e00ff */
[----:B-----5:R-:W-:Y:S01]  /*64c0*/  MOV R11, UR5 ;  /* 0x00000005000b7c02 */ /* 0x020fe20008000f00 */
[----:B------:R-:W-:Y:S02]  /*64d0*/  IMAD.U32 R10, RZ, RZ, UR4 ;  /* 0x00000004ff0a7e24 */ /* 0x000fe4000f8e00ff */
[----:B------:R-:W-:Y:S07]  /*64e0*/  LEPC R20, `(.L_x_104) ;  /* 0x000000001014794e */ /* 0x000fee0000000000 */
[----:B--23--:R-:W-:Y:S05]  /*64f0*/  CALL.ABS.NOINC R2 ;  /* 0x0000000002007343 */ /* 0x00cfea0003c00000 */
.L_x_104:
[----:B------:R-:W-:Y:S05]  /*6500*/  WARPSYNC.ALL ;  /* 0x0000000000007948 */ /* 0x000fea0003800000 */
[----:B------:R-:W-:Y:S01]  /*6510*/  R2UR UR4, R71 ;  /* 0x00000000470472ca */ /* 0x000fe200000e0000 */
[--C-:B-1----:R-:W-:Y:S01]  /*6520*/  HADD2.F32 R3, -RZ, R76.reuse.H0_H0 ;  /* 0x2000004cff037230 */ /* 0x102fe20000004100 */
[----:B------:R-:W-:Y:S01]  /*6530*/  MOV R96, 0xfffffff0 ;  /* 0xfffffff000607802 */ /* 0x000fe20000000f00 */
[----:B------:R-:W-:Y:S01]  /*6540*/  HADD2.F32 R72, -RZ, R93.H0_H0 ;  /* 0x2000005dff487230 */ /* 0x000fe20000004100 */
[----:B------:R-:W-:Y:S01]  /*6550*/  ISETP.NE.U32.AND P6, PT, R141, 0x1, PT ;  /* 0x000000018d00780c */ /* 0x000fe20003fc5070 */
[----:B------:R-:W-:Y:S01]  /*6560*/  BSSY.RECONVERGENT B0, `(.L_x_105) ;  /* 0x0000100000007945 */ /* 0x000fe20003800200 */
[----:B------:R-:W-:Y:S02]  /*6570*/  ISETP.NE.AND P0, PT, R157, RZ, PT ;  /* 0x000000ff9d00720c */ /* 0x000fe40003f05270 */
[----:B------:R-:W-:Y:S04]  /*6580*/  SEL R96, R96, 0x10, !P6 ;  /* 0x0000001060607807 */ /* 0x000fe80007000000 */
[----:B------:R-:W-:Y:S01]  /*6590*/  IADD3 R161, PT, PT, R161, R96, RZ ;  /* 0x00000060a1a17210 */ /* 0x000fe20007ffe0ff */
[----:B------:R-:W2:Y:S01]  /*65a0*/  LDTM.x64 R4, tmem[UR4] ;  /* 0x00000004000479ee */ /* 0x000ea20008340000 */
[C---:B------:R-:W-:Y:S02]  /*65b0*/  IADD3 R162, PT, PT, R96.reuse, R159, RZ ;  /* 0x0000009f60a27210 */ /* 0x040fe40007ffe0ff */
[C---:B------:R-:W-:Y:S02]  /*65c0*/  IADD3 R164, PT, PT, R96.reuse, R151, RZ ;  /* 0x0000009760a47210 */ /* 0x040fe40007ffe0ff */
[----:B------:R-:W-:Y:S01]  /*65d0*/  IADD3 R163, PT, PT, R96, R150, RZ ;  /* 0x0000009660a37210 */ /* 0x000fe20007ffe0ff */
[C---:B--23--:R-:W-:Y:S01]  /*65e0*/  FMUL R0, R70.reuse, R4 ;  /* 0x0000000446007220 */ /* 0x04cfe20000400000 */
[----:B------:R-:W-:Y:S02]  /*65f0*/  HADD2.F32 R4, -RZ, R76.H1_H1 ;  /* 0x3000004cff047230 */ /* 0x000fe40000004100 */
[C---:B------:R-:W-:Y:S01]  /*6600*/  FMUL R2, R70.reuse, R5 ;  /* 0x0000000546027220 */ /* 0x040fe20000400000 */
[--C-:B------:R-:W-:Y:S02]  /*6610*/  HADD2.F32 R5, -RZ, R77.reuse.H0_H0 ;  /* 0x2000004dff057230 */ /* 0x100fe40000004100 */
[C---:B------:R-:W-:Y:S01]  /*6620*/  FFMA R0, R73.reuse, R3, R0 ;  /* 0x0000000349007223 */ /* 0x040fe20000000000 */
[C---:B------:R-:W-:Y:S01]  /*6630*/  FMUL R3, R70.reuse, R6 ;  /* 0x0000000646037220 */ /* 0x040fe20000400000 */
[C---:B------:R-:W-:Y:S01]  /*6640*/  FFMA R2, R73.reuse, R4, R2 ;  /* 0x0000000449027223 */ /* 0x040fe20000000002 */
[----:B------:R-:W-:Y:S02]  /*6650*/  HADD2.F32 R6, -RZ, R77.H1_H1 ;  /* 0x3000004dff067230 */ /* 0x000fe40000004100 */
[----:B------:R-:W-:Y:S01]  /*6660*/  FMUL R4, R70, R9 ;  /* 0x0000000946047220 */ /* 0x000fe20000400000 */
[C---:B------:R-:W-:Y:S01]  /*6670*/  FFMA R3, R73.reuse, R5, R3 ;  /* 0x0000000549037223 */ /* 0x040fe20000000003 */
[--C-:B------:R-:W-:Y:S01]  /*6680*/  HADD2.F32 R5, -RZ, R78.reuse.H0_H0 ;  /* 0x2000004eff057230 */ /* 0x100fe20000004100 */
[----:B------:R-:W-:Y:S01]  /*6690*/  F2FP.F16.F32.PACK_AB R88, R2, R0 ;  /* 0x000000000258723e */ /* 0x000fe200000000ff */
[C---:B------:R-:W-:Y:S01]  /*66a0*/  FMUL R0, R70.reuse, R7 ;  /* 0x0000000746007220 */ /* 0x040fe20000400000 */
[C---:B------:R-:W-:Y:S01]  /*66b0*/  FMUL R2, R70.reuse, R8 ;  /* 0x0000000846027220 */ /* 0x040fe20000400000 */
[----:B------:R-:W-:Y:S02]  /*66c0*/  HADD2.F32 R7, -RZ, R78.H1_H1 ;  /* 0x3000004eff077230 */ /* 0x000fe40000004100 */
[C---:B------:R-:W-:Y:S01]  /*66d0*/  FFMA R0, R73.reuse, R6, R0 ;  /* 0x0000000649007223 */ /* 0x040fe20000000000 */
[C---:B------:R-:W-:Y:S01]  /*66e0*/  FFMA R2, R73.reuse, R5, R2 ;  /* 0x0000000549027223 */ /* 0x040fe20000000002 */
[--C-:B------:R-:W-:Y:S02]  /*66f0*/  HADD2.F32 R8, -RZ, R79.reuse.H0_H0 ;  /* 0x2000004fff087230 */ /* 0x100fe40000004100 */
[C---:B------:R-:W-:Y:S01]  /*6700*/  FFMA R4, R73.reuse, R7, R4 ;  /* 0x0000000749047223 */ /* 0x040fe20000000004 */
[----:B------:R-:W-:Y:S01]  /*6710*/  FMUL R5, R70, R10 ;  /* 0x0000000a46057220 */ /* 0x000fe20000400000 */
[----:B------:R-:W-:Y:S01]  /*6720*/  HADD2.F32 R7, -RZ, R79.H1_H1 ;  /* 0x3000004fff077230 */ /* 0x000fe20000004100 */
[----:B------:R-:W-:Y:S01]  /*6730*/  F2FP.F16.F32.PACK_AB R89, R0, R3 ;  /* 0x000000030059723e */ /* 0x000fe200000000ff */
[----:B------:R-:W-:Y:S01]  /*6740*/  FMUL R6, R70, R11 ;  /* 0x0000000b46067220 */ /* 0x000fe20000400000 */
[----:B------:R-:W-:Y:S01]  /*6750*/  F2FP.F16.F32.PACK_AB R90, R4, R2 ;  /* 0x00000002045a723e */ /* 0x000fe200000000ff */
[C---:B------:R-:W-:Y:S01]  /*6760*/  FFMA R5, R73.reuse, R8, R5 ;  /* 0x0000000849057223 */ /* 0x040fe20000000005 */
[--C-:B------:R-:W-:Y:S02]  /*6770*/  HADD2.F32 R4, -RZ, R84.reuse.H0_H0 ;  /* 0x20000054ff047230 */ /* 0x100fe40000004100 */
[C---:B------:R-:W-:Y:S01]  /*6780*/  FFMA R6, R73.reuse, R7, R6 ;  /* 0x0000000749067223 */ /* 0x040fe20000000006 */
[----:B------:R-:W-:Y:S02]  /*6790*/  HADD2.F32 R7, -RZ, R84.H1_H1 ;  /* 0x30000054ff077230 */ /* 0x000fe40000004100 */
[C---:B------:R-:W-:Y:S01]  /*67a0*/  FMUL R0, R70.reuse, R12 ;  /* 0x0000000c46007220 */ /* 0x040fe20000400000 */
[--C-:B------:R-:W-:Y:S02]  /*67b0*/  HADD2.F32 R8, -RZ, R85.reuse.H0_H0 ;  /* 0x20000055ff087230 */ /* 0x100fe40000004100 */
[----:B------:R-:W-:Y:S01]  /*67c0*/  FMUL R2, R70, R13 ;  /* 0x0000000d46027220 */ /* 0x000fe20000400000 */
[----:B------:R-:W-:Y:S01]  /*67d0*/  F2FP.F16.F32.PACK_AB R91, R6, R5 ;  /* 0x00000005065b723e */ /* 0x000fe200000000ff */
[C---:B------:R-:W-:Y:S01]  /*67e0*/  FFMA R0, R73.reuse, R4, R0 ;  /* 0x0000000449007223 */ /* 0x040fe20000000000 */
[----:B------:R-:W-:Y:S01]  /*67f0*/  FMUL R3, R70, R14 ;  /* 0x0000000e46037220 */ /* 0x000fe20000400000 */
[C---:B------:R-:W-:Y:S01]  /*6800*/  FFMA R2, R73.reuse, R7, R2 ;  /* 0x0000000749027223 */ /* 0x040fe20000000002 */
[----:B------:R-:W-:Y:S01]  /*6810*/  HADD2.F32 R7, -RZ, R85.H1_H1 ;  /* 0x30000055ff077230 */ /* 0x000fe20000004100 */
[----:B------:R1:W-:Y:S01]  /*6820*/  STS.128 [R160+UR44+0x400], R88 ;  /* 0x00040058a0007988 */ /* 0x0003e20008000c2c */
[C---:B------:R-:W-:Y:S01]  /*6830*/  FFMA R3, R73.reuse, R8, R3 ;  /* 0x0000000849037223 */ /* 0x040fe20000000003 */
[--C-:B------:R-:W-:Y:S01]  /*6840*/  HADD2.F32 R8, -RZ, R86.reuse.H0_H0 ;  /* 0x20000056ff087230 */ /* 0x100fe20000004100 */
[----:B------:R-:W-:Y:S01]  /*6850*/  F2FP.F16.F32.PACK_AB R104, R2, R0 ;  /* 0x000000000268723e */ /* 0x000fe200000000ff */
[C---:B------:R-:W-:Y:S01]  /*6860*/  FMUL R4, R70.reuse, R15 ;  /* 0x0000000f46047220 */ /* 0x040fe20000400000 */
[----:B------:R-:W-:Y:S02]  /*6870*/  HADD2.F32 R9, -RZ, R86.H1_H1 ;  /* 0x30000056ff097230 */ /* 0x000fe40000004100 */
[C---:B------:R-:W-:Y:S01]  /*6880*/  FMUL R5, R70.reuse, R16 ;  /* 0x0000001046057220 */ /* 0x040fe20000400000 */
[C---:B------:R-:W-:Y:S01]  /*6890*/  FMUL R6, R70.reuse, R17 ;  /* 0x0000001146067220 */ /* 0x040fe20000400000 */
[C---:B------:R-:W-:Y:S01]  /*68a0*/  FFMA R4, R73.reuse, R7, R4 ;  /* 0x0000000749047223 */ /* 0x040fe20000000004 */
[--C-:B------:R-:W-:Y:S02]  /*68b0*/  HADD2.F32 R7, -RZ, R87.reuse.H0_H0 ;  /* 0x20000057ff077230 */ /* 0x100fe40000004100 */
[C---:B------:R-:W-:Y:S01]  /*68c0*/  FFMA R5, R73.reuse, R8, R5 ;  /* 0x0000000849057223 */ /* 0x040fe20000000005 */
[C---:B------:R-:W-:Y:S01]  /*68d0*/  FFMA R6, R73.reuse, R9, R6 ;  /* 0x0000000949067223 */ /* 0x040fe20000000006 */
[----:B------:R-:W-:Y:S01]  /*68e0*/  FMUL R0, R70, R18 ;  /* 0x0000001246007220 */ /* 0x000fe20000400000 */
[----:B------:R-:W-:Y:S01]  /*68f0*/  HADD2.F32 R8, -RZ, R87.H1_H1 ;  /* 0x30000057ff087230 */ /* 0x000fe20000004100 */
[----:B------:R-:W-:Y:S01]  /*6900*/  F2FP.F16.F32.PACK_AB R105, R4, R3 ;  /* 0x000000030469723e */ /* 0x000fe200000000ff */
[----:B------:R-:W-:Y:S01]  /*6910*/  FMUL R2, R70, R19 ;  /* 0x0000001346027220 */ /* 0x000fe20000400000 */
[----:B------:R-:W-:Y:S01]  /*6920*/  F2FP.F16.F32.PACK_AB R106, R6, R5 ;  /* 0x00000005066a723e */ /* 0x000fe200000000ff */
[--C-:B------:R-:W-:Y:S02]  /*6930*/  HADD2.F32 R5, -RZ, R92.reuse.H0_H0 ;  /* 0x2000005cff057230 */ /* 0x100fe40000004100 */
[C---:B------:R-:W-:Y:S01]  /*6940*/  FFMA R0, R73.reuse, R7, R0 ;  /* 0x0000000749007223 */ /* 0x040fe20000000000 */
[C---:B------:R-:W-:Y:S01]  /*6950*/  FFMA R2, R73.reuse, R8, R2 ;  /* 0x0000000849027223 */ /* 0x040fe20000000002 */
[----:B------:R-:W-:Y:S02]  /*6960*/  HADD2.F32 R6, -RZ, R92.H1_H1 ;  /* 0x3000005cff067230 */ /* 0x000fe40000004100 */
[C---:B------:R-:W-:Y:S01]  /*6970*/  FMUL R3, R70.reuse, R20 ;  /* 0x0000001446037220 */ /* 0x040fe20000400000 */
[C---:B------:R-:W-:Y:S01]  /*6980*/  FMUL R4, R70.reuse, R21 ;  /* 0x0000001546047220 */ /* 0x040fe20000400000 */
[----:B------:R-:W-:Y:S01]  /*6990*/  FMUL R14, R70, R33 ;  /* 0x00000021460e7220 */ /* 0x000fe20000400000 */
[----:B------:R-:W-:Y:S01]  /*69a0*/  F2FP.F16.F32.PACK_AB R107, R2, R0 ;  /* 0x00000000026b723e */ /* 0x000fe200000000ff */
[C---:B------:R-:W-:Y:S01]  /*69b0*/  FFMA R3, R73.reuse, R5, R3 ;  /* 0x0000000549037223 */ /* 0x040fe20000000003 */
[C---:B------:R-:W-:Y:S01]  /*69c0*/  FFMA R4, R73.reuse, R6, R4 ;  /* 0x0000000649047223 */ /* 0x040fe20000000004 */
[C---:B------:R-:W-:Y:S01]  /*69d0*/  FMUL R33, R70.reuse, R52 ;  /* 0x0000003446217220 */ /* 0x040fe20000400000 */
[C---:B------:R-:W-:Y:S01]  /*69e0*/  FMUL R0, R70.reuse, R22 ;  /* 0x0000001646007220 */ /* 0x040fe20000400000 */
[C---:B------:R-:W-:Y:S01]  /*69f0*/  FMUL R2, R70.reuse, R23 ;  /* 0x0000001746027220 */ /* 0x040fe20000400000 */
[----:B------:R-:W-:Y:S01]  /*6a00*/  FMUL R11, R70, R30 ;  /* 0x0000001e460b7220 */ /* 0x000fe20000400000 */
[----:B------:R-:W-:Y:S01]  /*6a10*/  F2FP.F16.F32.PACK_AB R52, R4, R3 ;  /* 0x000000030434723e */ /* 0x000fe200000000ff */
[----:B------:R-:W-:Y:S02]  /*6a20*/  HADD2.F32 R3, -RZ, R93.H1_H1 ;  /* 0x3000005dff037230 */ /* 0x000fe40000004100 */
[C---:B------:R-:W-:Y:S01]  /*6a30*/  FFMA R0, R73.reuse, R72, R0 ;  /* 0x0000004849007223 */ /* 0x040fe20000000000 */
[--C-:B------:R-:W-:Y:S01]  /*6a40*/  HADD2.F32 R4, -RZ, R94.reuse.H0_H0 ;  /* 0x2000005eff047230 */ /* 0x100fe20000004100 */
[----:B------:R1:W-:Y:S01]  /*6a50*/  STS.128 [R161+0x400], R104 ;  /* 0x00040068a1007388 */ /* 0x0003e20000000c00 */
[C---:B------:R-:W-:Y:S01]  /*6a60*/  FMUL R12, R70.reuse, R31 ;  /* 0x0000001f460c7220 */ /* 0x040fe20000400000 */
[C---:B------:R-:W-:Y:S01]  /*6a70*/  FFMA R2, R73.reuse, R3, R2 ;  /* 0x0000000349027223 */ /* 0x040fe20000000002 */
[----:B------:R-:W-:Y:S02]  /*6a80*/  HADD2.F32 R3, -RZ, R101.H0_H0 ;  /* 0x20000065ff037230 */ /* 0x000fe40000004100 */
[C---:B------:R-:W-:Y:S01]  /*6a90*/  FMUL R30, R70.reuse, R49 ;  /* 0x00000031461e7220 */ /* 0x040fe20000400000 */
[----:B------:R-:W-:Y:S02]  /*6aa0*/  HADD2.F32 R49, -RZ, R94.H1_H1 ;  /* 0x3000005eff317230 */ /* 0x000fe40000004100 */
[C---:B------:R-:W-:Y:S01]  /*6ab0*/  FMUL R5, R70.reuse, R24 ;  /* 0x0000001846057220 */ /* 0x040fe20000400000 */
[C---:B------:R-:W-:Y:S01]  /*6ac0*/  FMUL R13, R70.reuse, R32 ;  /* 0x00000020460d7220 */ /* 0x040fe20000400000 */
[C---:B------:R-:W-:Y:S01]  /*6ad0*/  FMUL R15, R70.reuse, R34 ;  /* 0x00000022460f7220 */ /* 0x040fe20000400000 */
[C---:B------:R-:W-:Y:S01]  /*6ae0*/  FMUL R31, R70.reuse, R50 ;  /* 0x00000032461f7220 */ /* 0x040fe20000400000 */
[--C-:B------:R-:W-:Y:S02]  /*6af0*/  HADD2.F32 R50, -RZ, R95.reuse.H0_H0 ;  /* 0x2000005fff327230 */ /* 0x100fe40000004100 */
[C---:B------:R-:W-:Y:S01]  /*6b00*/  FMUL R34, R70.reuse, R53 ;  /* 0x0000003546227220 */ /* 0x040fe20000400000 */
[C---:B------:R-:W-:Y:S01]  /*6b10*/  FMUL R6, R70.reuse, R25 ;  /* 0x0000001946067220 */ /* 0x040fe20000400000 */
[----:B------:R-:W-:Y:S01]  /*6b20*/  FMUL R32, R70, R51 ;  /* 0x0000003346207220 */ /* 0x000fe20000400000 */
[----:B------:R-:W-:Y:S01]  /*6b30*/  HADD2.F32 R51, -RZ, R95.H1_H1 ;  /* 0x3000005fff337230 */ /* 0x000fe20000004100 */
[----:B------:R-:W-:Y:S01]  /*6b40*/  F2FP.F16.F32.PACK_AB R53, R2, R0 ;  /* 0x000000000235723e */ /* 0x000fe200000000ff */
[--C-:B------:R-:W-:Y:S02]  /*6b50*/  HADD2.F32 R0, -RZ, R100.reuse.H0_H0 ;  /* 0x20000064ff007230 */ /* 0x100fe40000004100 */
[C---:B------:R-:W-:Y:S01]  /*6b60*/  FFMA R5, R73.reuse, R4, R5 ;  /* 0x0000000449057223 */ /* 0x040fe20000000005 */
[----:B------:R-:W-:Y:S02]  /*6b70*/  HADD2.F32 R2, -RZ, R100.H1_H1 ;  /* 0x30000064ff027230 */ /* 0x000fe40000004100 */
[C---:B------:R-:W-:Y:S01]  /*6b80*/  FFMA R6, R73.reuse, R49, R6 ;  /* 0x0000003149067223 */ /* 0x040fe20000000006 */
[----:B------:R-:W-:Y:S02]  /*6b90*/  HADD2.F32 R4, -RZ, R135.H0_H0 ;  /* 0x20000087ff047230 */ /* 0x000fe40000004100 */
[C---:B------:R-:W-:Y:S01]  /*6ba0*/  FMUL R7, R70.reuse, R26 ;  /* 0x0000001a46077220 */ /* 0x040fe20000400000 */
[C---:B------:R-:W-:Y:S01]  /*6bb0*/  FMUL R8, R70.reuse, R27 ;  /* 0x0000001b46087220 */ /* 0x040fe20000400000 */
[C---:B------:R-:W-:Y:S01]  /*6bc0*/  FMUL R9, R70.reuse, R28 ;  /* 0x0000001c46097220 */ /* 0x040fe20000400000 */
[C---:B------:R-:W-:Y:S01]  /*6bd0*/  FMUL R10, R70.reuse, R29 ;  /* 0x0000001d460a7220 */ /* 0x040fe20000400000 */
[C---:B------:R-:W-:Y:S01]  /*6be0*/  FFMA R7, R73.reuse, R50, R7 ;  /* 0x0000003249077223 */ /* 0x040fe20000000007 */
[C---:B------:R-:W-:Y:S01]  /*6bf0*/  FFMA R8, R73.reuse, R51, R8 ;  /* 0x0000003349087223 */ /* 0x040fe20000000008 */
[C---:B------:R-:W-:Y:S01]  /*6c00*/  FFMA R9, R73.reuse, R0, R9 ;  /* 0x0000000049097223 */ /* 0x040fe20000000009 */
[----:B------:R-:W-:Y:S02]  /*6c10*/  HADD2.F32 R0, -RZ, R101.H1_H1 ;  /* 0x30000065ff007230 */ /* 0x000fe40000004100 */
[C---:B------:R-:W-:Y:S01]  /*6c20*/  FFMA R10, R73.reuse, R2, R10 ;  /* 0x00000002490a7223 */ /* 0x040fe2000000000a */
[--C-:B------:R-:W-:Y:S02]  /*6c30*/  HADD2.F32 R2, -RZ, R102.reuse.H0_H0 ;  /* 0x20000066ff027230 */ /* 0x100fe40000004100 */
[C---:B------:R-:W-:Y:S01]  /*6c40*/  FFMA R11, R73.reuse, R3, R11 ;  /* 0x00000003490b7223 */ /* 0x040fe2000000000b */
[--C-:B------:R-:W-:Y:S02]  /*6c50*/  HADD2.F32 R3, -RZ, R103.reuse.H0_H0 ;  /* 0x20000067ff037230 */ /* 0x100fe40000004100 */
[C---:B------:R-:W-:Y:S01]  /*6c60*/  FFMA R12, R73.reuse, R0, R12 ;  /* 0x00000000490c7223 */ /* 0x040fe2000000000c */
[----:B------:R-:W-:Y:S02]  /*6c70*/  HADD2.F32 R0, -RZ, R102.H1_H1 ;  /* 0x30000066ff007230 */ /* 0x000fe40000004100 */
[C---:B------:R-:W-:Y:S01]  /*6c80*/  FFMA R13, R73.reuse, R2, R13 ;  /* 0x00000002490d7223 */ /* 0x040fe2000000000d */
[----:B------:R-:W-:Y:S02]  /*6c90*/  HADD2.F32 R2, -RZ, R103.H1_H1 ;  /* 0x30000067ff027230 */ /* 0x000fe40000004100 */
[C---:B------:R-:W-:Y:S01]  /*6ca0*/  FMUL R16, R70.reuse, R35 ;  /* 0x0000002346107220 */ /* 0x040fe20000400000 */
[----:B------:R-:W-:Y:S01]  /*6cb0*/  FMUL R35, R70, R54 ;  /* 0x0000003646237220 */ /* 0x000fe20000400000 */
[C---:B------:R-:W-:Y:S01]  /*6cc0*/  FFMA R14, R73.reuse, R0, R14 ;  /* 0x00000000490e7223 */ /* 0x040fe2000000000e */
[--C-:B------:R-:W-:Y:S01]  /*6cd0*/  HADD2.F32 R0, -RZ, R108.reuse.H0_H0 ;  /* 0x2000006cff007230 */ /* 0x100fe20000004100 */
[----:B------:R-:W-:Y:S01]  /*6ce0*/  F2FP.F16.F32.PACK_AB R54, R6, R5 ;  /* 0x000000050636723e */ /* 0x000fe200000000ff */
[C---:B------:R-:W-:Y:S01]  /*6cf0*/  FFMA R15, R73.reuse, R3, R15 ;  /* 0x00000003490f7223 */ /* 0x040fe2000000000f */
[C---:B------:R-:W-:Y:S01]  /*6d00*/  FMUL R17, R70.reuse, R36 ;  /* 0x0000002446117220 */ /* 0x040fe20000400000 */
[C---:B------:R-:W-:Y:S01]  /*6d10*/  FFMA R16, R73.reuse, R2, R16 ;  /* 0x0000000249107223 */ /* 0x040fe20000000010 */
[----:B------:R-:W-:Y:S02]  /*6d20*/  HADD2.F32 R2, -RZ, R108.H1_H1 ;  /* 0x3000006cff027230 */ /* 0x000fe40000004100 */
[C---:B------:R-:W-:Y:S01]  /*6d30*/  FMUL R18, R70.reuse, R37 ;  /* 0x0000002546127220 */ /* 0x040fe20000400000 */
[C---:B------:R-:W-:Y:S01]  /*6d40*/  FFMA R17, R73.reuse, R0, R17 ;  /* 0x0000000049117223 */ /* 0x040fe20000000011 */
[--C-:B------:R-:W-:Y:S02]  /*6d50*/  HADD2.F32 R3, -RZ, R109.reuse.H0_H0 ;  /* 0x2000006dff037230 */ /* 0x100fe40000004100 */
[C---:B------:R-:W-:Y:S01]  /*6d60*/  FMUL R19, R70.reuse, R38 ;  /* 0x0000002646137220 */ /* 0x040fe20000400000 */
[----:B------:R-:W-:Y:S02]  /*6d70*/  HADD2.F32 R0, -RZ, R109.H1_H1 ;  /* 0x3000006dff007230 */ /* 0x000fe40000004100 */
[C---:B------:R-:W-:Y:S01]  /*6d80*/  FMUL R20, R70.reuse, R39 ;  /* 0x0000002746147220 */ /* 0x040fe20000400000 */
[C---:B------:R-:W-:Y:S01]  /*6d90*/  FFMA R18, R73.reuse, R2, R18 ;  /* 0x0000000249127223 */ /* 0x040fe20000000012 */
[C---:B------:R-:W-:Y:S01]  /*6da0*/  FFMA R19, R73.reuse, R3, R19 ;  /* 0x0000000349137223 */ /* 0x040fe20000000013 */
[--C-:B------:R-:W-:Y:S02]  /*6db0*/  HADD2.F32 R2, -RZ, R110.reuse.H0_H0 ;  /* 0x2000006eff027230 */ /* 0x100fe40000004100 */
[C---:B------:R-:W-:Y:S01]  /*6dc0*/  FFMA R20, R73.reuse, R0, R20 ;  /* 0x0000000049147223 */ /* 0x040fe20000000014 */
[C---:B------:R-:W-:Y:S01]  /*6dd0*/  FMUL R21, R70.reuse, R40 ;  /* 0x0000002846157220 */ /* 0x040fe20000400000 */
[----:B------:R-:W-:Y:S02]  /*6de0*/  HADD2.F32 R3, -RZ, R110.H1_H1 ;  /* 0x3000006eff037230 */ /* 0x000fe40000004100 */
[C---:B------:R-:W-:Y:S01]  /*6df0*/  FMUL R22, R70.reuse, R41 ;  /* 0x0000002946167220 */ /* 0x040fe20000400000 */
[--C-:B------:R-:W-:Y:S02]  /*6e00*/  HADD2.F32 R0, -RZ, R111.reuse.H0_H0 ;  /* 0x2000006fff007230 */ /* 0x100fe40000004100 */
[C---:B------:R-:W-:Y:S01]  /*6e10*/  FMUL R23, R70.reuse, R42 ;  /* 0x0000002a46177220 */ /* 0x040fe20000400000 */
[C---:B------:R-:W-:Y:S01]  /*6e20*/  FFMA R21, R73.reuse, R2, R21 ;  /* 0x0000000249157223 */ /* 0x040fe20000000015 */
[C---:B------:R-:W-:Y:S01]  /*6e30*/  FFMA R22, R73.reuse, R3, R22 ;  /* 0x0000000349167223 */ /* 0x040fe20000000016 */
[----:B------:R-:W-:Y:S02]  /*6e40*/  HADD2.F32 R2, -RZ, R111.H1_H1 ;  /* 0x3000006fff027230 */ /* 0x000fe40000004100 */
[C---:B------:R-:W-:Y:S01]  /*6e50*/  FFMA R23, R73.reuse, R0, R23 ;  /* 0x0000000049177223 */ /* 0x040fe20000000017 */
[C---:B------:R-:W-:Y:S01]  /*6e60*/  FMUL R24, R70.reuse, R43 ;  /* 0x0000002b46187220 */ /* 0x040fe20000400000 */
[--C-:B------:R-:W-:Y:S02]  /*6e70*/  HADD2.F32 R0, -RZ, R116.reuse.H0_H0 ;  /* 0x20000074ff007230 */ /* 0x100fe40000004100 */
[C---:B------:R-:W-:Y:S01]  /*6e80*/  FMUL R25, R70.reuse, R44 ;  /* 0x0000002c46197220 */ /* 0x040fe20000400000 */
[C---:B------:R-:W-:Y:S01]  /*6e90*/  FMUL R26, R70.reuse, R45 ;  /* 0x0000002d461a7220 */ /* 0x040fe20000400000 */
[C---:B------:R-:W-:Y:S01]  /*6ea0*/  FFMA R24, R73.reuse, R2, R24 ;  /* 0x0000000249187223 */ /* 0x040fe20000000018 */
[----:B------:R-:W-:Y:S02]  /*6eb0*/  HADD2.F32 R2, -RZ, R116.H1_H1 ;  /* 0x30000074ff027230 */ /* 0x000fe40000004100 */
        /* <DEDUP_REMOVED lines=11> */
[----:B------:R-:W-:Y:S01]  /*6f70*/  FMUL R36, R70, R55 ;  /* 0x0000003746247220 */ /* 0x000fe20000400000 */
[--C-:B------:R-:W-:Y:S02]  /*6f80*/  HADD2.F32 R3, -RZ, R119.reuse.H0_H0 ;  /* 0x20000077ff037230 */ /* 0x100fe40000004100 */
[C---:B------:R-:W-:Y:S01]  /*6f90*/  FFMA R29, R73.reuse, R2, R29 ;  /* 0x00000002491d7223 */ /* 0x040fe2000000001d */
[----:B------:R-:W-:Y:S01]  /*6fa0*/  F2FP.F16.F32.PACK_AB R55, R8, R7 ;  /* 0x000000070837723e */ /* 0x000fe200000000ff */
[C---:B------:R-:W-:Y:S01]  /*6fb0*/  FFMA R30, R73.reuse, R0, R30 ;  /* 0x00000000491e7223 */ /* 0x040fe2000000001e */
[----:B------:R-:W-:Y:S02]  /*6fc0*/  HADD2.F32 R0, -RZ, R119.H1_H1 ;  /* 0x30000077ff007230 */ /* 0x000fe40000004100 */
[C---:B------:R-:W-:Y:S01]  /*6fd0*/  FFMA R31, R73.reuse, R3, R31 ;  /* 0x00000003491f7223 */ /* 0x040fe2000000001f */
[--C-:B------:R-:W-:Y:S01]  /*6fe0*/  HADD2.F32 R2, -RZ, R124.reuse.H0_H0 ;  /* 0x2000007cff027230 */ /* 0x100fe20000004100 */
[----:B------:R1:W-:Y:S01]  /*6ff0*/  STS.128 [R159+0x400], R52 ;  /* 0x000400349f007388 */ /* 0x0003e20000000c00 */
[----:B------:R-:W-:Y:S02]  /*7000*/  HADD2.F32 R3, -RZ, R124.H1_H1 ;  /* 0x3000007cff037230 */ /* 0x000fe40000004100 */
[C---:B------:R-:W-:Y:S01]  /*7010*/  FFMA R32, R73.reuse, R0, R32 ;  /* 0x0000000049207223 */ /* 0x040fe20000000020 */
[--C-:B------:R-:W-:Y:S02]  /*7020*/  HADD2.F32 R0, -RZ, R125.reuse.H0_H0 ;  /* 0x2000007dff007230 */ /* 0x100fe40000004100 */
[C---:B------:R-:W-:Y:S01]  /*7030*/  FFMA R33, R73.reuse, R2, R33 ;  /* 0x0000000249217223 */ /* 0x040fe20000000021 */
[----:B------:R-:W-:Y:S01]  /*7040*/  F2FP.F16.F32.PACK_AB R8, R10, R9 ;  /* 0x000000090a08723e */ /* 0x000fe200000000ff */
[C---:B------:R-:W-:Y:S01]  /*7050*/  FFMA R34, R73.reuse, R3, R34 ;  /* 0x0000000349227223 */ /* 0x040fe20000000022 */
[----:B------:R-:W-:Y:S01]  /*7060*/  HADD2.F32 R2, -RZ, R125.H1_H1 ;  /* 0x3000007dff027230 */ /* 0x000fe20000004100 */
[----:B------:R-:W-:Y:S01]  /*7070*/  F2FP.F16.F32.PACK_AB R9, R12, R11 ;  /* 0x0000000b0c09723e */ /* 0x000fe200000000ff */
[C---:B------:R-:W-:Y:S01]  /*7080*/  FFMA R35, R73.reuse, R0, R35 ;  /* 0x0000000049237223 */ /* 0x040fe20000000023 */
[----:B------:R-:W-:Y:S01]  /*7090*/  F2FP.F16.F32.PACK_AB R10, R14, R13 ;  /* 0x0000000d0e0a723e */ /* 0x000fe200000000ff */
[--C-:B------:R-:W-:Y:S01]  /*70a0*/  HADD2.F32 R0, -RZ, R126.reuse.H0_H0 ;  /* 0x2000007eff007230 */ /* 0x100fe20000004100 */
[----:B------:R-:W-:Y:S01]  /*70b0*/  F2FP.F16.F32.PACK_AB R11, R16, R15 ;  /* 0x0000000f100b723e */ /* 0x000fe200000000ff */
[----:B------:R-:W-:Y:S01]  /*70c0*/  FMUL R37, R70, R56 ;  /* 0x0000003846257220 */ /* 0x000fe20000400000 */
[C---:B------:R-:W-:Y:S01]  /*70d0*/  FFMA R36, R73.reuse, R2, R36 ;  /* 0x0000000249247223 */ /* 0x040fe20000000024 */
[----:B------:R-:W-:Y:S01]  /*70e0*/  HADD2.F32 R2, -RZ, R126.H1_H1 ;  /* 0x3000007eff027230 */ /* 0x000fe20000004100 */
[----:B------:R-:W-:Y:S01]  /*70f0*/  F2FP.F16.F32.PACK_AB R12, R18, R17 ;  /* 0x00000011120c723e */ /* 0x000fe200000000ff */
[----:B------:R1:W-:Y:S01]  /*7100*/  STS.128 [R162+0x400], R8 ;  /* 0x00040008a2007388 */ /* 0x0003e20000000c00 */
[C---:B------:R-:W-:Y:S01]  /*7110*/  FFMA R37, R73.reuse, R0, R37 ;  /* 0x0000000049257223 */ /* 0x040fe20000000025 */
[C---:B------:R-:W-:Y:S01]  /*7120*/  FMUL R38, R70.reuse, R57 ;  /* 0x0000003946267220 */ /* 0x040fe20000400000 */
[--C-:B------:R-:W-:Y:S02]  /*7130*/  HADD2.F32 R3, -RZ, R127.reuse.H0_H0 ;  /* 0x2000007fff037230 */ /* 0x100fe40000004100 */
[C---:B------:R-:W-:Y:S01]  /*7140*/  FMUL R39, R70.reuse, R58 ;  /* 0x0000003a46277220 */ /* 0x040fe20000400000 */
[----:B------:R-:W-:Y:S02]  /*7150*/  HADD2.F32 R0, -RZ, R127.H1_H1 ;  /* 0x3000007fff007230 */ /* 0x000fe40000004100 */
[----:B------:R-:W-:Y:S01]  /*7160*/  FMUL R40, R70, R59 ;  /* 0x0000003b46287220 */ /* 0x000fe20000400000 */
[----:B------:R-:W-:Y:S01]  /*7170*/  F2FP.F16.F32.PACK_AB R13, R20, R19 ;  /* 0x00000013140d723e */ /* 0x000fe200000000ff */
[C---:B------:R-:W-:Y:S01]  /*7180*/  FFMA R38, R73.reuse, R2, R38 ;  /* 0x0000000249267223 */ /* 0x040fe20000000026 */
[----:B------:R-:W-:Y:S01]  /*7190*/  F2FP.F16.F32.PACK_AB R14, R22, R21 ;  /* 0x00000015160e723e */ /* 0x000fe200000000ff */
[C---:B------:R-:W-:Y:S01]  /*71a0*/  FFMA R39, R73.reuse, R3, R39 ;  /* 0x0000000349277223 */ /* 0x040fe20000000027 */
[----:B------:R-:W-:Y:S01]  /*71b0*/  F2FP.F16.F32.PACK_AB R15, R24, R23 ;  /* 0x00000017180f723e */ /* 0x000fe200000000ff */
[C---:B------:R-:W-:Y:S01]  /*71c0*/  FFMA R40, R73.reuse, R0, R40 ;  /* 0x0000000049287223 */ /* 0x040fe20000000028 */
[--C-:B------:R-:W-:Y:S02]  /*71d0*/  HADD2.F32 R2, -RZ, R132.reuse.H0_H0 ;  /* 0x20000084ff027230 */ /* 0x100fe40000004100 */
[C---:B------:R-:W-:Y:S01]  /*71e0*/  FMUL R41, R70.reuse, R60 ;  /* 0x0000003c46297220 */ /* 0x040fe20000400000 */
[----:B------:R-:W-:Y:S01]  /*71f0*/  HADD2.F32 R0, -RZ, R132.H1_H1 ;  /* 0x30000084ff007230 */ /* 0x000fe20000004100 */
[----:B------:R1:W-:Y:S01]  /*7200*/  STS.128 [R151+0x400], R12 ;  /* 0x0004000c97007388 */ /* 0x0003e20000000c00 */
[C---:B------:R-:W-:Y:S01]  /*7210*/  FMUL R42, R70.reuse, R61 ;  /* 0x0000003d462a7220 */ /* 0x040fe20000400000 */
[--C-:B------:R-:W-:Y:S02]  /*7220*/  HADD2.F32 R3, -RZ, R133.reuse.H0_H0 ;  /* 0x20000085ff037230 */ /* 0x100fe40000004100 */
[----:B------:R-:W-:Y:S01]  /*7230*/  FMUL R43, R70, R62 ;  /* 0x0000003e462b7220 */ /* 0x000fe20000400000 */
[----:B------:R-:W-:Y:S01]  /*7240*/  F2FP.F16.F32.PACK_AB R16, R26, R25 ;  /* 0x000000191a10723e */ /* 0x000fe200000000ff */
[C---:B------:R-:W-:Y:S01]  /*7250*/  FFMA R41, R73.reuse, R2, R41 ;  /* 0x0000000249297223 */ /* 0x040fe20000000029 */
[----:B------:R-:W-:Y:S01]  /*7260*/  F2FP.F16.F32.PACK_AB R17, R28, R27 ;  /* 0x0000001b1c11723e */ /* 0x000fe200000000ff */
[C---:B------:R-:W-:Y:S01]  /*7270*/  FFMA R42, R73.reuse, R0, R42 ;  /* 0x00000000492a7223 */ /* 0x040fe2000000002a */
[----:B------:R-:W-:Y:S01]  /*7280*/  F2FP.F16.F32.PACK_AB R18, R30, R29 ;  /* 0x0000001d1e12723e */ /* 0x000fe200000000ff */
[----:B------:R-:W-:Y:S01]  /*7290*/  HADD2.F32 R0, -RZ, R133.H1_H1 ;  /* 0x30000085ff007230 */ /* 0x000fe20000004100 */
[----:B------:R-:W-:Y:S01]  /*72a0*/  F2FP.F16.F32.PACK_AB R19, R32, R31 ;  /* 0x0000001f2013723e */ /* 0x000fe200000000ff */
[C---:B------:R-:W-:Y:S01]  /*72b0*/  FFMA R43, R73.reuse, R3, R43 ;  /* 0x00000003492b7223 */ /* 0x040fe2000000002b */
[C---:B------:R-:W-:Y:S01]  /*72c0*/  FMUL R44, R70.reuse, R63 ;  /* 0x0000003f462c7220 */ /* 0x040fe20000400000 */
[--C-:B------:R-:W-:Y:S02]  /*72d0*/  HADD2.F32 R2, -RZ, R134.reuse.H0_H0 ;  /* 0x20000086ff027230 */ /* 0x100fe40000004100 */
[C---:B------:R-:W-:Y:S01]  /*72e0*/  FMUL R45, R70.reuse, R64 ;  /* 0x00000040462d7220 */ /* 0x040fe20000400000 */
[----:B------:R1:W-:Y:S01]  /*72f0*/  STS.128 [R164+0x400], R16 ;  /* 0x00040010a4007388 */ /* 0x0003e20000000c00 */
[----:B------:R-:W-:Y:S02]  /*7300*/  HADD2.F32 R3, -RZ, R134.H1_H1 ;  /* 0x30000086ff037230 */ /* 0x000fe40000004100 */
[C---:B------:R-:W-:Y:S01]  /*7310*/  FMUL R46, R70.reuse, R65 ;  /* 0x00000041462e7220 */ /* 0x040fe20000400000 */
[----:B------:R-:W-:Y:S02]  /*7320*/  HADD2.F32 R5, -RZ, R135.H1_H1 ;  /* 0x30000087ff057230 */ /* 0x000fe40000004100 */
[C---:B------:R-:W-:Y:S01]  /*7330*/  FMUL R47, R70.reuse, R66 ;  /* 0x00000042462f7220 */ /* 0x040fe20000400000 */
[C---:B------:R-:W-:Y:S01]  /*7340*/  FFMA R44, R73.reuse, R0, R44 ;  /* 0x00000000492c7223 */ /* 0x040fe2000000002c */
[----:B------:R-:W-:Y:S01]  /*7350*/  FMUL R48, R70, R67 ;  /* 0x0000004346307220 */ /* 0x000fe20000400000 */
[----:B------:R-:W-:Y:S01]  /*7360*/  F2FP.F16.F32.PACK_AB R20, R34, R33 ;  /* 0x000000212214723e */ /* 0x000fe200000000ff */
[C---:B------:R-:W-:Y:S01]  /*7370*/  FFMA R45, R73.reuse, R2, R45 ;  /* 0x00000002492d7223 */ /* 0x040fe2000000002d */
[----:B------:R-:W-:Y:S01]  /*7380*/  F2FP.F16.F32.PACK_AB R21, R36, R35 ;  /* 0x000000232415723e */ /* 0x000fe200000000ff */
[C---:B------:R-:W-:Y:S01]  /*7390*/  FFMA R46, R73.reuse, R3, R46 ;  /* 0x00000003492e7223 */ /* 0x040fe2000000002e */
[----:B------:R-:W-:Y:S01]  /*73a0*/  F2FP.F16.F32.PACK_AB R22, R38, R37 ;  /* 0x000000252616723e */ /* 0x000fe200000000ff */
[C---:B------:R-:W-:Y:S01]  /*73b0*/  FFMA R47, R73.reuse, R4, R47 ;  /* 0x00000004492f7223 */ /* 0x040fe2000000002f */
[----:B------:R-:W-:Y:S01]  /*73c0*/  F2FP.F16.F32.PACK_AB R23, R40, R39 ;  /* 0x000000272817723e */ /* 0x000fe200000000ff */
[----:B------:R-:W-:Y:S01]  /*73d0*/  FFMA R48, R73, R5, R48 ;  /* 0x0000000549307223 */ /* 0x000fe20000000030 */
[----:B------:R-:W-:Y:S02]  /*73e0*/  F2FP.F16.F32.PACK_AB R4, R42, R41 ;  /* 0x000000292a04723e */ /* 0x000fe400000000ff */
[----:B------:R-:W-:Y:S01]  /*73f0*/  F2FP.F16.F32.PACK_AB R5, R44, R43 ;  /* 0x0000002b2c05723e */ /* 0x000fe200000000ff */
[----:B------:R1:W-:Y:S01]  /*7400*/  STS.128 [R150+0x400], R20 ;  /* 0x0004001496007388 */ /* 0x0003e20000000c00 */
[----:B------:R-:W-:Y:S02]  /*7410*/  F2FP.F16.F32.PACK_AB R6, R46, R45 ;  /* 0x0000002d2e06723e */ /* 0x000fe400000000ff */
[----:B------:R-:W-:Y:S05]  /*7420*/  F2FP.F16.F32.PACK_AB R7, R48, R47 ;  /* 0x0000002f3007723e */ /* 0x000fea00000000ff */
[----:B------:R1:W-:Y:S01]  /*7430*/  STS.128 [R163+0x400], R4 ;  /* 0x00040004a3007388 */ /* 0x0003e20000000c00 */
[----:B------:R-:W-:Y:S01]  /*7440*/  @!PT LDS RZ, [RZ] ;  /* 0x00000000fffff984 */ /* 0x000fe20000000800 */
[----:B------:R-:W-:Y:S01]  /*7450*/  @!PT LDS RZ, [RZ] ;  /* 0x00000000fffff984 */ /* 0x000fe20000000800 */
[----:B------:R-:W-:Y:S01]  /*7460*/  @!PT LDS RZ, [RZ] ;  /* 0x00000000fffff984 */ /* 0x000fe20000000800 */
[----:B------:R-:W-:Y:S01]  /*7470*/  @!PT LDS RZ, [RZ] ;  /* 0x00000000fffff984 */ /* 0x000fe20000000800 */
[----:B------:R2:W-:Y:S07]  /*7480*/  MEMBAR.ALL.CTA ;  /* 0x0000000000007992 */ /* 0x0005ee0000008000 */
[----:B--2---:R-:W2:Y:S02]  /*7490*/  FENCE.VIEW.ASYNC.S ;  /* 0x00000000000073c6 */ /* 0x004ea40000000000 */
[----:B--2---:R-:W-:Y:S06]  /*74a0*/  BAR.SYNC.DEFER_BLOCKING 0x1, 0x80 ;  /* 0x0042000000007b1d */ /* 0x004fec0000010000 */
[----:B------:R-:W-:Y:S05]  /*74b0*/  @P0 BRA `(.L_x_106) ;  /* 0x0000000000280947 */ /* 0x000fea0003800000 */
[----:B------:R-:W2:Y:S01]  /*74c0*/  LDCU.64 UR6, c[0x0][0x348] ;  /* 0x00006900ff0677ac */ /* 0x000ea20008000a00 */
[----:B------:R-:W-:Y:S01]  /*74d0*/  UIADD3 UR4, UPT, UPT, UR44, 0x400, URZ ;  /* 0x000004002c047890 */ /* 0x000fe2000fffe0ff */
[----:B------:R-:W-:Y:S05]  /*74e0*/  UMOV UR51, UR36 ;  /* 0x0000002400337c82 */ /* 0x000fea0008000000 */
[----:B------:R-:W-:Y:S04]  /*74f0*/  MOV R147, UR4 ;  /* 0x0000000400937c02 */ /* 0x000fe80008000f00 */
[----:B------:R-:W-:Y:S01]  /*7500*/  R2UR UR48, R147 ;  /* 0x00000000933072ca */ /* 0x000fe200000e0000 */
[----:B--2---:R-:W-:Y:S04]  /*7510*/  UIADD3 UR4, UP0, UPT, UR6, 0x680, URZ ;  /* 0x0000068006047890 */ /* 0x004fe8000ff1e0ff */
[----:B------:R-:W-:Y:S09]  /*7520*/  UIADD3.X UR5, UPT, UPT, URZ, UR7, URZ, UP0, !UPT ;  /* 0x00000007ff057290 */ /* 0x000ff200087fe4ff */
[----:B------:R2:W-:Y:S01]  /*7530*/  UTMASTG.3D [UR48], [UR4] ;  /* 0x00000030040073b5 */ /* 0x0005e20008010000 */
[----:B------:R0:W-:Y:S01]  /*7540*/  UTMACMDFLUSH ;  /* 0x00000000000079b7 */ /* 0x0001e20000000000 */
[----:B--2---:R-:W-:Y:S04]  /*7550*/  DEPBAR.LE SB0, 0x1 ;  /* 0x000080400000791a */ /* 0x004fe80000000000 */
.L_x_106:
[----:B------:R-:W-:Y:S05]  /*7560*/  BSYNC.RECONVERGENT B0 ;  /* 0x0000000000007941 */ /* 0x000fea0003800200 */
.L_x_105:
[----:B------:R-:W-:Y:S01]  /*7570*/  BAR.SYNC.DEFER_BLOCKING 0x1, 0x80 ;  /* 0x0042000000007b1d */ /* 0x000fe20000010000 */
[----:B------:R-:W-:Y:S01]  /*7580*/  ISETP.NE.AND P1, PT, R158, RZ, PT ;  /* 0x000000ff9e00720c */ /* 0x000fe20003f25270 */
[----:B------:R-:W-:Y:S01]  /*7590*/  UISETP.NE.AND UP0, UPT, UR47, URZ, UPT ;  /* 0x000000ff2f00728c */ /* 0x000fe2000bf05270 */
[----:B------:R-:W-:Y:S11]  /*75a0*/  LEA R2, R75, UR44, 0x3 ;  /* 0x0000002c4b027c11 */ /* 0x000ff6000f8e18ff */
[----:B-1----:R-:W-:Y:S01]  /*75b0*/  @P1 SHF.L.U32 R4, R154, 0x1f, RZ ;  /* 0x0000001f9a041819 */ /* 0x002fe200000006ff */
[----:B------:R-:W-:Y:S06]  /*75c0*/  BRA.U !UP0, `(.L_x_107) ;  /* 0x0000000108247547 */ /* 0x000fec000b800000 */
[----:B------:R-:W1:Y:S01]  /*75d0*/  S2R R0, SR_CgaCtaId ;  /* 0x0000000000007919 */ /* 0x000e620000008800 */
[----:B------:R-:W-:Y:S01]  /*75e0*/  IMAD.U32 R3, RZ, RZ, UR46 ;  /* 0x0000002eff037e24 */ /* 0x000fe2000f8e00ff */
[----:B------:R-:W-:Y:S04]  /*75f0*/  UIADD3 UR4, UPT, UPT, UR46, 0x1, URZ ;  /* 0x000000012e047890 */ /* 0x000fe8000fffe0ff */
[----:B------:R-:W-:Y:S01]  /*7600*/  @P1 LEA R3, R3, UR44, 0x3 ;  /* 0x0000002c03031c11 */ /* 0x000fe2000f8e18ff */
[----:B------:R-:W-:Y:S04]  /*7610*/  UISETP.NE.AND UP0, UPT, UR4, 0x4, UPT ;  /* 0x000000040400788c */ /* 0x000fe8000bf05270 */
[----:B------:R-:W-:Y:S01]  /*7620*/  @P1 VIADD R3, R3, 0x80 ;  /* 0x0000008003031836 */ /* 0x000fe20000000000 */
[----:B------:R-:W-:Y:S04]  /*7630*/  USEL UR46, UR4, URZ, UP0 ;  /* 0x000000ff042e7287 */ /* 0x000fe80008000000 */
[----:B-1----:R-:W-:Y:S04]  /*7640*/  @P1 PRMT R0, R0, 0x654, R3 ;  /* 0x0000065400001816 */ /* 0x002fe80000000003 */
[----:B------:R1:W-:Y:S04]  /*7650*/  @P1 SYNCS.ARRIVE.TRANS64.RED.A1T0 RZ, [R0+URZ], RZ ;  /* 0x000000ff00ff19a7 */ /* 0x0003e800081004ff */
.L_x_107:
[----:B------:R-:W2:Y:S01]  /*7660*/  @P1 SYNCS.PHASECHK.TRANS64.TRYWAIT P0, [R2+URZ+0x60], R4 ;  /* 0x00006004020015a7 */ /* 0x000ea200080011ff */
[----:B------:R-:W-:Y:S01]  /*7670*/  BSSY B1, `(.L_x_108) ;  /* 0x000001f000017945 */ /* 0x000fe20003800000 */
[----:B--2---:R-:W-:Y:S03]  /*7680*/  @P1 SEL R82, RZ, 0x1, !P0 ;  /* 0x00000001ff521807 */ /* 0x004fe60004000000 */
[----:B------:R-:W-:Y:S05]  /*7690*/  @!P1 BRA `(.L_x_109) ;  /* 0x0000000000709947 */ /* 0x000fea0003800000 */
[----:B------:R-:W-:Y:S01]  /*76a0*/  ISETP.NE.AND P1, PT, R83, RZ, PT ;  /* 0x000000ff5300720c */ /* 0x000fe20003f25270 */
[----:B------:R-:W-:Y:S01]  /*76b0*/  BSSY B0, `(.L_x_110) ;  /* 0x000000b000007945 */ /* 0x000fe20003800000 */
[----:B------:R-:W-:Y:S11]  /*76c0*/  ISETP.NE.AND P0, PT, R82, RZ, PT ;  /* 0x000000ff5200720c */ /* 0x000ff60003f05270 */
[----:B------:R-:W-:Y:S05]  /*76d0*/  @P1 IMAD R6, R75, 0x4000, R160 ;  /* 0x000040004b061824 */ /* 0x000fea00078e02a0 */
[----:B------:R-:W-:Y:S04]  /*76e0*/  @P1 IADD3 R5, PT, PT, R6, UR44, RZ ;  /* 0x0000002c06051c10 */ /* 0x000fe8000fffe0ff */
[----:B------:R-:W-:Y:S01]  /*76f0*/  @P1 IADD3 R4, PT, PT, R81, R5, RZ ;  /* 0x0000000551041210 */ /* 0x000fe20007ffe0ff */
[--C-:B------:R-:W-:Y:S02]  /*7700*/  @P1 IMAD.IADD R3, R80, 0x1, R5.reuse ;  /* 0x0000000150031824 */ /* 0x100fe400078e0205 */
[----:B------:R-:W-:Y:S01]  /*7710*/  @P1 IMAD.IADD R5, R96, 0x1, R5 ;  /* 0x0000000160051824 */ /* 0x000fe200078e0205 */
[----:B------:R-:W-:Y:S06]  /*7720*/  @P0 BRA `(.L_x_111) ;  /* 0x00000000000c0947 */ /* 0x000fec0003800000 */
[----:B-1----:R-:W-:Y:S04]  /*7730*/  SHF.L.U32 R0, R154, 0x1f, RZ ;  /* 0x0000001f9a007819 */ /* 0x002fe800000006ff */
[----:B------:R-:W1:Y:S02]  /*7740*/  SYNCS.PHASECHK.TRANS64.TRYWAIT P0, [R2+URZ+0x60], R0 ;  /* 0x00006000020075a7 */ /* 0x000e6400080011ff */
[----:B-1----:R-:W-:Y:S05]  /*7750*/  @!P0 BRA `(.L_x_112) ;  /* 0x0000004800548947 */ /* 0x002fea0003800000 */
.L_x_111:
[----:B------:R-:W-:Y:S05]  /*7760*/  BSYNC B0 ;  /* 0x0000000000007941 */ /* 0x000fea0003800000 */
.L_x_110:
[----:B------:R-:W-:Y:S01]  /*7770*/  ISETP.NE.AND P0, PT, R83, RZ, PT ;  /* 0x000000ff5300720c */ /* 0x000fe20003f05270 */
[----:B------:R-:W-:Y:S11]  /*7780*/  VIADD R75, R75, 0x1 ;  /* 0x000000014b4b7836 */ /* 0x000ff60000000000 */
[----:B------:R-:W-:Y:S01]  /*7790*/  @!UPT UIADD3 URZ, UPT, UPT, URZ, URZ, URZ ;  /* 0x000000fffffff290 */ /* 0x000fe2000fffe0ff */
[----:B------:R2:W3:Y:S01]  /*77a0*/  @P0 LDS.128 R84, [R5+0x400] ;  /* 0x0004000005540984 */ /* 0x0004e20000000c00 */
[--C-:B-1----:R-:W-:Y:S01]  /*77b0*/  @P0 IMAD.IADD R0, R81, 0x1, R3.reuse ;  /* 0x0000000151000824 */ /* 0x102fe200078e0203 */
[C---:B------:R-:W-:Y:S02]  /*77c0*/  @P0 IADD3 R2, PT, PT, R96.reuse, R4, RZ ;  /* 0x0000000460020210 */ /* 0x040fe40007ffe0ff */
[----:B------:R1:W4:Y:S04]  /*77d0*/  @P0 LDS.128 R92, [R4+0x400] ;  /* 0x00040000045c0984 */ /* 0x0003280000000c00 */
[----:B------:R3:W3:Y:S04]  /*77e0*/  @P0 LDS.128 R76, [R6+UR44+0x400] ;  /* 0x0004002c064c0984 */ /* 0x0006e80008000c00 */
[----:B------:R3:W3:Y:S04]  /*77f0*/  @P0 LDS.128 R100, [R2+0x400] ;  /* 0x0004000002640984 */ /* 0x0006e80000000c00 */
[----:B------:R3:W3:Y:S04]  /*7800*/  @P0 LDS.128 R108, [R3+0x400] ;  /* 0x00040000036c0984 */ /* 0x0006e80000000c00 */
[----:B------:R3:W3:Y:S01]  /*7810*/  @P0 LDS.128 R124, [R0+0x400] ;  /* 0x00040000007c0984 */ /* 0x0006e20000000c00 */
[C---:B--2---:R-:W-:Y:S01]  /*7820*/  @P0 IMAD.IADD R5, R96.reuse, 0x1, R3 ;  /* 0x0000000160050824 */ /* 0x044fe200078e0203 */
[----:B-1----:R-:W-:Y:S04]  /*7830*/  @P0 IADD3 R4, PT, PT, R96, R0, RZ ;  /* 0x0000000060040210 */ /* 0x002fe80007ffe0ff */
[----:B------:R2:W1:Y:S04]  /*7840*/  @P0 LDS.128 R116, [R5+0x400] ;  /* 0x0004000005740984 */ /* 0x0004680000000c00 */
[----:B------:R2:W1:Y:S02]  /*7850*/  @P0 LDS.128 R132, [R4+0x400] ;  /* 0x0004000004840984 */ /* 0x0004640000000c00 */
.L_x_109:
[----:B------:R-:W-:Y:S05]  /*7860*/  BSYNC B1 ;  /* 0x0000000000017941 */ /* 0x000fea0003800000 */
.L_x_108:
[----:B-1-3--:R-:W-:Y:S05]  /*7870*/  VIADD R0, R71, 0x40 ;  /* 0x0000004047007836 */ /* 0x00afea0000000000 */
[----:B------:R-:W-:Y:S04]  /*7880*/  SHF.R.U32.HI R0, RZ, 0x15, R0 ;  /* 0x00000015ff007819 */ /* 0x000fe80000011600 */
[----:B------:R-:W-:Y:S11]  /*7890*/  LOP3.LUT P0, RZ, R0, 0x3, R143, 0x48, !PT ;  /* 0x0000000300ff7812 */ /* 0x000ff6000780488f */
[----:B------:R-:W-:Y:S02]  /*78a0*/  @!UPT UIADD3 URZ, UPT, UPT, URZ, URZ, URZ ;  /* 0x000000fffffff290 */ /* 0x000fe4000fffe0ff */
[----:B------:R-:W-:Y:S05]  /*78b0*/  @!P0 BRA `(.L_x_113) ;  /* 0x0000000000408947 */ /* 0x000fea0003800000 */
[----:B------:R-:W2:Y:S01]  /*78c0*/  LDCU.64 UR8, c[0x4][0x70] ;  /* 0x01000e00ff0877ac */ /* 0x000ea20008000a00 */
[----:B------:R-:W-:Y:S01]  /*78d0*/  MOV R3, 0x0 ;  /* 0x0000000000037802 */ /* 0x000fe20000000f00 */
[----:B------:R-:W-:Y:S02]  /*78e0*/  HFMA2 R12, -RZ, RZ, 0, 5.9604644775390625e-08 ;  /* 0x00000001ff0c7431 */ /* 0x000fe400000001ff */
[----:B------:R-:W-:Y:S02]  /*78f0*/  IMAD.MOV.U32 R8, RZ, RZ, 0x192 ;  /* 0x00000192ff087424 */ /* 0x000fe400078e00ff */
[----:B------:R-:W-:Y:S01]  /*7900*/  IMAD.MOV.U32 R13, RZ, RZ, RZ ;  /* 0x000000ffff0d7224 */ /* 0x000fe200078e00ff */
[----:B------:R-:W1:Y:S01]  /*7910*/  LDCU.64 UR6, c[0x4][0x78] ;  /* 0x01000f00ff0677ac */ /* 0x000e620008000a00 */
[----:B------:R-:W3:Y:S01]  /*7920*/  LDC.64 R2, c[0x4][R3] ;  /* 0x0100000003027b82 */ /* 0x000ee20000000a00 */
[----:B------:R-:W5:Y:S01]  /*7930*/  LDCU.64 UR4, c[0x4][0x10] ;  /* 0x01000200ff0477ac */ /* 0x000f620008000a00 */
[----:B--2---:R-:W-:Y:S01]  /*7940*/  MOV R5, UR9 ;  /* 0x0000000900057c02 */ /* 0x004fe20008000f00 */
[----:B------:R-:W-:Y:S01]  /*7950*/  IMAD.U32 R4, RZ, RZ, UR8 ;  /* 0x00000008ff047e24 */ /* 0x000fe2000f8e00ff */
[----:B-1----:R-:W-:Y:S01]  /*7960*/  MOV R7, UR7 ;  /* 0x0000000700077c02 */ /* 0x002fe20008000f00 */
[----:B------:R-:W-:Y:S01]  /*7970*/  IMAD.U32 R6, RZ, RZ, UR6 ;  /* 0x00000006ff067e24 */ /* 0x000fe2000f8e00ff */
[----:B-----5:R-:W-:Y:S01]  /*7980*/  MOV R11, UR5 ;  /* 0x00000005000b7c02 */ /* 0x020fe20008000f00 */
[----:B------:R-:W-:Y:S02]  /*7990*/  IMAD.U32 R10, RZ, RZ, UR4 ;  /* 0x00000004ff0a7e24 */ /* 0x000fe4000f8e00ff */
[----:B------:R-:W-:Y:S07]  /*79a0*/  LEPC R20, `(.L_x_113) ;  /* 0x000000001014794e */ /* 0x000fee0000000000 */
[----:B---34-:R-:W-:Y:S05]  /*79b0*/  CALL.ABS.NOINC R2 ;  /* 0x0000000002007343 */ /* 0x018fea0003c00000 */
.L_x_113:
[----:B------:R-:W-:Y:S05]  /*79c0*/  WARPSYNC.ALL ;  /* 0x0000000000007948 */ /* 0x000fea0003800000 */
[----:B------:R-:W-:Y:S01]  /*79d0*/  R2UR UR4, R71 ;  /* 0x00000000470472ca */ /* 0x000fe200000e0000 */
[--C-:B------:R-:W-:Y:S01]  /*79e0*/  HADD2.F32 R3, -RZ, R76.reuse.H0_H0 ;  /* 0x2000004cff037230 */ /* 0x100fe20000004100 */
[----:B------:R-:W1:Y:S01]  /*79f0*/  S2R R165, SR_CgaCtaId ;  /* 0x0000000000a57919 */ /* 0x000e620000008800 */
[----:B------:R-:W-:Y:S01]  /*7a00*/  HADD2.F32 R72, -RZ, R79.H1_H1 ;  /* 0x3000004fff487230 */ /* 0x000fe20000004100 */
[----:B------:R-:W-:Y:S01]  /*7a10*/  ISETP.NE.AND P6, PT, R158, RZ, PT ;  /* 0x000000ff9e00720c */ /* 0x000fe20003fc5270 */
[----:B------:R-:W-:Y:S01]  /*7a20*/  BSSY.RECONVERGENT B0, `(.L_x_114) ;  /* 0x0000101000007945 */ /* 0x000fe20003800200 */
[----:B------:R-:W-:Y:S07]  /*7a30*/  ISETP.NE.AND P0, PT, R157, RZ, PT ;  /* 0x000000ff9d00720c */ /* 0x000fee0003f05270 */
[----:B--2---:R-:W2:Y:S02]  /*7a40*/  LDTM.x64 R4, tmem[UR4+0x40] ;  /* 0x00004004000479ee */ /* 0x004ea40008340000 */
[C---:B--2---:R-:W-:Y:S01]  /*7a50*/  FMUL R0, R70.reuse, R4 ;  /* 0x0000000446007220 */ /* 0x044fe20000400000 */
[----:B------:R-:W-:Y:S02]  /*7a60*/  HADD2.F32 R4, -RZ, R76.H1_H1 ;  /* 0x3000004cff047230 */ /* 0x000fe40000004100 */
[C---:B------:R-:W-:Y:S01]  /*7a70*/  FMUL R2, R70.reuse, R5 ;  /* 0x0000000546027220 */ /* 0x040fe20000400000 */
[--C-:B------:R-:W-:Y:S02]  /*7a80*/  HADD2.F32 R5, -RZ, R77.reuse.H0_H0 ;  /* 0x2000004dff057230 */ /* 0x100fe40000004100 */
[C---:B------:R-:W-:Y:S01]  /*7a90*/  FFMA R0, R73.reuse, R3, R0 ;  /* 0x0000000349007223 */ /* 0x040fe20000000000 */
[C---:B------:R-:W-:Y:S01]  /*7aa0*/  FMUL R3, R70.reuse, R6 ;  /* 0x0000000646037220 */ /* 0x040fe20000400000 */
[----:B------:R-:W-:Y:S02]  /*7ab0*/  HADD2.F32 R6, -RZ, R77.H1_H1 ;  /* 0x3000004dff067230 */ /* 0x000fe40000004100 */
[C---:B------:R-:W-:Y:S01]  /*7ac0*/  FFMA R2, R73.reuse, R4, R2 ;  /* 0x0000000449027223 */ /* 0x040fe20000000002 */
[C---:B------:R-:W-:Y:S01]  /*7ad0*/  FMUL R7, R70.reuse, R7 ;  /* 0x0000000746077220 */ /* 0x040fe20000400000 */
[C---:B------:R-:W-:Y:S01]  /*7ae0*/  FFMA R3, R73.reuse, R5, R3 ;  /* 0x0000000549037223 */ /* 0x040fe20000000003 */
[--C-:B------:R-:W-:Y:S02]  /*7af0*/  HADD2.F32 R5, -RZ, R78.reuse.H0_H0 ;  /* 0x2000004eff057230 */ /* 0x100fe40000004100 */
[----:B------:R-:W-:Y:S01]  /*7b00*/  FMUL R4, R70, R8 ;  /* 0x0000000846047220 */ /* 0x000fe20000400000 */
[----:B------:R-:W-:Y:S01]  /*7b10*/  F2FP.F16.F32.PACK_AB R88, R2, R0 ;  /* 0x000000000258723e */ /* 0x000fe200000000ff */
[C---:B------:R-:W-:Y:S01]  /*7b20*/  FFMA R7, R73.reuse, R6, R7 ;  /* 0x0000000649077223 */ /* 0x040fe20000000007 */
[----:B------:R-:W-:Y:S02]  /*7b30*/  HADD2.F32 R6, -RZ, R78.H1_H1 ;  /* 0x3000004eff067230 */ /* 0x000fe40000004100 */
[----:B------:R-:W-:Y:S01]  /*7b40*/  FFMA R4, R73, R5, R4 ;  /* 0x0000000549047223 */ /* 0x000fe20000000004 */
[----:B------:R-:W-:Y:S02]  /*7b50*/  HADD2.F32 R8, -RZ, R79.H0_H0 ;  /* 0x2000004fff087230 */ /* 0x000fe40000004100 */
[C---:B------:R-:W-:Y:S01]  /*7b60*/  FMUL R0, R70.reuse, R9 ;  /* 0x0000000946007220 */ /* 0x040fe20000400000 */
[----:B------:R-:W-:Y:S01]  /*7b70*/  F2FP.F16.F32.PACK_AB R89, R7, R3 ;  /* 0x000000030759723e */ /* 0x000fe200000000ff */
[C---:B------:R-:W-:Y:S01]  /*7b80*/  FMUL R2, R70.reuse, R10 ;  /* 0x0000000a46027220 */ /* 0x040fe20000400000 */
[C---:B------:R-:W-:Y:S01]  /*7b90*/  FMUL R5, R70.reuse, R11 ;  /* 0x0000000b46057220 */ /* 0x040fe20000400000 */
[C---:B------:R-:W-:Y:S01]  /*7ba0*/  FFMA R0, R73.reuse, R6, R0 ;  /* 0x0000000649007223 */ /* 0x040fe20000000000 */
[--C-:B------:R-:W-:Y:S02]  /*7bb0*/  HADD2.F32 R7, -RZ, R84.reuse.H0_H0 ;  /* 0x20000054ff077230 */ /* 0x100fe40000004100 */
[C---:B------:R-:W-:Y:S01]  /*7bc0*/  FFMA R2, R73.reuse, R8, R2 ;  /* 0x0000000849027223 */ /* 0x040fe20000000002 */
[----:B------:R-:W-:Y:S01]  /*7bd0*/  FFMA R5, R73, R72, R5 ;  /* 0x0000004849057223 */ /* 0x000fe20000000005 */
[----:B------:R-:W-:Y:S01]  /*7be0*/  FMUL R3, R70, R12 ;  /* 0x0000000c46037220 */ /* 0x000fe20000400000 */
[----:B------:R-:W-:Y:S01]  /*7bf0*/  HADD2.F32 R8, -RZ, R84.H1_H1 ;  /* 0x30000054ff087230 */ /* 0x000fe20000004100 */
[----:B------:R-:W-:Y:S01]  /*7c00*/  F2FP.F16.F32.PACK_AB R90, R0, R4 ;  /* 0x00000004005a723e */ /* 0x000fe200000000ff */
[C---:B------:R-:W-:Y:S01]  /*7c10*/  FMUL R6, R70.reuse, R13 ;  /* 0x0000000d46067220 */ /* 0x040fe20000400000 */
[----:B------:R-:W-:Y:S01]  /*7c20*/  F2FP.F16.F32.PACK_AB R91, R5, R2 ;  /* 0x00000002055b723e */ /* 0x000fe200000000ff */
[C---:B------:R-:W-:Y:S01]  /*7c30*/  FFMA R3, R73.reuse, R7, R3 ;  /* 0x0000000749037223 */ /* 0x040fe20000000003 */
[--C-:B------:R-:W-:Y:S02]  /*7c40*/  HADD2.F32 R5, -RZ, R85.reuse.H0_H0 ;  /* 0x20000055ff057230 */ /* 0x100fe40000004100 */
[C---:B------:R-:W-:Y:S01]  /*7c50*/  FFMA R6, R73.reuse, R8, R6 ;  /* 0x0000000849067223 */ /* 0x040fe20000000006 */
[----:B------:R-:W-:Y:S01]  /*7c60*/  HADD2.F32 R7, -RZ, R85.H1_H1 ;  /* 0x30000055ff077230 */ /* 0x000fe20000004100 */
[----:B------:R-:W-:Y:S01]  /*7c70*/  STS.128 [R160+UR44+0x4400], R88 ;  /* 0x00440058a0007988 */ /* 0x000fe20008000c2c */
[----:B------:R-:W-:Y:S01]  /*7c80*/  FMUL R0, R70, R14 ;  /* 0x0000000e46007220 */ /* 0x000fe20000400000 */
[--C-:B------:R-:W-:Y:S01]  /*7c90*/  HADD2.F32 R8, -RZ, R86.reuse.H0_H0 ;  /* 0x20000056ff087230 */ /* 0x100fe20000004100 */
[----:B------:R-:W-:Y:S01]  /*7ca0*/  F2FP.F16.F32.PACK_AB R104, R6, R3 ;  /* 0x000000030668723e */ /* 0x000fe200000000ff */
[C---:B------:R-:W-:Y:S01]  /*7cb0*/  FMUL R2, R70.reuse, R15 ;  /* 0x0000000f46027220 */ /* 0x040fe20000400000 */
[C---:B------:R-:W-:Y:S01]  /*7cc0*/  FFMA R0, R73.reuse, R5, R0 ;  /* 0x0000000549007223 */ /* 0x040fe20000000000 */
[C---:B------:R-:W-:Y:S01]  /*7cd0*/  FMUL R4, R70.reuse, R16 ;  /* 0x0000001046047220 */ /* 0x040fe20000400000 */
[C---:B------:R-:W-:Y:S01]  /*7ce0*/  FMUL R3, R70.reuse, R17 ;  /* 0x0000001146037220 */ /* 0x040fe20000400000 */
[C---:B------:R-:W-:Y:S01]  /*7cf0*/  FFMA R2, R73.reuse, R7, R2 ;  /* 0x0000000749027223 */ /* 0x040fe20000000002 */
[----:B------:R-:W-:Y:S02]  /*7d00*/  HADD2.F32 R7, -RZ, R86.H1_H1 ;  /* 0x30000056ff077230 */ /* 0x000fe40000004100 */
[C---:B------:R-:W-:Y:S01]  /*7d10*/  FFMA R4, R73.reuse, R8, R4 ;  /* 0x0000000849047223 */ /* 0x040fe20000000004 */
[--C-:B------:R-:W-:Y:S02]  /*7d20*/  HADD2.F32 R8, -RZ, R87.reuse.H0_H0 ;  /* 0x20000057ff087230 */ /* 0x100fe40000004100 */
[----:B------:R-:W-:Y:S01]  /*7d30*/  FMUL R5, R70, R18 ;  /* 0x0000001246057220 */ /* 0x000fe20000400000 */
[----:B------:R-:W-:Y:S01]  /*7d40*/  F2FP.F16.F32.PACK_AB R105, R2, R0 ;  /* 0x000000000269723e */ /* 0x000fe200000000ff */
[C---:B------:R-:W-:Y:S01]  /*7d50*/  FFMA R3, R73.reuse, R7, R3 ;  /* 0x0000000749037223 */ /* 0x040fe20000000003 */
[----:B------:R-:W-:Y:S02]  /*7d60*/  HADD2.F32 R9, -RZ, R87.H1_H1 ;  /* 0x30000057ff097230 */ /* 0x000fe40000004100 */
[----:B------:R-:W-:Y:S01]  /*7d70*/  FFMA R5, R73, R8, R5 ;  /* 0x0000000849057223 */ /* 0x000fe20000000005 */
[C---:B------:R-:W-:Y:S01]  /*7d80*/  FMUL R6, R70.reuse, R19 ;  /* 0x0000001346067220 */ /* 0x040fe20000400000 */
[--C-:B----4-:R-:W-:Y:S01]  /*7d90*/  HADD2.F32 R7, -RZ, R92.reuse.H0_H0 ;  /* 0x2000005cff077230 */ /* 0x110fe20000004100 */
[----:B------:R-:W-:Y:S01]  /*7da0*/  F2FP.F16.F32.PACK_AB R106, R3, R4 ;  /* 0x00000004036a723e */ /* 0x000fe200000000ff */
[----:B------:R-:W-:Y:S02]  /*7db0*/  HADD2.F32 R8, -RZ, R92.H1_H1 ;  /* 0x3000005cff087230 */ /* 0x000fe40000004100 */
[C---:B------:R-:W-:Y:S01]  /*7dc0*/  FFMA R6, R73.reuse, R9, R6 ;  /* 0x0000000949067223 */ /* 0x040fe20000000006 */
[C---:B------:R-:W-:Y:S01]  /*7dd0*/  FMUL R0, R70.reuse, R20 ;  /* 0x0000001446007220 */ /* 0x040fe20000400000 */
[C---:B------:R-:W-:Y:S01]  /*7de0*/  FMUL R2, R70.reuse, R21 ;  /* 0x0000001546027220 */ /* 0x040fe20000400000 */
[C---:B------:R-:W-:Y:S01]  /*7df0*/  FMUL R14, R70.reuse, R33 ;  /* 0x00000021460e7220 */ /* 0x040fe20000400000 */
[----:B------:R-:W-:Y:S01]  /*7e00*/  FMUL R33, R70, R52 ;  /* 0x0000003446217220 */ /* 0x000fe20000400000 */
[----:B------:R-:W-:Y:S01]  /*7e10*/  F2FP.F16.F32.PACK_AB R107, R6, R5 ;  /* 0x00000005066b723e */ /* 0x000fe200000000ff */
[C---:B------:R-:W-:Y:S01]  /*7e20*/  FFMA R0, R73.reuse, R7, R0 ;  /* 0x0000000749007223 */ /* 0x040fe20000000000 */
[--C-:B------:R-:W-:Y:S02]  /*7e30*/  HADD2.F32 R72, -RZ, R93.reuse.H0_H0 ;  /* 0x2000005dff487230 */ /* 0x100fe40000004100 */
[C---:B------:R-:W-:Y:S01]  /*7e40*/  FFMA R2, R73.reuse, R8, R2 ;  /* 0x0000000849027223 */ /* 0x040fe20000000002 */
[C---:B------:R-:W-:Y:S01]  /*7e50*/  FMUL R3, R70.reuse, R22 ;  /* 0x0000001646037220 */ /* 0x040fe20000400000 */
[C---:B------:R-:W-:Y:S01]  /*7e60*/  FMUL R4, R70.reuse, R23 ;  /* 0x0000001746047220 */ /* 0x040fe20000400000 */
[C---:B------:R-:W-:Y:S01]  /*7e70*/  FMUL R11, R70.reuse, R30 ;  /* 0x0000001e460b7220 */ /* 0x040fe20000400000 */
[----:B------:R-:W-:Y:S01]  /*7e80*/  FMUL R12, R70, R31 ;  /* 0x0000001f460c7220 */ /* 0x000fe20000400000 */
[----:B------:R-:W-:Y:S01]  /*7e90*/  F2FP.F16.F32.PACK_AB R52, R2, R0 ;  /* 0x000000000234723e */ /* 0x000fe200000000ff */
[----:B------:R-:W-:Y:S01]  /*7ea0*/  HADD2.F32 R0, -RZ, R93.H1_H1 ;  /* 0x3000005dff007230 */ /* 0x000fe20000004100 */
[----:B------:R-:W-:Y:S01]  /*7eb0*/  STS.128 [R161+0x4400], R104 ;  /* 0x00440068a1007388 */ /* 0x000fe20000000c00 */
[--C-:B------:R-:W-:Y:S02]  /*7ec0*/  HADD2.F32 R2, -RZ, R94.reuse.H0_H0 ;  /* 0x2000005eff027230 */ /* 0x100fe40000004100 */
[C---:B------:R-:W-:Y:S01]  /*7ed0*/  FFMA R3, R73.reuse, R72, R3 ;  /* 0x0000004849037223 */ /* 0x040fe20000000003 */
[C---:B------:R-:W-:Y:S01]  /*7ee0*/  FMUL R30, R70.reuse, R49 ;  /* 0x00000031461e7220 */ /* 0x040fe20000400000 */
[----:B------:R-:W-:Y:S02]  /*7ef0*/  HADD2.F32 R49, -RZ, R94.H1_H1 ;  /* 0x3000005eff317230 */ /* 0x000fe40000004100 */
[C---:B------:R-:W-:Y:S01]  /*7f00*/  FFMA R4, R73.reuse, R0, R4 ;  /* 0x0000000049047223 */ /* 0x040fe20000000004 */
[--C-:B------:R-:W-:Y:S02]  /*7f10*/  HADD2.F32 R0, -RZ, R100.reuse.H0_H0 ;  /* 0x20000064ff007230 */ /* 0x100fe40000004100 */
[C---:B------:R-:W-:Y:S01]  /*7f20*/  FMUL R5, R70.reuse, R24 ;  /* 0x0000001846057220 */ /* 0x040fe20000400000 */
[C---:B------:R-:W-:Y:S01]  /*7f30*/  FMUL R13, R70.reuse, R32 ;  /* 0x00000020460d7220 */ /* 0x040fe20000400000 */
[C---:B------:R-:W-:Y:S01]  /*7f40*/  FMUL R31, R70.reuse, R50 ;  /* 0x00000032461f7220 */ /* 0x040fe20000400000 */
[--C-:B------:R-:W-:Y:S02]  /*7f50*/  HADD2.F32 R50, -RZ, R95.reuse.H0_H0 ;  /* 0x2000005fff327230 */ /* 0x100fe40000004100 */
[C---:B------:R-:W-:Y:S01]  /*7f60*/  FFMA R5, R73.reuse, R2, R5 ;  /* 0x0000000249057223 */ /* 0x040fe20000000005 */
[----:B------:R-:W-:Y:S02]  /*7f70*/  HADD2.F32 R2, -RZ, R100.H1_H1 ;  /* 0x30000064ff027230 */ /* 0x000fe40000004100 */
[C---:B------:R-:W-:Y:S01]  /*7f80*/  FMUL R6, R70.reuse, R25 ;  /* 0x0000001946067220 */ /* 0x040fe20000400000 */
[C---:B------:R-:W-:Y:S01]  /*7f90*/  FMUL R32, R70.reuse, R51 ;  /* 0x0000003346207220 */ /* 0x040fe20000400000 */
[----:B------:R-:W-:Y:S02]  /*7fa0*/  HADD2.F32 R51, -RZ, R95.H1_H1 ;  /* 0x3000005fff337230 */ /* 0x000fe40000004100 */
[C---:B------:R-:W-:Y:S01]  /*7fb0*/  FMUL R7, R70.reuse, R26 ;  /* 0x0000001a46077220 */ /* 0x040fe20000400000 */
[C---:B------:R-:W-:Y:S01]  /*7fc0*/  FFMA R6, R73.reuse, R49, R6 ;  /* 0x0000003149067223 */ /* 0x040fe20000000006 */
[C---:B------:R-:W-:Y:S01]  /*7fd0*/  FMUL R8, R70.reuse, R27 ;  /* 0x0000001b46087220 */ /* 0x040fe20000400000 */
[C---:B------:R-:W-:Y:S01]  /*7fe0*/  FMUL R9, R70.reuse, R28 ;  /* 0x0000001c46097220 */ /* 0x040fe20000400000 */
[C---:B------:R-:W-:Y:S01]  /*7ff0*/  FMUL R15, R70.reuse, R34 ;  /* 0x00000022460f7220 */ /* 0x040fe20000400000 */
[C---:B------:R-:W-:Y:S01]  /*8000*/  FMUL R34, R70.reuse, R53 ;  /* 0x0000003546227220 */ /* 0x040fe20000400000 */
[C---:B------:R-:W-:Y:S01]  /*8010*/  FFMA R7, R73.reuse, R50, R7 ;  /* 0x0000003249077223 */ /* 0x040fe20000000007 */
[----:B------:R-:W-:Y:S01]  /*8020*/  FMUL R10, R70, R29 ;  /* 0x0000001d460a7220 */ /* 0x000fe20000400000 */
[----:B------:R-:W-:Y:S01]  /*8030*/  F2FP.F16.F32.PACK_AB R53, R4, R3 ;  /* 0x000000030435723e */ /* 0x000fe200000000ff */
[----:B------:R-:W-:Y:S02]  /*8040*/  HADD2.F32 R3, -RZ, R101.H0_H0 ;  /* 0x20000065ff037230 */ /* 0x000fe40000004100 */
[C---:B------:R-:W-:Y:S01]  /*8050*/  FFMA R8, R73.reuse, R51, R8 ;  /* 0x0000003349087223 */ /* 0x040fe20000000008 */
[----:B------:R-:W-:Y:S02]  /*8060*/  HADD2.F32 R4, -RZ, R111.H0_H0 ;  /* 0x2000006fff047230 */ /* 0x000fe40000004100 */
        /* <DEDUP_REMOVED lines=16> */
[C---:B------:R-:W-:Y:S01]  /*8170*/  FFMA R16, R73.reuse, R2, R16 ;  /* 0x0000000249107223 */ /* 0x040fe20000000010 */
[C---:B------:R-:W-:Y:S01]  /*8180*/  FMUL R17, R70.reuse, R36 ;  /* 0x0000002446117220 */ /* 0x040fe20000400000 */
[----:B------:R-:W-:Y:S02]  /*8190*/  HADD2.F32 R2, -RZ, R108.H1_H1 ;  /* 0x3000006cff027230 */ /* 0x000fe40000004100 */
[C---:B------:R-:W-:Y:S01]  /*81a0*/  FMUL R18, R70.reuse, R37 ;  /* 0x0000002546127220 */ /* 0x040fe20000400000 */
[--C-:B------:R-:W-:Y:S02]  /*81b0*/  HADD2.F32 R3, -RZ, R109.reuse.H0_H0 ;  /* 0x2000006dff037230 */ /* 0x100fe40000004100 */
[C---:B------:R-:W-:Y:S01]  /*81c0*/  FMUL R19, R70.reuse, R38 ;  /* 0x0000002646137220 */ /* 0x040fe20000400000 */
[----:B------:R-:W-:Y:S01]  /*81d0*/  FMUL R36, R70, R55 ;  /* 0x0000003746247220 */ /* 0x000fe20000400000 */
[C---:B------:R-:W-:Y:S01]  /*81e0*/  FFMA R17, R73.reuse, R0, R17 ;  /* 0x0000000049117223 */ /* 0x040fe20000000011 */
[----:B------:R-:W-:Y:S01]  /*81f0*/  F2FP.F16.F32.PACK_AB R55, R8, R7 ;  /* 0x000000070837723e */ /* 0x000fe200000000ff */
[----:B------:R-:W-:Y:S02]  /*8200*/  HADD2.F32 R0, -RZ, R109.H1_H1 ;  /* 0x3000006dff007230 */ /* 0x000fe40000004100 */
[C---:B------:R-:W-:Y:S01]  /*8210*/  FFMA R18, R73.reuse, R2, R18 ;  /* 0x0000000249127223 */ /* 0x040fe20000000012 */
[C---:B------:R-:W-:Y:S01]  /*8220*/  FMUL R20, R70.reuse, R39 ;  /* 0x0000002746147220 */ /* 0x040fe20000400000 */
[C---:B------:R-:W-:Y:S01]  /*8230*/  FFMA R19, R73.reuse, R3, R19 ;  /* 0x0000000349137223 */ /* 0x040fe20000000013 */
[----:B------:R-:W-:Y:S01]  /*8240*/  STS.128 [R159+0x4400], R52 ;  /* 0x004400349f007388 */ /* 0x000fe20000000c00 */
[--C-:B------:R-:W-:Y:S02]  /*8250*/  HADD2.F32 R2, -RZ, R110.reuse.H0_H0 ;  /* 0x2000006eff027230 */ /* 0x100fe40000004100 */
[C---:B------:R-:W-:Y:S01]  /*8260*/  FMUL R21, R70.reuse, R40 ;  /* 0x0000002846157220 */ /* 0x040fe20000400000 */
[----:B------:R-:W-:Y:S02]  /*8270*/  HADD2.F32 R3, -RZ, R110.H1_H1 ;  /* 0x3000006eff037230 */ /* 0x000fe40000004100 */
[C---:B------:R-:W-:Y:S01]  /*8280*/  FMUL R22, R70.reuse, R41 ;  /* 0x0000002946167220 */ /* 0x040fe20000400000 */
[----:B------:R-:W-:Y:S02]  /*8290*/  HADD2.F32 R5, -RZ, R111.H1_H1 ;  /* 0x3000006fff057230 */ /* 0x000fe40000004100 */
[C---:B------:R-:W-:Y:S01]  /*82a0*/  FFMA R20, R73.reuse, R0, R20 ;  /* 0x0000000049147223 */ /* 0x040fe20000000014 */
[----:B------:R-:W-:Y:S01]  /*82b0*/  FMUL R23, R70, R42 ;  /* 0x0000002a46177220 */ /* 0x000fe20000400000 */
[----:B------:R-:W-:Y:S01]  /*82c0*/  F2FP.F16.F32.PACK_AB R8, R10, R9 ;  /* 0x000000090a08723e */ /* 0x000fe200000000ff */
[----:B------:R-:W-:Y:S01]  /*82d0*/  FMUL R24, R70, R43 ;  /* 0x0000002b46187220 */ /* 0x000fe20000400000 */
[--C-:B------:R-:W-:Y:S01]  /*82e0*/  HADD2.F32 R0, -RZ, R116.reuse.H0_H0 ;  /* 0x20000074ff007230 */ /* 0x100fe20000004100 */
[----:B------:R-:W-:Y:S01]  /*82f0*/  F2FP.F16.F32.PACK_AB R9, R12, R11 ;  /* 0x0000000b0c09723e */ /* 0x000fe200000000ff */
[C---:B------:R-:W-:Y:S01]  /*8300*/  FFMA R21, R73.reuse, R2, R21 ;  /* 0x0000000249157223 */ /* 0x040fe20000000015 */
[----:B------:R-:W-:Y:S01]  /*8310*/  FMUL R25, R70, R44 ;  /* 0x0000002c46197220 */ /* 0x000fe20000400000 */
[----:B------:R-:W-:Y:S01]  /*8320*/  F2FP.F16.F32.PACK_AB R10, R14, R13 ;  /* 0x0000000d0e0a723e */ /* 0x000fe200000000ff */
[C---:B------:R-:W-:Y:S01]  /*8330*/  FFMA R22, R73.reuse, R3, R22 ;  /* 0x0000000349167223 */ /* 0x040fe20000000016 */
[----:B------:R-:W-:Y:S01]  /*8340*/  F2FP.F16.F32.PACK_AB R11, R16, R15 ;  /* 0x0000000f100b723e */ /* 0x000fe200000000ff */
[----:B------:R-:W-:Y:S02]  /*8350*/  HADD2.F32 R2, -RZ, R116.H1_H1 ;  /* 0x30000074ff027230 */ /* 0x000fe40000004100 */
[C---:B------:R-:W-:Y:S01]  /*8360*/  FFMA R23, R73.reuse, R4, R23 ;  /* 0x0000000449177223 */ /* 0x040fe20000000017 */
[C---:B------:R-:W-:Y:S01]  /*8370*/  FMUL R26, R70.reuse, R45 ;  /* 0x0000002d461a7220 */ /* 0x040fe20000400000 */
[C---:B------:R-:W-:Y:S01]  /*8380*/  FFMA R24, R73.reuse, R5, R24 ;  /* 0x0000000549187223 */ /* 0x040fe20000000018 */
[----:B------:R2:W-:Y:S01]  /*8390*/  STS.128 [R162+0x4400], R8 ;  /* 0x00440008a2007388 */ /* 0x0005e20000000c00 */
[C---:B------:R-:W-:Y:S01]  /*83a0*/  FFMA R25, R73.reuse, R0, R25 ;  /* 0x0000000049197223 */ /* 0x040fe20000000019 */
[--C-:B------:R-:W-:Y:S02]  /*83b0*/  HADD2.F32 R3, -RZ, R117.reuse.H0_H0 ;  /* 0x20000075ff037230 */ /* 0x100fe40000004100 */
[C---:B------:R-:W-:Y:S01]  /*83c0*/  FMUL R27, R70.reuse, R46 ;  /* 0x0000002e461b7220 */ /* 0x040fe20000400000 */
[----:B------:R-:W-:Y:S02]  /*83d0*/  HADD2.F32 R0, -RZ, R117.H1_H1 ;  /* 0x30000075ff007230 */ /* 0x000fe40000004100 */
[C---:B------:R-:W-:Y:S01]  /*83e0*/  FFMA R26, R73.reuse, R2, R26 ;  /* 0x00000002491a7223 */ /* 0x040fe2000000001a */
        /* <DEDUP_REMOVED lines=10> */
[--C-:B------:R-:W-:Y:S02]  /*8490*/  HADD2.F32 R0, -RZ, R119.reuse.H0_H0 ;  /* 0x20000077ff007230 */ /* 0x100fe40000004100 */
[C---:B------:R-:W-:Y:S01]  /*84a0*/  FFMA R29, R73.reuse, R2, R29 ;  /* 0x00000002491d7223 */ /* 0x040fe2000000001d */
[----:B------:R-:W-:Y:S02]  /*84b0*/  HADD2.F32 R2, -RZ, R119.H1_H1 ;  /* 0x30000077ff027230 */ /* 0x000fe40000004100 */
[C---:B------:R-:W-:Y:S01]  /*84c0*/  FFMA R30, R73.reuse, R3, R30 ;  /* 0x00000003491e7223 */ /* 0x040fe2000000001e */
[----:B------:R3:W-:Y:S01]  /*84d0*/  STS.128 [R151+0x4400], R4 ;  /* 0x0044000497007388 */ /* 0x0007e20000000c00 */
[C---:B------:R-:W-:Y:S01]  /*84e0*/  FFMA R31, R73.reuse, R0, R31 ;  /* 0x00000000491f7223 */ /* 0x040fe2000000001f */
[--C-:B------:R-:W-:Y:S02]  /*84f0*/  HADD2.F32 R0, -RZ, R124.reuse.H0_H0 ;  /* 0x2000007cff007230 */ /* 0x100fe40000004100 */
[C---:B------:R-:W-:Y:S01]  /*8500*/  FFMA R32, R73.reuse, R2, R32 ;  /* 0x0000000249207223 */ /* 0x040fe20000000020 */
[----:B------:R-:W-:Y:S02]  /*8510*/  HADD2.F32 R3, -RZ, R124.H1_H1 ;  /* 0x3000007cff037230 */ /* 0x000fe40000004100 */
[C---:B------:R-:W-:Y:S01]  /*8520*/  FMUL R37, R70.reuse, R56 ;  /* 0x0000003846257220 */ /* 0x040fe20000400000 */
[--C-:B------:R-:W-:Y:S02]  /*8530*/  HADD2.F32 R2, -RZ, R125.reuse.H0_H0 ;  /* 0x2000007dff027230 */ /* 0x100fe40000004100 */
[C---:B------:R-:W-:Y:S01]  /*8540*/  FFMA R33, R73.reuse, R0, R33 ;  /* 0x0000000049217223 */ /* 0x040fe20000000021 */
[----:B------:R-:W-:Y:S02]  /*8550*/  HADD2.F32 R0, -RZ, R125.H1_H1 ;  /* 0x3000007dff007230 */ /* 0x000fe40000004100 */
[C---:B------:R-:W-:Y:S01]  /*8560*/  FFMA R34, R73.reuse, R3, R34 ;  /* 0x0000000349227223 */ /* 0x040fe20000000022 */
[C---:B------:R-:W-:Y:S01]  /*8570*/  FMUL R38, R70.reuse, R57 ;  /* 0x0000003946267220 */ /* 0x040fe20000400000 */
        /* <DEDUP_REMOVED lines=17> */
[----:B------:R-:W-:Y:S01]  /*8690*/  FMUL R43, R70, R62 ;  /* 0x0000003e462b7220 */ /* 0x000fe20000400000 */
[----:B--2---:R-:W-:Y:S01]  /*86a0*/  F2FP.F16.F32.PACK_AB R8, R26, R25 ;  /* 0x000000191a08723e */ /* 0x004fe200000000ff */
        /* <DEDUP_REMOVED lines=10> */
[----:B------:R-:W-:Y:S01]  /*8750*/  STS.128 [R164+0x4400], R8 ;  /* 0x00440008a4007388 */ /* 0x000fe20000000c00 */
[----:B------:R-:W-:Y:S02]  /*8760*/  HADD2.F32 R3, -RZ, R134.H1_H1 ;  /* 0x30000086ff037230 */ /* 0x000fe40000004100 */
[C---:B------:R-:W-:Y:S01]  /*8770*/  FMUL R46, R70.reuse, R65 ;  /* 0x00000041462e7220 */ /* 0x040fe20000400000 */
[--C-:B---3--:R-:W-:Y:S02]  /*8780*/  HADD2.F32 R4, -RZ, R135.reuse.H0_H0 ;  /* 0x20000087ff047230 */ /* 0x108fe40000004100 */
[C---:B------:R-:W-:Y:S01]  /*8790*/  FMUL R47, R70.reuse, R66 ;  /* 0x00000042462f7220 */ /* 0x040fe20000400000 */
[----:B------:R-:W-:Y:S02]  /*87a0*/  HADD2.F32 R5, -RZ, R135.H1_H1 ;  /* 0x30000087ff057230 */ /* 0x000fe40000004100 */
        /* <DEDUP_REMOVED lines=12> */
[----:B------:R-:W-:Y:S01]  /*8870*/  STS.128 [R150+0x4400], R12 ;  /* 0x0044000c96007388 */ /* 0x000fe20000000c00 */
[----:B------:R-:W-:Y:S02]  /*8880*/  F2FP.F16.F32.PACK_AB R6, R46, R45 ;  /* 0x0000002d2e06723e */ /* 0x000fe400000000ff */
[----:B------:R-:W-:Y:S02]  /*8890*/  F2FP.F16.F32.PACK_AB R7, R48, R47 ;  /* 0x0000002f3007723e */ /* 0x000fe400000000ff */
[----:B------:R-:W-:Y:S02]  /*88a0*/  MOV R0, UR46 ;  /* 0x0000002e00007c02 */ /* 0x000fe40008000f00 */
[----:B------:R-:W-:Y:S01]  /*88b0*/  @P6 SHF.L.U32 R2, R154, 0x1f, RZ ;  /* 0x0000001f9a026819 */ /* 0x000fe200000006ff */
[----:B------:R2:W-:Y:S01]  /*88c0*/  STS.128 [R163+0x4400], R4 ;  /* 0x00440004a3007388 */ /* 0x0005e20000000c00 */
[----:B------:R-:W-:Y:S04]  /*88d0*/  @P6 LEA R0, R0, UR44, 0x3 ;  /* 0x0000002c00006c11 */ /* 0x000fe8000f8e18ff */
[----:B------:R-:W-:Y:S01]  /*88e0*/  @P6 IADD3 R0, PT, PT, R0, 0x80, RZ ;  /* 0x0000008000006810 */ /* 0x000fe20007ffe0ff */
[----:B------:R-:W-:Y:S01]  /*88f0*/  @!PT LDS RZ, [RZ] ;  /* 0x00000000fffff984 */ /* 0x000fe20000000800 */
[----:B------:R-:W-:Y:S01]  /*8900*/  @!PT LDS RZ, [RZ] ;  /* 0x00000000fffff984 */ /* 0x000fe20000000800 */
[----:B------:R-:W-:Y:S01]  /*8910*/  @!PT LDS RZ, [RZ] ;  /* 0x00000000fffff984 */ /* 0x000fe20000000800 */
[----:B------:R-:W-:Y:S01]  /*8920*/  @!PT LDS RZ, [RZ] ;  /* 0x00000000fffff984 */ /* 0x000fe20000000800 */
[----:B------:R3:W-:Y:S06]  /*8930*/  MEMBAR.ALL.CTA ;  /* 0x0000000000007992 */ /* 0x0007ec0000008000 */
[----:B---3--:R-:W3:Y:S01]  /*8940*/  FENCE.VIEW.ASYNC.S ;  /* 0x00000000000073c6 */ /* 0x008ee20000000000 */
[----:B-1----:R-:W-:Y:S02]  /*8950*/  @P6 PRMT R0, R165, 0x654, R0 ;  /* 0x00000654a5006816 */ /* 0x002fe40000000000 */
[----:B--2---:R-:W-:Y:S01]  /*8960*/  LEA R6, R75, UR44, 0x3 ;  /* 0x0000002c4b067c11 */ /* 0x004fe2000f8e18ff */
[----:B---3--:R-:W-:Y:S06]  /*8970*/  BAR.SYNC.DEFER_BLOCKING 0x1, 0x80 ;  /* 0x0042000000007b1d */ /* 0x008fec0000010000 */
[----:B------:R-:W-:Y:S05]  /*8980*/  @P0 BRA `(.L_x_115) ;  /* 0x0000000000280947 */ /* 0x000fea0003800000 */
[----:B------:R-:W1:Y:S01]  /*8990*/  LDCU.64 UR6, c[0x0][0x348] ;  /* 0x00006900ff0677ac */ /* 0x000e620008000a00 */
[----:B------:R-:W-:Y:S02]  /*89a0*/  UIADD3 UR9, UPT, UPT, UR49, 0x40, URZ ;  /* 0x0000004031097890 */ /* 0x000fe4000fffe0ff */
[----:B------:R-:W-:Y:S01]  /*89b0*/  UIADD3 UR8, UPT, UPT, UR44, 0x4400, URZ ;  /* 0x000044002c087890 */ /* 0x000fe2000fffe0ff */
[----:B------:R-:W-:Y:S01]  /*89c0*/  UMOV UR10, UR50 ;  /* 0x00000032000a7c82 */ /* 0x000fe20008000000 */
[----:B------:R-:W-:Y:S01]  /*89d0*/  UMOV UR11, UR36 ;  /* 0x00000024000b7c82 */ /* 0x000fe20008000000 */
[----:B-1----:R-:W-:Y:S04]  /*89e0*/  UIADD3 UR4, UP0, UPT, UR6, 0x680, URZ ;  /* 0x0000068006047890 */ /* 0x002fe8000ff1e0ff */
[----:B------:R-:W-:Y:S09]  /*89f0*/  UIADD3.X UR5, UPT, UPT, URZ, UR7, URZ, UP0, !UPT ;  /* 0x00000007ff057290 */ /* 0x000ff200087fe4ff */
[----:B------:R1:W-:Y:S01]  /*8a00*/  UTMASTG.3D [UR8], [UR4] ;  /* 0x00000008040073b5 */ /* 0x0003e20008010000 */
[----:B------:R0:W-:Y:S01]  /*8a10*/  UTMACMDFLUSH ;  /* 0x00000000000079b7 */ /* 0x0001e20000000000 */
[----:B-1----:R-:W-:Y:S04]  /*8a20*/  DEPBAR.LE SB0, 0x1 ;  /* 0x000080400000791a */ /* 0x002fe80000000000 */
.L_x_115:
[----:B------:R-:W-:Y:S05]  /*8a30*/  BSYNC.RECONVERGENT B0 ;  /* 0x0000000000007941 */ /* 0x000fea0003800200 */
.L_x_114:
[----:B------:R-:W-:Y:S01]  /*8a40*/  BAR.SYNC.DEFER_BLOCKING 0x1, 0x80 ;  /* 0x0042000000007b1d */ /* 0x000fe20000010000 */
[----:B------:R-:W-:Y:S04]  /*8a50*/  UIADD3 UR4, UPT, UPT, UR46, 0x1, URZ ;  /* 0x000000012e047890 */ /* 0x000fe8000fffe0ff */
[----:B------:R-:W-:Y:S04]  /*8a60*/  UISETP.NE.AND UP0, UPT, UR4, 0x4, UPT ;  /* 0x000000040400788c */ /* 0x000fe8000bf05270 */
[----:B------:R-:W-:Y:S01]  /*8a70*/  USEL UR45, UR4, URZ, UP0 ;  /* 0x000000ff042d7287 */ /* 0x000fe20008000000 */
[----:B------:R1:W-:Y:S01]  /*8a80*/  @P6 SYNCS.ARRIVE.TRANS64.RED.A1T0 RZ, [R0+URZ], RZ ;  /* 0x000000ff00ff69a7 */ /* 0x0003e200081004ff */
[----:B------:R-:W-:Y:S01]  /*8a90*/  BSSY B1, `(.L_x_116) ;  /* 0x0000020000017945 */ /* 0x000fe20003800000 */
[----:B------:R-:W2:Y:S02]  /*8aa0*/  @P6 SYNCS.PHASECHK.TRANS64.TRYWAIT P0, [R6+URZ+0x60], R2 ;  /* 0x00006002060065a7 */ /* 0x000ea400080011ff */
[----:B--2---:R-:W-:Y:S01]  /*8ab0*/  @P6 SEL R82, RZ, 0x1, !P0 ;  /* 0x00000001ff526807 */ /* 0x004fe20004000000 */
[----:B-1----:R-:W-:Y:S06]  /*8ac0*/  @!P6 BRA `(.L_x_117) ;  /* 0x000000000070e947 */ /* 0x002fec0003800000 */
        /* <DEDUP_REMOVED lines=9> */
[----:B------:R-:W-:Y:S04]  /*8b60*/  SHF.L.U32 R5, R154, 0x1f, RZ ;  /* 0x0000001f9a057819 */ /* 0x000fe800000006ff */
[----:B------:R-:W1:Y:S02]  /*8b70*/  SYNCS.PHASECHK.TRANS64.TRYWAIT P0, [R6+URZ+0x60], R5 ;  /* 0x00006005060075a7 */ /* 0x000e6400080011ff */
[----:B-1----:R-:W-:Y:S05]  /*8b80*/  @!P0 BRA `(.L_x_120) ;  /* 0x00000034005c8947 */ /* 0x002fea0003800000 */
.L_x_119:
[----:B------:R-:W-:Y:S05]  /*8b90*/  BSYNC B0 ;  /* 0x0000000000007941 */ /* 0x000fea0003800000 */
.L_x_118:
[----:B------:R-:W-:Y:S01]  /*8ba0*/  ISETP.NE.AND P0, PT, R83, RZ, PT ;  /* 0x000000ff5300720c */ /* 0x000fe20003f05270 */
[----:B------:R-:W-:Y:S11]  /*8bb0*/  VIADD R75, R75, 0x1 ;  /* 0x000000014b4b7836 */ /* 0x000ff60000000000 */
[----:B------:R-:W-:Y:S01]  /*8bc0*/  @!UPT UIADD3 URZ, UPT, UPT, URZ, URZ, URZ ;  /* 0x000000fffffff290 */ /* 0x000fe2000fffe0ff */
[----:B------:R2:W3:Y:S01]  /*8bd0*/  @P0 LDS.128 R76, [R4+UR44+0x400] ;  /* 0x0004002c044c0984 */ /* 0x0004e20008000c00 */
[C---:B-1----:R-:W-:Y:S03]  /*8be0*/  @P0 IADD3 R5, PT, PT, R96.reuse, R2, RZ ;  /* 0x0000000260050210 */ /* 0x042fe60007ffe0ff */
[----:B------:R1:W4:Y:S04]  /*8bf0*/  @P0 LDS.128 R84, [R3+0x400] ;  /* 0x0004000003540984 */ /* 0x0003280000000c00 */
[----:B------:R5:W3:Y:S04]  /*8c00*/  @P0 LDS.128 R92, [R2+0x400] ;  /* 0x00040000025c0984 */ /* 0x000ae80000000c00 */
[----:B------:R3:W3:Y:S04]  /*8c10*/  @P0 LDS.128 R100, [R5+0x400] ;  /* 0x0004000005640984 */ /* 0x0006e80000000c00 */
[----:B------:R3:W3:Y:S01]  /*8c20*/  @P0 LDS.128 R108, [R0+0x400] ;  /* 0x00040000006c0984 */ /* 0x0006e20000000c00 */
[--C-:B--2---:R-:W-:Y:S02]  /*8c30*/  @P0 IMAD.IADD R4, R81, 0x1, R0.reuse ;  /* 0x0000000151040824 */ /* 0x104fe400078e0200 */
[C---:B-1----:R-:W-:Y:S03]  /*8c40*/  @P0 IMAD.IADD R3, R96.reuse, 0x1, R0 ;  /* 0x0000000160030824 */ /* 0x042fe600078e0200 */
[----:B------:R1:W2:Y:S01]  /*8c50*/  @P0 LDS.128 R124, [R4+0x400] ;  /* 0x00040000047c0984 */ /* 0x0002a20000000c00 */
[----:B-----5:R-:W-:Y:S03]  /*8c60*/  @P0 IADD3 R2, PT, PT, R96, R4, RZ ;  /* 0x0000000460020210 */ /* 0x020fe60007ffe0ff */
[----:B------:R1:W1:Y:S04]  /*8c70*/  @P0 LDS.128 R116, [R3+0x400] ;  /* 0x0004000003740984 */ /* 0x0002680000000c00 */
[----:B------:R1:W1:Y:S02]  /*8c80*/  @P0 LDS.128 R132, [R2+0x400] ;  /* 0x0004000002840984 */ /* 0x0002640000000c00 */
.L_x_117:
[----:B------:R-:W-:Y:S05]  /*8c90*/  BSYNC B1 ;  /* 0x0000000000017941 */ /* 0x000fea0003800000 */
.L_x_116:
[----:B---3--:R-:W-:Y:S05]  /*8ca0*/  VIADD R0, R71, 0x80 ;  /* 0x0000008047007836 */ /* 0x008fea0000000000 */
[----:B------:R-:W-:Y:S04]  /*8cb0*/  SHF.R.U32.HI R0, RZ, 0x15, R0 ;  /* 0x00000015ff007819 */ /* 0x000fe80000011600 */
[----:B------:R-:W-:Y:S11]  /*8cc0*/  LOP3.LUT P0, RZ, R0, 0x3, R143, 0x48, !PT ;  /* 0x0000000300ff7812 */ /* 0x000ff6000780488f */
[----:B------:R-:W-:Y:S02]  /*8cd0*/  @!UPT UIADD3 URZ, UPT, UPT, URZ, URZ, URZ ;  /* 0x000000fffffff290 */ /* 0x000fe4000fffe0ff */
[----:B------:R-:W-:Y:S05]  /*8ce0*/  @!P0 BRA `(.L_x_121) ;  /* 0x0000000000408947 */ /* 0x000fea0003800000 */
[----:B------:R-:W3:Y:S01]  /*8cf0*/  LDCU.64 UR8, c[0x4][0x70] ;  /* 0x01000e00ff0877ac */ /* 0x000ee20008000a00 */
[----:B-1----:R-:W-:Y:S01]  /*8d00*/  MOV R3, 0x0 ;  /* 0x0000000000037802 */ /* 0x002fe20000000f00 */
[----:B------:R-:W-:Y:S02]  /*8d10*/  HFMA2 R12, -RZ, RZ, 0, 5.9604644775390625e-08 ;  /* 0x00000001ff0c7431 */ /* 0x000fe400000001ff */
[----:B------:R-:W-:Y:S02]  /*8d20*/  IMAD.MOV.U32 R8, RZ, RZ, 0x192 ;  /* 0x00000192ff087424 */ /* 0x000fe400078e00ff */
[----:B------:R-:W-:Y:S01]  /*8d30*/  IMAD.MOV.U32 R13, RZ, RZ, RZ ;  /* 0x000000ffff0d7224 */ /* 0x000fe200078e00ff */
[----:B------:R-:W1:Y:S01]  /*8d40*/  LDCU.64 UR6, c[0x4][0x78] ;  /* 0x01000f00ff0677ac */ /* 0x000e620008000a00 */
[----:B------:R-:W2:Y:S01]  /*8d50*/  LDC.64 R2, c[0x4][R3] ;  /* 0x0100000003027b82 */ /* 0x000ea20000000a00 */
[----:B------:R-:W5:Y:S01]  /*8d60*/  LDCU.64 UR4, c[0x4][0x10] ;  /* 0x01000200ff0477ac */ /* 0x000f620008000a00 */
[----:B---3--:R-:W-:Y:S01]  /*8d70*/  MOV R5, UR9 ;  /* 0x0000000900057c02 */ /* 0x008fe20008000f00 */
[----:B------:R-:W-:Y:S01]  /*8d80*/  IMAD.U32 R4, RZ, RZ, UR8 ;  /* 0x00000008ff047e24 */ /* 0x000fe2000f8e00ff */
[----:B-1----:R-:W-:Y:S01]  /*8d90*/  MOV R7, UR7 ;  /* 0x0000000700077c02 */ /* 0x002fe20008000f00 */
[----:B------:R-:W-:Y:S01]  /*8da0*/  IMAD.U32 R6, RZ, RZ, UR6 ;  /* 0x00000006ff067e24 */ /* 0x000fe2000f8e00ff */
[----:B-----5:R-:W-:Y:S01]  /*8db0*/  MOV R11, UR5 ;  /* 0x00000005000b7c02 */ /* 0x020fe20008000f00 */
[----:B------:R-:W-:Y:S02]  /*8dc0*/  IMAD.U32 R10, RZ, RZ, UR4 ;  /* 0x00000004ff0a7e24 */ /* 0x000fe4000f8e00ff */
[----:B------:R-:W-:Y:S07]  /*8dd0*/  LEPC R20, `(.L_x_121) ;  /* 0x000000001014794e */ /* 0x000fee0000000000 */
[----:B--2-4-:R-:W-:Y:S05]  /*8de0*/  CALL.ABS.NOINC R2 ;  /* 0x0000000002007343 */ /* 0x014fea0003c00000 */
.L_x_121:
[----:B------:R-:W-:Y:S05]  /*8df0*/  WARPSYNC.ALL ;  /* 0x0000000000007948 */ /* 0x000fea0003800000 */
[----:B------:R-:W-:Y:S01]  /*8e00*/  R2UR UR4, R71 ;  /* 0x00000000470472ca */ /* 0x000fe200000e0000 */
[--C-:B-1----:R-:W-:Y:S01]  /*8e10*/  HADD2.F32 R3, -RZ, R76.reuse.H0_H0 ;  /* 0x2000004cff037230 */ /* 0x102fe20000004100 */
[----:B------:R-:W-:Y:S01]  /*8e20*/  ISETP.NE.AND P6, PT, R158, RZ, PT ;  /* 0x000000ff9e00720c */ /* 0x000fe20003fc5270 */
[----:B------:R-:W-:Y:S01]  /*8e30*/  HADD2.F32 R72, -RZ, R79.H1_H1 ;  /* 0x3000004fff487230 */ /* 0x000fe20000004100 */
[----:B------:R-:W-:Y:S01]  /*8e40*/  ISETP.NE.AND P0, PT, R157, RZ, PT ;  /* 0x000000ff9d00720c */ /* 0x000fe20003f05270 */
[----:B------:R-:W-:Y:S08]  /*8e50*/  BSSY.RECONVERGENT B0, `(.L_x_122) ;  /* 0x0000100000007945 */ /* 0x000ff00003800200 */
[----:B------:R-:W1:Y:S02]  /*8e60*/  LDTM.x64 R4, tmem[UR4+0x80] ;  /* 0x00008004000479ee */ /* 0x000e640008340000 */
[C---:B-1----:R-:W-:Y:S01]  /*8e70*/  FMUL R0, R70.reuse, R4 ;  /* 0x0000000446007220 */ /* 0x042fe20000400000 */
        /* <DEDUP_REMOVED lines=19> */
[----:B------:R-:W-:Y:S01]  /*8fb0*/  FMUL R5, R70, R11 ;  /* 0x0000000b46057220 */ /* 0x000fe20000400000 */
[C---:B------:R-:W-:Y:S01]  /*8fc0*/  FFMA R0, R73.reuse, R6, R0 ;  /* 0x0000000649007223 */ /* 0x040fe20000000000 */
[--C-:B----4-:R-:W-:Y:S02]  /*8fd0*/  HADD2.F32 R7, -RZ, R84.reuse.H0_H0 ;  /* 0x20000054ff077230 */ /* 0x110fe40000004100 */
[C---:B------:R-:W-:Y:S01]  /*8fe0*/  FFMA R2, R73.reuse, R8, R2 ;  /* 0x0000000849027223 */ /* 0x040fe20000000002 */
[----:B------:R-:W-:Y:S01]  /*8ff0*/  FFMA R5, R73, R72, R5 ;  /* 0x0000004849057223 */ /* 0x000fe20000000005 */
[----:B------:R-:W-:Y:S01]  /*9000*/  HADD2.F32 R8, -RZ, R84.H1_H1 ;  /* 0x30000054ff087230 */ /* 0x000fe20000004100 */
[----:B------:R-:W-:Y:S01]  /*9010*/  F2FP.F16.F32.PACK_AB R90, R0, R4 ;  /* 0x00000004005a723e */ /* 0x000fe200000000ff */
[C---:B------:R-:W-:Y:S01]  /*9020*/  FMUL R3, R70.reuse, R12 ;  /* 0x0000000c46037220 */ /* 0x040fe20000400000 */
[C---:B------:R-:W-:Y:S01]  /*9030*/  FMUL R6, R70.reuse, R13 ;  /* 0x0000000d46067220 */ /* 0x040fe20000400000 */
[----:B------:R-:W-:Y:S01]  /*9040*/  F2FP.F16.F32.PACK_AB R91, R5, R2 ;  /* 0x00000002055b723e */ /* 0x000fe200000000ff */
[C---:B------:R-:W-:Y:S01]  /*9050*/  FMUL R4, R70.reuse, R16 ;  /* 0x0000001046047220 */ /* 0x040fe20000400000 */
[C---:B------:R-:W-:Y:S01]  /*9060*/  FFMA R3, R73.reuse, R7, R3 ;  /* 0x0000000749037223 */ /* 0x040fe20000000003 */
[C---:B------:R-:W-:Y:S01]  /*9070*/  FFMA R6, R73.reuse, R8, R6 ;  /* 0x0000000849067223 */ /* 0x040fe20000000006 */
[--C-:B------:R-:W-:Y:S01]  /*9080*/  HADD2.F32 R72, -RZ, R85.reuse.H0_H0 ;  /* 0x20000055ff487230 */ /* 0x100fe20000004100 */
[----:B------:R-:W-:Y:S01]  /*9090*/  STS.128 [R160+UR44+0x8400], R88 ;  /* 0x00840058a0007988 */ /* 0x000fe20008000c2c */
[C---:B------:R-:W-:Y:S01]  /*90a0*/  FMUL R16, R70.reuse, R27 ;  /* 0x0000001b46107220 */ /* 0x040fe20000400000 */
[C---:B------:R-:W-:Y:S01]  /*90b0*/  FMUL R27, R70.reuse, R38 ;  /* 0x00000026461b7220 */ /* 0x040fe20000400000 */
[C---:B------:R-:W-:Y:S01]  /*90c0*/  FMUL R38, R70.reuse, R49 ;  /* 0x0000003146267220 */ /* 0x040fe20000400000 */
[----:B------:R-:W-:Y:S01]  /*90d0*/  FMUL R49, R70, R60 ;  /* 0x0000003c46317220 */ /* 0x000fe20000400000 */
[----:B------:R-:W-:Y:S01]  /*90e0*/  F2FP.F16.F32.PACK_AB R60, R6, R3 ;  /* 0x00000003063c723e */ /* 0x000fe200000000ff */
[----:B------:R-:W-:Y:S02]  /*90f0*/  HADD2.F32 R3, -RZ, R85.H1_H1 ;  /* 0x30000055ff037230 */ /* 0x000fe40000004100 */
[C---:B------:R-:W-:Y:S01]  /*9100*/  FMUL R0, R70.reuse, R14 ;  /* 0x0000000e46007220 */ /* 0x040fe20000400000 */
[--C-:B------:R-:W-:Y:S02]  /*9110*/  HADD2.F32 R6, -RZ, R86.reuse.H0_H0 ;  /* 0x20000056ff067230 */ /* 0x100fe40000004100 */
[C---:B------:R-:W-:Y:S01]  /*9120*/  FMUL R2, R70.reuse, R15 ;  /* 0x0000000f46027220 */ /* 0x040fe20000400000 */
[C---:B------:R-:W-:Y:S01]  /*9130*/  FMUL R13, R70.reuse, R24 ;  /* 0x00000018460d7220 */ /* 0x040fe20000400000 */
[C---:B------:R-:W-:Y:S01]  /*9140*/  FFMA R0, R73.reuse, R72, R0 ;  /* 0x0000004849007223 */ /* 0x040fe20000000000 */
[C---:B------:R-:W-:Y:S01]  /*9150*/  FMUL R5, R70.reuse, R17 ;  /* 0x0000001146057220 */ /* 0x040fe20000400000 */
[C---:B------:R-:W-:Y:S01]  /*9160*/  FFMA R2, R73.reuse, R3, R2 ;  /* 0x0000000349027223 */ /* 0x040fe20000000002 */
[----:B------:R-:W-:Y:S02]  /*9170*/  HADD2.F32 R3, -RZ, R93.H0_H0 ;  /* 0x2000005dff037230 */ /* 0x000fe40000004100 */
[C---:B------:R-:W-:Y:S01]  /*9180*/  FMUL R14, R70.reuse, R25 ;  /* 0x00000019460e7220 */ /* 0x040fe20000400000 */
        /* <DEDUP_REMOVED lines=9> */
[----:B------:R-:W-:Y:S02]  /*9220*/  HADD2.F32 R57, -RZ, R86.H1_H1 ;  /* 0x30000056ff397230 */ /* 0x000fe40000004100 */
[C---:B------:R-:W-:Y:S01]  /*9230*/  FMUL R37, R70.reuse, R48 ;  /* 0x0000003046257220 */ /* 0x040fe20000400000 */
[C---:B------:R-:W-:Y:S01]  /*9240*/  FMUL R39, R70.reuse, R50 ;  /* 0x0000003246277220 */ /* 0x040fe20000400000 */
[C---:B------:R-:W-:Y:S01]  /*9250*/  FMUL R47, R70.reuse, R58 ;  /* 0x0000003a462f7220 */ /* 0x040fe20000400000 */
[--C-:B------:R-:W-:Y:S02]  /*9260*/  HADD2.F32 R58, -RZ, R87.reuse.H0_H0 ;  /* 0x20000057ff3a7230 */ /* 0x100fe40000004100 */
[C---:B------:R-:W-:Y:S01]  /*9270*/  FMUL R50, R70.reuse, R61 ;  /* 0x0000003d46327220 */ /* 0x040fe20000400000 */
[----:B------:R-:W-:Y:S01]  /*9280*/  FMUL R48, R70, R59 ;  /* 0x0000003b46307220 */ /* 0x000fe20000400000 */
[----:B------:R-:W-:Y:S01]  /*9290*/  HADD2.F32 R59, -RZ, R87.H1_H1 ;  /* 0x30000057ff3b7230 */ /* 0x000fe20000004100 */
[----:B------:R-:W-:Y:S01]  /*92a0*/  F2FP.F16.F32.PACK_AB R61, R2, R0 ;  /* 0x00000000023d723e */ /* 0x000fe200000000ff */
[--C-:B------:R-:W-:Y:S02]  /*92b0*/  HADD2.F32 R0, -RZ, R92.reuse.H0_H0 ;  /* 0x2000005cff007230 */ /* 0x100fe40000004100 */
[C---:B------:R-:W-:Y:S01]  /*92c0*/  FMUL R7, R70.reuse, R18 ;  /* 0x0000001246077220 */ /* 0x040fe20000400000 */
[----:B------:R-:W-:Y:S02]  /*92d0*/  HADD2.F32 R2, -RZ, R92.H1_H1 ;  /* 0x3000005cff027230 */ /* 0x000fe40000004100 */
[C---:B------:R-:W-:Y:S01]  /*92e0*/  FMUL R8, R70.reuse, R19 ;  /* 0x0000001346087220 */ /* 0x040fe20000400000 */
[C---:B------:R-:W-:Y:S01]  /*92f0*/  FFMA R4, R73.reuse, R6, R4 ;  /* 0x0000000649047223 */ /* 0x040fe20000000004 */
[C---:B------:R-:W-:Y:S01]  /*9300*/  FMUL R9, R70.reuse, R20 ;  /* 0x0000001446097220 */ /* 0x040fe20000400000 */
[C---:B------:R-:W-:Y:S01]  /*9310*/  FFMA R5, R73.reuse, R57, R5 ;  /* 0x0000003949057223 */ /* 0x040fe20000000005 */
[C---:B------:R-:W-:Y:S01]  /*9320*/  FFMA R7, R73.reuse, R58, R7 ;  /* 0x0000003a49077223 */ /* 0x040fe20000000007 */
[C---:B------:R-:W-:Y:S01]  /*9330*/  FMUL R10, R70.reuse, R21 ;  /* 0x00000015460a7220 */ /* 0x040fe20000400000 */
[C---:B------:R-:W-:Y:S01]  /*9340*/  FFMA R8, R73.reuse, R59, R8 ;  /* 0x0000003b49087223 */ /* 0x040fe20000000008 */
[C---:B------:R-:W-:Y:S01]  /*9350*/  FFMA R9, R73.reuse, R0, R9 ;  /* 0x0000000049097223 */ /* 0x040fe20000000009 */
[----:B------:R-:W-:Y:S02]  /*9360*/  HADD2.F32 R0, -RZ, R93.H1_H1 ;  /* 0x3000005dff007230 */ /* 0x000fe40000004100 */
[C---:B------:R-:W-:Y:S01]  /*9370*/  FMUL R11, R70.reuse, R22 ;  /* 0x00000016460b7220 */ /* 0x040fe20000400000 */
[C---:B------:R-:W-:Y:S01]  /*9380*/  FFMA R10, R73.reuse, R2, R10 ;  /* 0x00000002490a7223 */ /* 0x040fe2000000000a */
[--C-:B------:R-:W-:Y:S02]  /*9390*/  HADD2.F32 R2, -RZ, R94.reuse.H0_H0 ;  /* 0x2000005eff027230 */ /* 0x100fe40000004100 */
[C---:B------:R-:W-:Y:S01]  /*93a0*/  FMUL R12, R70.reuse, R23 ;  /* 0x00000017460c7220 */ /* 0x040fe20000400000 */
[C---:B------:R-:W-:Y:S01]  /*93b0*/  FFMA R11, R73.reuse, R3, R11 ;  /* 0x00000003490b7223 */ /* 0x040fe2000000000b */
[--C-:B------:R-:W-:Y:S02]  /*93c0*/  HADD2.F32 R3, -RZ, R95.reuse.H0_H0 ;  /* 0x2000005fff037230 */ /* 0x100fe40000004100 */
[C---:B------:R-:W-:Y:S01]  /*93d0*/  FMUL R18, R70.reuse, R29 ;  /* 0x0000001d46127220 */ /* 0x040fe20000400000 */
[C---:B------:R-:W-:Y:S01]  /*93e0*/  FFMA R12, R73.reuse, R0, R12 ;  /* 0x00000000490c7223 */ /* 0x040fe2000000000c */
[----:B------:R-:W-:Y:S02]  /*93f0*/  HADD2.F32 R0, -RZ, R94.H1_H1 ;  /* 0x3000005eff007230 */ /* 0x000fe40000004100 */
[C---:B------:R-:W-:Y:S01]  /*9400*/  FFMA R13, R73.reuse, R2, R13 ;  /* 0x00000002490d7223 */ /* 0x040fe2000000000d */
[----:B------:R-:W-:Y:S02]  /*9410*/  HADD2.F32 R2, -RZ, R95.H1_H1 ;  /* 0x3000005fff027230 */ /* 0x000fe40000004100 */
[C---:B------:R-:W-:Y:S01]  /*9420*/  FMUL R19, R70.reuse, R30 ;  /* 0x0000001e46137220 */ /* 0x040fe20000400000 */
[C---:B------:R-:W-:Y:S01]  /*9430*/  FMUL R29, R70.reuse, R40 ;  /* 0x00000028461d7220 */ /* 0x040fe20000400000 */
[C---:B------:R-:W-:Y:S01]  /*9440*/  FFMA R14, R73.reuse, R0, R14 ;  /* 0x00000000490e7223 */ /* 0x040fe2000000000e */
[--C-:B------:R-:W-:Y:S02]  /*9450*/  HADD2.F32 R0, -RZ, R100.reuse.H0_H0 ;  /* 0x20000064ff007230 */ /* 0x100fe40000004100 */
[C---:B------:R-:W-:Y:S01]  /*9460*/  FFMA R15, R73.reuse, R3, R15 ;  /* 0x00000003490f7223 */ /* 0x040fe2000000000f */
[----:B------:R-:W-:Y:S02]  /*9470*/  HADD2.F32 R3, -RZ, R101.H0_H0 ;  /* 0x20000065ff037230 */ /* 0x000fe40000004100 */
[----:B------:R-:W-:Y:S01]  /*9480*/  FFMA R16, R73, R2, R16 ;  /* 0x0000000249107223 */ /* 0x000fe20000000010 */
[----:B------:R-:W-:Y:S02]  /*9490*/  HADD2.F32 R2, -RZ, R100.H1_H1 ;  /* 0x30000064ff027230 */ /* 0x000fe40000004100 */
[C---:B------:R-:W-:Y:S01]  /*94a0*/  FMUL R30, R70.reuse, R41 ;  /* 0x00000029461e7220 */ /* 0x040fe20000400000 */
[C---:B------:R-:W-:Y:S01]  /*94b0*/  FMUL R40, R70.reuse, R51 ;  /* 0x0000003346287220 */ /* 0x040fe20000400000 */
[C---:B------:R-:W-:Y:S01]  /*94c0*/  FMUL R41, R70.reuse, R52 ;  /* 0x0000003446297220 */ /* 0x040fe20000400000 */
[C---:B------:R-:W-:Y:S01]  /*94d0*/  FMUL R51, R70.reuse, R62 ;  /* 0x0000003e46337220 */ /* 0x040fe20000400000 */
[----:B------:R-:W-:Y:S01]  /*94e0*/  FMUL R52, R70, R63 ;  /* 0x0000003f46347220 */ /* 0x000fe20000400000 */
[----:B------:R-:W-:Y:S01]  /*94f0*/  F2FP.F16.F32.PACK_AB R62, R5, R4 ;  /* 0x00000004053e723e */ /* 0x000fe200000000ff */
[--C-:B------:R-:W-:Y:S01]  /*9500*/  HADD2.F32 R4, -RZ, R103.reuse.H0_H0 ;  /* 0x20000067ff047230 */ /* 0x100fe20000004100 */
[----:B------:R-:W-:Y:S01]  /*9510*/  F2FP.F16.F32.PACK_AB R63, R8, R7 ;  /* 0x00000007083f723e */ /* 0x000fe200000000ff */
[----:B------:R-:W-:Y:S02]  /*9520*/  HADD2.F32 R5, -RZ, R103.H1_H1 ;  /* 0x30000067ff057230 */ /* 0x000fe40000004100 */
[C---:B------:R-:W-:Y:S01]  /*9530*/  FFMA R17, R73.reuse, R0, R17 ;  /* 0x0000000049117223 */ /* 0x040fe20000000011 */
[----:B------:R-:W-:Y:S02]  /*9540*/  HADD2.F32 R0, -RZ, R101.H1_H1 ;  /* 0x30000065ff007230 */ /* 0x000fe40000004100 */
[C---:B------:R-:W-:Y:S01]  /*9550*/  FFMA R18, R73.reuse, R2, R18 ;  /* 0x0000000249127223 */ /* 0x040fe20000000012 */
[----:B------:R-:W-:Y:S01]  /*9560*/  STS.128 [R161+0x8400], R60 ;  /* 0x0084003ca1007388 */ /* 0x000fe20000000c00 */
[--C-:B------:R-:W-:Y:S02]  /*9570*/  HADD2.F32 R2, -RZ, R102.reuse.H0_H0 ;  /* 0x20000066ff027230 */ /* 0x100fe40000004100 */
[C---:B------:R-:W-:Y:S01]  /*9580*/  FFMA R19, R73.reuse, R3, R19 ;  /* 0x0000000349137223 */ /* 0x040fe20000000013 */
[----:B------:R-:W-:Y:S02]  /*9590*/  HADD2.F32 R3, -RZ, R102.H1_H1 ;  /* 0x30000066ff037230 */ /* 0x000fe40000004100 */
[C---:B------:R-:W-:Y:S01]  /*95a0*/  FMUL R20, R70.reuse, R31 ;  /* 0x0000001f46147220 */ /* 0x040fe20000400000 */
[C---:B------:R-:W-:Y:S01]  /*95b0*/  FMUL R21, R70.reuse, R32 ;  /* 0x0000002046157220 */ /* 0x040fe20000400000 */
[----:B------:R-:W-:Y:S01]  /*95c0*/  FMUL R22, R70, R33 ;  /* 0x0000002146167220 */ /* 0x000fe20000400000 */
[----:B------:R-:W-:Y:S01]  /*95d0*/  F2FP.F16.F32.PACK_AB R8, R10, R9 ;  /* 0x000000090a08723e */ /* 0x000fe200000000ff */
[----:B------:R-:W-:Y:S01]  /*95e0*/  FMUL R23, R70, R34 ;  /* 0x0000002246177220 */ /* 0x000fe20000400000 */
[----:B------:R-:W-:Y:S01]  /*95f0*/  F2FP.F16.F32.PACK_AB R9, R12, R11 ;  /* 0x0000000b0c09723e */ /* 0x000fe200000000ff */
[C---:B------:R-:W-:Y:S01]  /*9600*/  FFMA R20, R73.reuse, R0, R20 ;  /* 0x0000000049147223 */ /* 0x040fe20000000014 */
[--C-:B------:R-:W-:Y:S01]  /*9610*/  HADD2.F32 R0, -RZ, R108.reuse.H0_H0 ;  /* 0x2000006cff007230 */ /* 0x100fe20000004100 */
[----:B------:R-:W-:Y:S01]  /*9620*/  F2FP.F16.F32.PACK_AB R10, R14, R13 ;  /* 0x0000000d0e0a723e */ /* 0x000fe200000000ff */
[C---:B------:R-:W-:Y:S01]  /*9630*/  FFMA R21, R73.reuse, R2, R21 ;  /* 0x0000000249157223 */ /* 0x040fe20000000015 */
[----:B------:R-:W-:Y:S01]  /*9640*/  HADD2.F32 R2, -RZ, R108.H1_H1 ;  /* 0x3000006cff027230 */ /* 0x000fe20000004100 */
[----:B------:R-:W-:Y:S01]  /*9650*/  F2FP.F16.F32.PACK_AB R11, R16, R15 ;  /* 0x0000000f100b723e */ /* 0x000fe200000000ff */
[C---:B------:R-:W-:Y:S01]  /*9660*/  FFMA R22, R73.reuse, R3, R22 ;  /* 0x0000000349167223 */ /* 0x040fe20000000016 */
[C---:B------:R-:W-:Y:S01]  /*9670*/  FFMA R23, R73.reuse, R4, R23 ;  /* 0x0000000449177223 */ /* 0x040fe20000000017 */
[C---:B------:R-:W-:Y:S01]  /*9680*/  FFMA R24, R73.reuse, R5, R24 ;  /* 0x0000000549187223 */ /* 0x040fe20000000018 */
[----:B------:R-:W-:Y:S01]  /*9690*/  F2FP.F16.F32.PACK_AB R4, R18, R17 ;  /* 0x000000111204723e */ /* 0x000fe200000000ff */
[----:B------:R-:W-:Y:S01]  /*96a0*/  STS.128 [R159+0x8400], R8 ;  /* 0x008400089f007388 */ /* 0x000fe20000000c00 */
[--C-:B------:R-:W-:Y:S01]  /*96b0*/  HADD2.F32 R3, -RZ, R109.reuse.H0_H0 ;  /* 0x2000006dff037230 */ /* 0x100fe20000004100 */
[----:B------:R-:W-:Y:S01]  /*96c0*/  F2FP.F16.F32.PACK_AB R5, R20, R19 ;  /* 0x000000131405723e */ /* 0x000fe200000000ff */
[C---:B------:R-:W-:Y:S01]  /*96d0*/  FFMA R25, R73.reuse, R0, R25 ;  /* 0x0000000049197223 */ /* 0x040fe20000000019 */
[----:B------:R-:W-:Y:S01]  /*96e0*/  HADD2.F32 R0, -RZ, R109.H1_H1 ;  /* 0x3000006dff007230 */ /* 0x000fe20000004100 */
[----:B------:R-:W-:Y:S01]  /*96f0*/  F2FP.F16.F32.PACK_AB R6, R22, R21 ;  /* 0x000000151606723e */ /* 0x000fe200000000ff */
[C---:B------:R-:W-:Y:S01]  /*9700*/  FFMA R26, R73.reuse, R2, R26 ;  /* 0x00000002491a7223 */ /* 0x040fe2000000001a */
[--C-:B------:R-:W-:Y:S01]  /*9710*/  HADD2.F32 R2, -RZ, R110.reuse.H0_H0 ;  /* 0x2000006eff027230 */ /* 0x100fe20000004100 */
[----:B------:R-:W-:Y:S01]  /*9720*/  F2FP.F16.F32.PACK_AB R7, R24, R23 ;  /* 0x000000171807723e */ /* 0x000fe200000000ff */
[C---:B------:R-:W-:Y:S01]  /*9730*/  FFMA R27, R73.reuse, R3, R27 ;  /* 0x00000003491b7223 */ /* 0x040fe2000000001b */
[----:B------:R-:W-:Y:S02]  /*9740*/  HADD2.F32 R3, -RZ, R110.H1_H1 ;  /* 0x3000006eff037230 */ /* 0x000fe40000004100 */
[C---:B------:R-:W-:Y:S01]  /*9750*/  FFMA R28, R73.reuse, R0, R28 ;  /* 0x00000000491c7223 */ /* 0x040fe2000000001c */
[C---:B------:R-:W-:Y:S01]  /*9760*/  FFMA R29, R73.reuse, R2, R29 ;  /* 0x00000002491d7223 */ /* 0x040fe2000000001d */
[----:B------:R1:W-:Y:S01]  /*9770*/  STS.128 [R162+0x8400], R4 ;  /* 0x00840004a2007388 */ /* 0x0003e20000000c00 */
[--C-:B------:R-:W-:Y:S02]  /*9780*/  HADD2.F32 R0, -RZ, R116.reuse.H0_H0 ;  /* 0x20000074ff007230 */ /* 0x100fe40000004100 */
[C---:B------:R-:W-:Y:S01]  /*9790*/  FFMA R30, R73.reuse, R3, R30 ;  /* 0x00000003491e7223 */ /* 0x040fe2000000001e */
[----:B------:R-:W-:Y:S02]  /*97a0*/  HADD2.F32 R2, -RZ, R116.H1_H1 ;  /* 0x30000074ff027230 */ /* 0x000fe40000004100 */
[C---:B------:R-:W-:Y:S01]  /*97b0*/  FMUL R31, R70.reuse, R42 ;  /* 0x0000002a461f7220 */ /* 0x040fe20000400000 */
        /* <DEDUP_REMOVED lines=11> */
[----:B------:R-:W-:Y:S01]  /*9870*/  FMUL R56, R70, R67 ;  /* 0x0000004346387220 */ /* 0x000fe20000400000 */
[--C-:B-1----:R-:W-:Y:S01]  /*9880*/  HADD2.F32 R4, -RZ, R111.reuse.H0_H0 ;  /* 0x2000006fff047230 */ /* 0x102fe20000004100 */
[----:B------:R-:W-:Y:S01]  /*9890*/  F2FP.F16.F32.PACK_AB R6, R30, R29 ;  /* 0x0000001d1e06723e */ /* 0x000fe200000000ff */
[----:B------:R-:W-:Y:S03]  /*98a0*/  HADD2.F32 R5, -RZ, R111.H1_H1 ;  /* 0x3000006fff057230 */ /* 0x000fe60000004100 */
[C---:B------:R-:W-:Y:S01]  /*98b0*/  FFMA R31, R73.reuse, R4, R31 ;  /* 0x00000004491f7223 */ /* 0x040fe2000000001f */
[----:B------:R-:W-:Y:S01]  /*98c0*/  F2FP.F16.F32.PACK_AB R4, R26, R25 ;  /* 0x000000191a04723e */ /* 0x000fe200000000ff */
[C---:B------:R-:W-:Y:S01]  /*98d0*/  FFMA R32, R73.reuse, R5, R32 ;  /* 0x0000000549207223 */ /* 0x040fe20000000020 */
[C---:B------:R-:W-:Y:S01]  /*98e0*/  FFMA R33, R73.reuse, R0, R33 ;  /* 0x0000000049217223 */ /* 0x040fe20000000021 */
[----:B------:R-:W-:Y:S02]  /*98f0*/  HADD2.F32 R0, -RZ, R117.H1_H1 ;  /* 0x30000075ff007230 */ /* 0x000fe40000004100 */
[C---:B------:R-:W-:Y:S01]  /*9900*/  FFMA R34, R73.reuse, R2, R34 ;  /* 0x0000000249227223 */ /* 0x040fe20000000022 */
[C---:B------:R-:W-:Y:S01]  /*9910*/  FFMA R35, R73.reuse, R3, R35 ;  /* 0x0000000349237223 */ /* 0x040fe20000000023 */
        /* <DEDUP_REMOVED lines=9> */
[----:B------:R1:W-:Y:S01]  /*99b0*/  STS.128 [R151+0x8400], R4 ;  /* 0x0084000497007388 */ /* 0x0003e20000000c00 */
[----:B------:R-:W-:Y:S02]  /*99c0*/  HADD2.F32 R0, -RZ, R119.H1_H1 ;  /* 0x30000077ff007230 */ /* 0x000fe40000004100 */
[C---:B------:R-:W-:Y:S01]  /*99d0*/  FFMA R39, R73.reuse, R3, R39 ;  /* 0x0000000349277223 */ /* 0x040fe20000000027 */
[--C-:B--2---:R-:W-:Y:S01]  /*99e0*/  HADD2.F32 R2, -RZ, R124.reuse.H0_H0 ;  /* 0x2000007cff027230 */ /* 0x104fe20000004100 */
[----:B------:R-:W-:Y:S01]  /*99f0*/  F2FP.F16.F32.PACK_AB R9, R36, R35 ;  /* 0x000000232409723e */ /* 0x000fe200000000ff */
[----:B------:R-:W-:Y:S02]  /*9a00*/  HADD2.F32 R3, -RZ, R124.H1_H1 ;  /* 0x3000007cff037230 */ /* 0x000fe40000004100 */
[C---:B------:R-:W-:Y:S01]  /*9a10*/  FFMA R40, R73.reuse, R0, R40 ;  /* 0x0000000049287223 */ /* 0x040fe20000000028 */
[--C-:B------:R-:W-:Y:S02]  /*9a20*/  HADD2.F32 R0, -RZ, R125.reuse.H0_H0 ;  /* 0x2000007dff007230 */ /* 0x100fe40000004100 */
[C---:B------:R-:W-:Y:S01]  /*9a30*/  FFMA R41, R73.reuse, R2, R41 ;  /* 0x0000000249297223 */ /* 0x040fe20000000029 */
[----:B------:R-:W-:Y:S02]  /*9a40*/  HADD2.F32 R2, -RZ, R125.H1_H1 ;  /* 0x3000007dff027230 */ /* 0x000fe40000004100 */
[C---:B------:R-:W-:Y:S01]  /*9a50*/  FFMA R42, R73.reuse, R3, R42 ;  /* 0x00000003492a7223 */ /* 0x040fe2000000002a */
[--C-:B------:R-:W-:Y:S02]  /*9a60*/  HADD2.F32 R3, -RZ, R127.reuse.H0_H0 ;  /* 0x2000007fff037230 */ /* 0x100fe40000004100 */
[C---:B------:R-:W-:Y:S01]  /*9a70*/  FFMA R43, R73.reuse, R0, R43 ;  /* 0x00000000492b7223 */ /* 0x040fe2000000002b */
[--C-:B------:R-:W-:Y:S02]  /*9a80*/  HADD2.F32 R0, -RZ, R126.reuse.H0_H0 ;  /* 0x2000007eff007230 */ /* 0x100fe40000004100 */
[C---:B------:R-:W-:Y:S01]  /*9a90*/  FFMA R44, R73.reuse, R2, R44 ;  /* 0x00000002492c7223 */ /* 0x040fe2000000002c */
[----:B------:R-:W-:Y:S01]  /*9aa0*/  HADD2.F32 R2, -RZ, R126.H1_H1 ;  /* 0x3000007eff027230 */ /* 0x000fe20000004100 */
[----:B------:R-:W-:Y:S01]  /*9ab0*/  F2FP.F16.F32.PACK_AB R10, R38, R37 ;  /* 0x00000025260a723e */ /* 0x000fe200000000ff */
        /* <DEDUP_REMOVED lines=9> */
[--C-:B------:R-:W-:Y:S01]  /*9b50*/  HADD2.F32 R3, -RZ, R133.reuse.H0_H0 ;  /* 0x20000085ff037230 */ /* 0x100fe20000004100 */
[----:B------:R2:W-:Y:S01]  /*9b60*/  STS.128 [R164+0x8400], R8 ;  /* 0x00840008a4007388 */ /* 0x0005e20000000c00 */
[C---:B------:R-:W-:Y:S01]  /*9b70*/  FFMA R49, R73.reuse, R2, R49 ;  /* 0x0000000249317223 */ /* 0x040fe20000000031 */
[C---:B------:R-:W-:Y:S01]  /*9b80*/  FFMA R50, R73.reuse, R0, R50 ;  /* 0x0000000049327223 */ /* 0x040fe20000000032 */
[----:B------:R-:W-:Y:S02]  /*9b90*/  HADD2.F32 R0, -RZ, R133.H1_H1 ;  /* 0x30000085ff007230 */ /* 0x000fe40000004100 */
[C---:B------:R-:W-:Y:S01]  /*9ba0*/  FFMA R51, R73.reuse, R3, R51 ;  /* 0x0000000349337223 */ /* 0x040fe20000000033 */
[--C-:B------:R-:W-:Y:S01]  /*9bb0*/  HADD2.F32 R2, -RZ, R134.reuse.H0_H0 ;  /* 0x20000086ff027230 */ /* 0x100fe20000004100 */
[----:B------:R-:W-:Y:S01]  /*9bc0*/  F2FP.F16.F32.PACK_AB R13, R44, R43 ;  /* 0x0000002b2c0d723e */ /* 0x000fe200000000ff */
[----:B------:R-:W-:Y:S02]  /*9bd0*/  HADD2.F32 R3, -RZ, R134.H1_H1 ;  /* 0x30000086ff037230 */ /* 0x000fe40000004100 */
[C---:B------:R-:W-:Y:S01]  /*9be0*/  FFMA R52, R73.reuse, R0, R52 ;  /* 0x0000000049347223 */ /* 0x040fe20000000034 */
[--C-:B-1----:R-:W-:Y:S01]  /*9bf0*/  HADD2.F32 R4, -RZ, R135.reuse.H0_H0 ;  /* 0x20000087ff047230 */ /* 0x102fe20000004100 */
[----:B------:R-:W-:Y:S01]  /*9c00*/  F2FP.F16.F32.PACK_AB R14, R46, R45 ;  /* 0x0000002d2e0e723e */ /* 0x000fe200000000ff */
[----:B------:R-:W-:Y:S01]  /*9c10*/  HADD2.F32 R5, -RZ, R135.H1_H1 ;  /* 0x30000087ff057230 */ /* 0x000fe20000004100 */
[----:B------:R-:W-:Y:S01]  /*9c20*/  F2FP.F16.F32.PACK_AB R15, R48, R47 ;  /* 0x0000002f300f723e */ /* 0x000fe200000000ff */
[C---:B------:R-:W-:Y:S01]  /*9c30*/  FFMA R53, R73.reuse, R2, R53 ;  /* 0x0000000249357223 */ /* 0x040fe20000000035 */
[C---:B------:R-:W-:Y:S01]  /*9c40*/  FFMA R54, R73.reuse, R3, R54 ;  /* 0x0000000349367223 */ /* 0x040fe20000000036 */
[C---:B------:R-:W-:Y:S01]  /*9c50*/  FFMA R55, R73.reuse, R4, R55 ;  /* 0x0000000449377223 */ /* 0x040fe20000000037 */
[----:B------:R-:W-:Y:S01]  /*9c60*/  FFMA R56, R73, R5, R56 ;  /* 0x0000000549387223 */ /* 0x000fe20000000038 */
[----:B------:R2:W-:Y:S01]  /*9c70*/  STS.128 [R150+0x8400], R12 ;  /* 0x0084000c96007388 */ /* 0x0005e20000000c00 */
[----:B------:R-:W-:Y:S02]  /*9c80*/  F2FP.F16.F32.PACK_AB R4, R50, R49 ;  /* 0x000000313204723e */ /* 0x000fe400000000ff */
[----:B------:R-:W-:Y:S02]  /*9c90*/  F2FP.F16.F32.PACK_AB R5, R52, R51 ;  /* 0x000000333405723e */ /* 0x000fe400000000ff */
[----:B------:R-:W-:Y:S02]  /*9ca0*/  F2FP.F16.F32.PACK_AB R6, R54, R53 ;  /* 0x000000353606723e */ /* 0x000fe400000000ff */
[----:B------:R-:W-:Y:S02]  /*9cb0*/  F2FP.F16.F32.PACK_AB R7, R56, R55 ;  /* 0x000000373807723e */ /* 0x000fe400000000ff */
[----:B------:R-:W-:Y:S02]  /*9cc0*/  MOV R0, UR45 ;  /* 0x0000002d00007c02 */ /* 0x000fe40008000f00 */
[----:B------:R-:W-:Y:S01]  /*9cd0*/  LEA R3, R75, UR44, 0x3 ;  /* 0x0000002c4b037c11 */ /* 0x000fe2000f8e18ff */
[----:B------:R2:W-:Y:S01]  /*9ce0*/  STS.128 [R163+0x8400], R4 ;  /* 0x00840004a3007388 */ /* 0x0005e20000000c00 */
[----:B------:R-:W-:Y:S02]  /*9cf0*/  @P6 LEA R0, R0, UR44, 0x3 ;  /* 0x0000002c00006c11 */ /* 0x000fe4000f8e18ff */
[----:B------:R-:W-:Y:S02]  /*9d00*/  @P6 SHF.L.U32 R2, R154, 0x1f, RZ ;  /* 0x0000001f9a026819 */ /* 0x000fe400000006ff */
[----:B------:R-:W-:Y:S01]  /*9d10*/  @P6 IADD3 R0, PT, PT, R0, 0x80, RZ ;  /* 0x0000008000006810 */ /* 0x000fe20007ffe0ff */
[----:B------:R-:W-:Y:S01]  /*9d20*/  @!PT LDS RZ, [RZ] ;  /* 0x00000000fffff984 */ /* 0x000fe20000000800 */
[----:B------:R-:W-:Y:S01]  /*9d30*/  @!PT LDS RZ, [RZ] ;  /* 0x00000000fffff984 */ /* 0x000fe20000000800 */
[----:B------:R-:W-:Y:S01]  /*9d40*/  @!PT LDS RZ, [RZ] ;  /* 0x00000000fffff984 */ /* 0x000fe20000000800 */
[----:B------:R-:W-:Y:S01]  /*9d50*/  @!PT LDS RZ, [RZ] ;  /* 0x00000000fffff984 */ /* 0x000fe20000000800 */
[----:B------:R1:W-:Y:S06]  /*9d60*/  MEMBAR.ALL.CTA ;  /* 0x0000000000007992 */ /* 0x0003ec0000008000 */
[----:B-1----:R-:W1:Y:S01]  /*9d70*/  FENCE.VIEW.ASYNC.S ;  /* 0x00000000000073c6 */ /* 0x002e620000000000 */
[----:B------:R-:W-:Y:S01]  /*9d80*/  @P6 PRMT R0, R165, 0x654, R0 ;  /* 0x00000654a5006816 */ /* 0x000fe20000000000 */
[----:B-1----:R-:W-:Y:S06]  /*9d90*/  BAR.SYNC.DEFER_BLOCKING 0x1, 0x80 ;  /* 0x0042000000007b1d */ /* 0x002fec0000010000 */
        /* <DEDUP_REMOVED lines=11> */
.L_x_123:
[----:B------:R-:W-:Y:S05]  /*9e50*/  BSYNC.RECONVERGENT B0 ;  /* 0x0000000000007941 */ /* 0x000fea0003800200 */
.L_x_122:
[----:B------:R-:W-:Y:S01]  /*9e60*/  BAR.SYNC.DEFER_BLOCKING 0x1, 0x80 ;  /* 0x0042000000007b1d */ /* 0x000fe20000010000 */
[----:B------:R-:W-:Y:S04]  /*9e70*/  UIADD3 UR4, UPT, UPT, UR45, 0x1, URZ ;  /* 0x000000012d047890 */ /* 0x000fe8000fffe0ff */
[----:B------:R-:W-:Y:S04]  /*9e80*/  UISETP.NE.AND UP0, UPT, UR4, 0x4, UPT ;  /* 0x000000040400788c */ /* 0x000fe8000bf05270 */
[----:B------:R-:W-:Y:S01]  /*9e90*/  USEL UR46, UR4, URZ, UP0 ;  /* 0x000000ff042e7287 */ /* 0x000fe20008000000 */
[----:B------:R1:W-:Y:S01]  /*9ea0*/  @P6 SYNCS.ARRIVE.TRANS64.RED.A1T0 RZ, [R0+URZ], RZ ;  /* 0x000000ff00ff69a7 */ /* 0x0003e200081004ff */
[----:B------:R-:W-:Y:S01]  /*9eb0*/  BSSY B1, `(.L_x_124) ;  /* 0x000001f000017945 */ /* 0x000fe20003800000 */
[----:B------:R-:W3:Y:S02]  /*9ec0*/  @P6 SYNCS.PHASECHK.TRANS64.TRYWAIT P0, [R3+URZ+0x60], R2 ;  /* 0x00006002030065a7 */ /* 0x000ee400080011ff */
[----:B---3--:R-:W-:Y:S01]  /*9ed0*/  @P6 SEL R82, RZ, 0x1, !P0 ;  /* 0x00000001ff526807 */ /* 0x008fe20004000000 */
[----:B-1----:R-:W-:Y:S06]  /*9ee0*/  @!P6 BRA `(.L_x_125) ;  /* 0x00000000006ce947 */ /* 0x002fec0003800000 */
[----:B------:R-:W-:Y:S01]  /*9ef0*/  ISETP.NE.AND P1, PT, R83, RZ, PT ;  /* 0x000000ff5300720c */ /* 0x000fe20003f25270 */
[----:B------:R-:W-:Y:S01]  /*9f00*/  BSSY B0, `(.L_x_126) ;  /* 0x000000b000007945 */ /* 0x000fe20003800000 */
[----:B------:R-:W-:Y:S11]  /*9f10*/  ISETP.NE.AND P0, PT, R82, RZ, PT ;  /* 0x000000ff5200720c */ /* 0x000ff60003f05270 */
[----:B------:R-:W-:Y:S05]  /*9f20*/  @P1 IMAD R75, R75, 0x4000, R160 ;  /* 0x000040004b4b1824 */ /* 0x000fea00078e02a0 */
[----:B--2---:R-:W-:Y:S04]  /*9f30*/  @P1 IADD3 R4, PT, PT, R75, UR44, RZ ;  /* 0x0000002c4b041c10 */ /* 0x004fe8000fffe0ff */
[----:B------:R-:W-:Y:S01]  /*9f40*/  @P1 IADD3 R2, PT, PT, R81, R4, RZ ;  /* 0x0000000451021210 */ /* 0x000fe20007ffe0ff */
[--C-:B------:R-:W-:Y:S02]  /*9f50*/  @P1 IMAD.IADD R80, R80, 0x1, R4.reuse ;  /* 0x0000000150501824 */ /* 0x100fe400078e0204 */
[----:B------:R-:W-:Y:S01]  /*9f60*/  @P1 IMAD.IADD R4, R96, 0x1, R4 ;  /* 0x0000000160041824 */ /* 0x000fe200078e0204 */
[----:B------:R-:W-:Y:S06]  /*9f70*/  @P0 BRA `(.L_x_127) ;  /* 0x00000000000c0947 */ /* 0x000fec0003800000 */
[----:B------:R-:W-:Y:S04]  /*9f80*/  SHF.L.U32 R0, R154, 0x1f, RZ ;  /* 0x0000001f9a007819 */ /* 0x000fe800000006ff */
[----:B------:R-:W1:Y:S02]  /*9f90*/  SYNCS.PHASECHK.TRANS64.TRYWAIT P0, [R3+URZ+0x60], R0 ;  /* 0x00006000030075a7 */ /* 0x000e6400080011ff */
[----:B-1----:R-:W-:Y:S05]  /*9fa0*/  @!P0 BRA `(.L_x_128) ;  /* 0x0000002000688947 */ /* 0x002fea0003800000 */
.L_x_127:
[----:B------:R-:W-:Y:S05]  /*9fb0*/  BSYNC B0 ;  /* 0x0000000000007941 */ /* 0x000fea0003800000 */
.L_x_126:
[----:B------:R-:W-:Y:S11]  /*9fc0*/  ISETP.NE.AND P0, PT, R83, RZ, PT ;  /* 0x000000ff5300720c */ /* 0x000ff60003f05270 */
[----:B------:R-:W-:Y:S02]  /*9fd0*/  @!UPT UIADD3 URZ, UPT, UPT, URZ, URZ, URZ ;  /* 0x000000fffffff290 */ /* 0x000fe4000fffe0ff */
[----:B------:R3:W4:Y:S01]  /*9fe0*/  @P0 LDS.128 R76, [R75+UR44+0x400] ;  /* 0x0004002c4b4c0984 */ /* 0x0007220008000c00 */
[----:B------:R-:W-:Y:S01]  /*9ff0*/  @P0 IMAD.IADD R81, R81, 0x1, R80 ;  /* 0x0000000151510824 */ /* 0x000fe200078e0250 */
[C---:B-1----:R-:W-:Y:S01]  /*a000*/  @P0 IADD3 R3, PT, PT, R96.reuse, R80, RZ ;  /* 0x0000005060030210 */ /* 0x042fe20007ffe0ff */
[C---:B------:R-:W-:Y:S01]  /*a010*/  @P0 IMAD.IADD R0, R96.reuse, 0x1, R2 ;  /* 0x0000000160000824 */ /* 0x040fe200078e0202 */
[----:B------:R3:W1:Y:S02]  /*a020*/  @P0 LDS.128 R84, [R4+0x400] ;  /* 0x0004000004540984 */ /* 0x0006640000000c00 */
[----:B------:R-:W-:Y:S02]  /*a030*/  @P0 IADD3 R96, PT, PT, R96, R81, RZ ;  /* 0x0000005160600210 */ /* 0x000fe40007ffe0ff */
[----:B------:R3:W2:Y:S04]  /*a040*/  @P0 LDS.128 R92, [R2+0x400] ;  /* 0x00040000025c0984 */ /* 0x0006a80000000c00 */
[----:B------:R3:W1:Y:S04]  /*a050*/  @P0 LDS.128 R100, [R0+0x400] ;  /* 0x0004000000640984 */ /* 0x0006680000000c00 */
[----:B------:R3:W1:Y:S04]  /*a060*/  @P0 LDS.128 R108, [R80+0x400] ;  /* 0x00040000506c0984 */ /* 0x0006680000000c00 */
[----:B------:R3:W1:Y:S04]  /*a070*/  @P0 LDS.128 R116, [R3+0x400] ;  /* 0x0004000003740984 */ /* 0x0006680000000c00 */
[----:B------:R3:W1:Y:S04]  /*a080*/  @P0 LDS.128 R124, [R81+0x400] ;  /* 0x00040000517c0984 */ /* 0x0006680000000c00 */
[----:B------:R3:W1:Y:S02]  /*a090*/  @P0 LDS.128 R132, [R96+0x400] ;  /* 0x0004000060840984 */ /* 0x0006640000000c00 */
.L_x_125:
[----:B------:R-:W-:Y:S05]  /*a0a0*/  BSYNC B1 ;  /* 0x0000000000017941 */ /* 0x000fea0003800000 */
.L_x_124:
[----:B---3--:R-:W-:Y:S05]  /*a0b0*/  VIADD R0, R71, 0xc0 ;  /* 0x000000c047007836 */ /* 0x008fea0000000000 */
[----:B------:R-:W-:Y:S04]  /*a0c0*/  SHF.R.U32.HI R0, RZ, 0x15, R0 ;  /* 0x00000015ff007819 */ /* 0x000fe80000011600 */
[----:B------:R-:W-:Y:S11]  /*a0d0*/  LOP3.LUT P0, RZ, R0, 0x3, R143, 0x48, !PT ;  /* 0x0000000300ff7812 */ /* 0x000ff6000780488f */
[----:B------:R-:W-:Y:S02]  /*a0e0*/  @!UPT UIADD3 URZ, UPT, UPT, URZ, URZ, URZ ;  /* 0x000000fffffff290 */ /* 0x000fe4000fffe0ff */
[----:B------:R-:W-:Y:S05]  /*a0f0*/  @!P0 BRA `(.L_x_129) ;  /* 0x0000000000408947 */ /* 0x000fea0003800000 */
[----:B------:R-:W3:Y:S01]  /*a100*/  LDCU.64 UR8, c[0x4][0x70] ;  /* 0x01000e00ff0877ac */ /* 0x000ee20008000a00 */
[----:B------:R-:W-:Y:S01]  /*a110*/  MOV R3, 0x0 ;  /* 0x0000000000037802 */ /* 0x000fe20000000f00 */
[----:B--2---:R-:W-:Y:S02]  /*a120*/  HFMA2 R12, -RZ, RZ, 0, 5.9604644775390625e-08 ;  /* 0x00000001ff0c7431 */ /* 0x004fe400000001ff */
[----:B------:R-:W-:Y:S02]  /*a130*/  IMAD.MOV.U32 R8, RZ, RZ, 0x192 ;  /* 0x00000192ff087424 */ /* 0x000fe400078e00ff */
[----:B------:R-:W-:Y:S01]  /*a140*/  IMAD.MOV.U32 R13, RZ, RZ, RZ ;  /* 0x000000ffff0d7224 */ /* 0x000fe200078e00ff */
[----:B------:R-:W2:Y:S01]  /*a150*/  LDCU.64 UR6, c[0x4][0x78] ;  /* 0x01000f00ff0677ac */ /* 0x000ea20008000a00 */
[----:B------:R-:W1:Y:S01]  /*a160*/  LDC.64 R2, c[0x4][R3] ;  /* 0x0100000003027b82 */ /* 0x000e620000000a00 */
[----:B------:R-:W5:Y:S01]  /*a170*/  LDCU.64 UR4, c[0x4][0x10] ;  /* 0x01000200ff0477ac */ /* 0x000f620008000a00 */
[----:B---3--:R-:W-:Y:S01]  /*a180*/  MOV R5, UR9 ;  /* 0x0000000900057c02 */ /* 0x008fe20008000f00 */
[----:B------:R-:W-:Y:S01]  /*a190*/  IMAD.U32 R4, RZ, RZ, UR8 ;  /* 0x00000008ff047e24 */ /* 0x000fe2000f8e00ff */
[----:B--2---:R-:W-:Y:S01]  /*a1a0*/  MOV R7, UR7 ;  /* 0x0000000700077c02 */ /* 0x004fe20008000f00 */
[----:B------:R-:W-:Y:S01]  /*a1b0*/  IMAD.U32 R6, RZ, RZ, UR6 ;  /* 0x00000006ff067e24 */ /* 0x000fe2000f8e00ff */
[----:B-----5:R-:W-:Y:S01]  /*a1c0*/  MOV R11, UR5 ;  /* 0x00000005000b7c02 */ /* 0x020fe20008000f00 */
[----:B------:R-:W-:Y:S02]  /*a1d0*/  IMAD.U32 R10, RZ, RZ, UR4 ;  /* 0x00000004ff0a7e24 */ /* 0x000fe4000f8e00ff */
[----:B------:R-:W-:Y:S07]  /*a1e0*/  LEPC R20, `(.L_x_129) ;  /* 0x000000001014794e */ /* 0x000fee0000000000 */
[----:B-1--4-:R-:W-:Y:S05]  /*a1f0*/  CALL.ABS.NOINC R2 ;  /* 0x0000000002007343 */ /* 0x012fea0003c00000 */
.L_x_129:
[----:B------:R-:W-:Y:S01]  /*a200*/  ISETP.NE.AND P0, PT, R157, RZ, PT ;  /* 0x000000ff9d00720c */ /* 0x000fe20003f05270 */
[----:B------:R-:W-:Y:S05]  /*a210*/  WARPSYNC.ALL ;  /* 0x0000000000007948 */ /* 0x000fea0003800000 */
[----:B------:R-:W-:Y:S01]  /*a220*/  R2UR UR4, R71 ;  /* 0x00000000470472ca */ /* 0x000fe200000e0000 */
[----:B------:R-:W3:Y:S01]  /*a230*/  S2UR UR6, SR_CgaCtaId ;  /* 0x00000000000679c3 */ /* 0x000ee20000008800 */
[----:B------:R-:W-:Y:S01]  /*a240*/  R2UR UR5, R74 ;  /* 0x000000004a0572ca */ /* 0x000fe200000e0000 */
[--C-:B----4-:R-:W-:Y:S01]  /*a250*/  HADD2.F32 R71, -RZ, R76.reuse.H0_H0 ;  /* 0x2000004cff477230 */ /* 0x110fe20000004100 */
[----:B------:R-:W-:Y:S01]  /*a260*/  BSSY.RECONVERGENT B0, `(.L_x_130) ;  /* 0x00000ff000007945 */ /* 0x000fe20003800200 */
[----:B------:R-:W-:Y:S02]  /*a270*/  HADD2.F32 R72, -RZ, R76.H1_H1 ;  /* 0x3000004cff487230 */ /* 0x000fe40000004100 */
[--C-:B------:R-:W-:Y:S02]  /*a280*/  HADD2.F32 R74, -RZ, R77.reuse.H0_H0 ;  /* 0x2000004dff4a7230 */ /* 0x100fe40000004100 */
[----:B------:R-:W-:Y:S02]  /*a290*/  HADD2.F32 R75, -RZ, R77.H1_H1 ;  /* 0x3000004dff4b7230 */ /* 0x000fe40000004100 */
[--C-:B------:R-:W-:Y:S02]  /*a2a0*/  HADD2.F32 R76, -RZ, R78.reuse.H0_H0 ;  /* 0x2000004eff4c7230 */ /* 0x100fe40000004100 */
[----:B--2---:R-:W2:Y:S01]  /*a2b0*/  LDTM.x64 R4, tmem[UR4+0xc0] ;  /* 0x0000c004000479ee */ /* 0x004ea20008340000 */
[----:B------:R-:W-:Y:S01]  /*a2c0*/  NOP ;  /* 0x0000000000007918 */ /* 0x000fe20000000000 */
[----:B------:R-:W-:Y:S01]  /*a2d0*/  UIADD3 UR4, UPT, UPT, UR5, 0xe0, URZ ;  /* 0x000000e005047890 */ /* 0x000fe2000fffe0ff */
[----:B------:R-:W-:Y:S02]  /*a2e0*/  HADD2.F32 R77, -RZ, R78.H1_H1 ;  /* 0x3000004eff4d7230 */ /* 0x000fe40000004100 */
[--C-:B------:R-:W-:Y:S02]  /*a2f0*/  HADD2.F32 R78, -RZ, R79.reuse.H0_H0 ;  /* 0x2000004fff4e7230 */ /* 0x100fe40000004100 */
[----:B------:R-:W-:Y:S02]  /*a300*/  HADD2.F32 R79, -RZ, R79.H1_H1 ;  /* 0x3000004fff4f7230 */ /* 0x000fe40000004100 */
[--C-:B-1----:R-:W-:Y:S02]  /*a310*/  HADD2.F32 R80, -RZ, R84.reuse.H0_H0 ;  /* 0x20000054ff507230 */ /* 0x102fe40000004100 */
[----:B------:R-:W-:Y:S02]  /*a320*/  HADD2.F32 R81, -RZ, R84.H1_H1 ;  /* 0x30000054ff517230 */ /* 0x000fe40000004100 */
[--C-:B------:R-:W-:Y:S02]  /*a330*/  HADD2.F32 R82, -RZ, R85.reuse.H0_H0 ;  /* 0x20000055ff527230 */ /* 0x100fe40000004100 */
[----:B------:R-:W-:Y:S02]  /*a340*/  HADD2.F32 R83, -RZ, R85.H1_H1 ;  /* 0x30000055ff537230 */ /* 0x000fe40000004100 */
[--C-:B------:R-:W-:Y:S02]  /*a350*/  HADD2.F32 R84, -RZ, R86.reuse.H0_H0 ;  /* 0x20000056ff547230 */ /* 0x100fe40000004100 */
[----:B------:R-:W-:Y:S02]  /*a360*/  HADD2.F32 R85, -RZ, R86.H1_H1 ;  /* 0x30000056ff557230 */ /* 0x000fe40000004100 */
[--C-:B------:R-:W-:Y:S02]  /*a370*/  HADD2.F32 R86, -RZ, R87.reuse.H0_H0 ;  /* 0x20000057ff567230 */ /* 0x100fe40000004100 */
[----:B------:R-:W-:Y:S01]  /*a380*/  HADD2.F32 R87, -RZ, R87.H1_H1 ;  /* 0x30000057ff577230 */ /* 0x000fe20000004100 */
[----:B---3--:R-:W-:Y:S01]  /*a390*/  UPRMT UR4, UR6, 0x654, UR4 ;  /* 0x0000065406047896 */ /* 0x008fe20008000004 */
[C---:B--2---:R-:W-:Y:S01]  /*a3a0*/  FMUL R4, R70.reuse, R4 ;  /* 0x0000000446047220 */ /* 0x044fe20000400000 */
[C---:B------:R-:W-:Y:S01]  /*a3b0*/  FMUL R5, R70.reuse, R5 ;  /* 0x0000000546057220 */ /* 0x040fe20000400000 */
[C---:B------:R-:W-:Y:S01]  /*a3c0*/  FMUL R6, R70.reuse, R6 ;  /* 0x0000000646067220 */ /* 0x040fe20000400000 */
[C---:B------:R-:W-:Y:S01]  /*a3d0*/  FMUL R7, R70.reuse, R7 ;  /* 0x0000000746077220 */ /* 0x040fe20000400000 */
[C---:B------:R-:W-:Y:S01]  /*a3e0*/  FFMA R4, R73.reuse, R71, R4 ;  /* 0x0000004749047223 */ /* 0x040fe20000000004 */
[C---:B------:R-:W-:Y:S01]  /*a3f0*/  FFMA R5, R73.reuse, R72, R5 ;  /* 0x0000004849057223 */ /* 0x040fe20000000005 */
[C---:B------:R-:W-:Y:S01]  /*a400*/  FFMA R6, R73.reuse, R74, R6 ;  /* 0x0000004a49067223 */ /* 0x040fe20000000006 */
[----:B------:R-:W-:Y:S01]  /*a410*/  FFMA R7, R73, R75, R7 ;  /* 0x0000004b49077223 */ /* 0x000fe20000000007 */
[----:B------:R-:W-:Y:S01]  /*a420*/  SYNCS.ARRIVE.TRANS64.RED.A1T0 RZ, [UR4], RZ ;  /* 0x000000ffffff79a7 */ /* 0x000fe20008100404 */
[C---:B------:R-:W-:Y:S01]  /*a430*/  FMUL R8, R70.reuse, R8 ;  /* 0x0000000846087220 */ /* 0x040fe20000400000 */
[----:B------:R-:W-:Y:S01]  /*a440*/  F2FP.F16.F32.PACK_AB R4, R5, R4 ;  /* 0x000000040504723e */ /* 0x000fe200000000ff */
[C---:B------:R-:W-:Y:S01]  /*a450*/  FMUL R9, R70.reuse, R9 ;  /* 0x0000000946097220 */ /* 0x040fe20000400000 */
[----:B------:R-:W-:Y:S01]  /*a460*/  F2FP.F16.F32.PACK_AB R5, R7, R6 ;  /* 0x000000060705723e */ /* 0x000fe200000000ff */
[C---:B------:R-:W-:Y:S01]  /*a470*/  FFMA R8, R73.reuse, R76, R8 ;  /* 0x0000004c49087223 */ /* 0x040fe20000000008 */
[C---:B------:R-:W-:Y:S01]  /*a480*/  FMUL R10, R70.reuse, R10 ;  /* 0x0000000a460a7220 */ /* 0x040fe20000400000 */
[C---:B------:R-:W-:Y:S01]  /*a490*/  FFMA R9, R73.reuse, R77, R9 ;  /* 0x0000004d49097223 */ /* 0x040fe20000000009 */
[C---:B------:R-:W-:Y:S01]  /*a4a0*/  FMUL R11, R70.reuse, R11 ;  /* 0x0000000b460b7220 */ /* 0x040fe20000400000 */
[C---:B------:R-:W-:Y:S01]  /*a4b0*/  FMUL R0, R70.reuse, R12 ;  /* 0x0000000c46007220 */ /* 0x040fe20000400000 */
[----:B------:R-:W-:Y:S01]  /*a4c0*/  FFMA R10, R73, R78, R10 ;  /* 0x0000004e490a7223 */ /* 0x000fe2000000000a */
[C---:B------:R-:W-:Y:S01]  /*a4d0*/  FMUL R2, R70.reuse, R13 ;  /* 0x0000000d46027220 */ /* 0x040fe20000400000 */
[----:B------:R-:W-:Y:S01]  /*a4e0*/  F2FP.F16.F32.PACK_AB R6, R9, R8 ;  /* 0x000000080906723e */ /* 0x000fe200000000ff */
[C---:B------:R-:W-:Y:S01]  /*a4f0*/  FFMA R11, R73.reuse, R79, R11 ;  /* 0x0000004f490b7223 */ /* 0x040fe2000000000b */
[C---:B------:R-:W-:Y:S01]  /*a500*/  FFMA R0, R73.reuse, R80, R0 ;  /* 0x0000005049007223 */ /* 0x040fe20000000000 */
[----:B------:R-:W-:Y:S01]  /*a510*/  FFMA R2, R73, R81, R2 ;  /* 0x0000005149027223 */ /* 0x000fe20000000002 */
[C---:B------:R-:W-:Y:S01]  /*a520*/  FMUL R3, R70.reuse, R14 ;  /* 0x0000000e46037220 */ /* 0x040fe20000400000 */
[C---:B------:R-:W-:Y:S01]  /*a530*/  FMUL R15, R70.reuse, R15 ;  /* 0x0000000f460f7220 */ /* 0x040fe20000400000 */
[----:B------:R-:W-:Y:S01]  /*a540*/  F2FP.F16.F32.PACK_AB R7, R11, R10 ;  /* 0x0000000a0b07723e */ /* 0x000fe200000000ff */
[----:B------:R-:W-:Y:S01]  /*a550*/  FMUL R12, R70, R16 ;  /* 0x00000010460c7220 */ /* 0x000fe20000400000 */
[----:B------:R-:W-:Y:S01]  /*a560*/  F2FP.F16.F32.PACK_AB R8, R2, R0 ;  /* 0x000000000208723e */ /* 0x000fe200000000ff */
[C---:B------:R-:W-:Y:S01]  /*a570*/  FFMA R3, R73.reuse, R82, R3 ;  /* 0x0000005249037223 */ /* 0x040fe20000000003 */
[C---:B------:R-:W-:Y:S01]  /*a580*/  FFMA R15, R73.reuse, R83, R15 ;  /* 0x00000053490f7223 */ /* 0x040fe2000000000f */
[----:B------:R1:W-:Y:S01]  /*a590*/  STS.128 [R160+UR44+0xc400], R4 ;  /* 0x00c40004a0007988 */ /* 0x0003e20008000c2c */
[----:B------:R-:W-:Y:S01]  /*a5a0*/  FFMA R12, R73, R84, R12 ;  /* 0x00000054490c7223 */ /* 0x000fe2000000000c */
[C---:B------:R-:W-:Y:S01]  /*a5b0*/  FMUL R13, R70.reuse, R17 ;  /* 0x00000011460d7220 */ /* 0x040fe20000400000 */
[C---:B------:R-:W-:Y:S01]  /*a5c0*/  FMUL R14, R70.reuse, R18 ;  /* 0x00000012460e7220 */ /* 0x040fe20000400000 */
[----:B------:R-:W-:Y:S01]  /*a5d0*/  F2FP.F16.F32.PACK_AB R9, R15, R3 ;  /* 0x000000030f09723e */ /* 0x000fe200000000ff */
[--C-:B------:R-:W-:Y:S02]  /*a5e0*/  HADD2.F32 R88, -RZ, R92.reuse.H0_H0 ;  /* 0x2000005cff587230 */ /* 0x100fe40000004100 */
[C---:B------:R-:W-:Y:S01]  /*a5f0*/  FFMA R13, R73.reuse, R85, R13 ;  /* 0x00000055490d7223 */ /* 0x040fe2000000000d */
[----:B------:R-:W-:Y:S01]  /*a600*/  FFMA R14, R73, R86, R14 ;  /* 0x00000056490e7223 */ /* 0x000fe2000000000e */
[C---:B------:R-:W-:Y:S01]  /*a610*/  FMUL R19, R70.reuse, R19 ;  /* 0x0000001346137220 */ /* 0x040fe20000400000 */
[----:B------:R-:W-:Y:S02]  /*a620*/  HADD2.F32 R89, -RZ, R92.H1_H1 ;  /* 0x3000005cff597230 */ /* 0x000fe40000004100 */
[C---:B------:R-:W-:Y:S01]  /*a630*/  FMUL R16, R70.reuse, R20 ;  /* 0x0000001446107220 */ /* 0x040fe20000400000 */
[----:B------:R-:W-:Y:S01]  /*a640*/  F2FP.F16.F32.PACK_AB R10, R13, R12 ;  /* 0x0000000c0d0a723e */ /* 0x000fe200000000ff */
[C---:B------:R-:W-:Y:S01]  /*a650*/  FFMA R19, R73.reuse, R87, R19 ;  /* 0x0000005749137223 */ /* 0x040fe20000000013 */
[--C-:B------:R-:W-:Y:S02]  /*a660*/  HADD2.F32 R90, -RZ, R93.reuse.H0_H0 ;  /* 0x2000005dff5a7230 */ /* 0x100fe40000004100 */
[----:B------:R-:W-:Y:S01]  /*a670*/  FFMA R16, R73, R88, R16 ;  /* 0x0000005849107223 */ /* 0x000fe20000000010 */
[C---:B------:R-:W-:Y:S01]  /*a680*/  FMUL R17, R70.reuse, R21 ;  /* 0x0000001546117220 */ /* 0x040fe20000400000 */
[----:B------:R-:W-:Y:S01]  /*a690*/  HADD2.F32 R91, -RZ, R93.H1_H1 ;  /* 0x3000005dff5b7230 */ /* 0x000fe20000004100 */
[----:B------:R-:W-:Y:S01]  /*a6a0*/  F2FP.F16.F32.PACK_AB R11, R19, R14 ;  /* 0x0000000e130b723e */ /* 0x000fe200000000ff */
[C---:B------:R-:W-:Y:S01]  /*a6b0*/  FMUL R18, R70.reuse, R22 ;  /* 0x0000001646127220 */ /* 0x040fe20000400000 */
[C---:B------:R-:W-:Y:S01]  /*a6c0*/  FFMA R17, R73.reuse, R89, R17 ;  /* 0x0000005949117223 */ /* 0x040fe20000000011 */
[--C-:B------:R-:W-:Y:S02]  /*a6d0*/  HADD2.F32 R92, -RZ, R94.reuse.H0_H0 ;  /* 0x2000005eff5c7230 */ /* 0x100fe40000004100 */
[C---:B------:R-:W-:Y:S01]  /*a6e0*/  FMUL R23, R70.reuse, R23 ;  /* 0x0000001746177220 */ /* 0x040fe20000400000 */
[----:B------:R1:W-:Y:S01]  /*a6f0*/  STS.128 [R161+0xc400], R8 ;  /* 0x00c40008a1007388 */ /* 0x0003e20000000c00 */
[----:B------:R-:W-:Y:S01]  /*a700*/  FFMA R18, R73, R90, R18 ;  /* 0x0000005a49127223 */ /* 0x000fe20000000012 */
[----:B------:R-:W-:Y:S01]  /*a710*/  F2FP.F16.F32.PACK_AB R16, R17, R16 ;  /* 0x000000101110723e */ /* 0x000fe200000000ff */
[----:B------:R-:W-:Y:S01]  /*a720*/  FFMA R23, R73, R91, R23 ;  /* 0x0000005b49177223 */ /* 0x000fe20000000017 */
[----:B------:R-:W-:Y:S02]  /*a730*/  HADD2.F32 R93, -RZ, R94.H1_H1 ;  /* 0x3000005eff5d7230 */ /* 0x000fe40000004100 */
[C---:B------:R-:W-:Y:S01]  /*a740*/  FMUL R20, R70.reuse, R24 ;  /* 0x0000001846147220 */ /* 0x040fe20000400000 */
[--C-:B------:R-:W-:Y:S02]  /*a750*/  HADD2.F32 R94, -RZ, R95.reuse.H0_H0 ;  /* 0x2000005fff5e7230 */ /* 0x100fe40000004100 */
[C---:B------:R-:W-:Y:S01]  /*a760*/  FMUL R21, R70.reuse, R25 ;  /* 0x0000001946157220 */ /* 0x040fe20000400000 */
[----:B------:R-:W-:Y:S01]  /*a770*/  F2FP.F16.F32.PACK_AB R17, R23, R18 ;  /* 0x000000121711723e */ /* 0x000fe200000000ff */
[C---:B------:R-:W-:Y:S01]  /*a780*/  FFMA R20, R73.reuse, R92, R20 ;  /* 0x0000005c49147223 */ /* 0x040fe20000000014 */
[----:B------:R-:W-:Y:S02]  /*a790*/  HADD2.F32 R95, -RZ, R95.H1_H1 ;  /* 0x3000005fff5f7230 */ /* 0x000fe40000004100 */
[----:B------:R-:W-:Y:S01]  /*a7a0*/  FFMA R21, R73, R93, R21 ;  /* 0x0000005d49157223 */ /* 0x000fe20000000015 */
[C---:B------:R-:W-:Y:S01]  /*a7b0*/  FMUL R22, R70.reuse, R26 ;  /* 0x0000001a46167220 */ /* 0x040fe20000400000 */
[--C-:B------:R-:W-:Y:S02]  /*a7c0*/  HADD2.F32 R96, -RZ, R100.reuse.H0_H0 ;  /* 0x20000064ff607230 */ /* 0x100fe40000004100 */
[C---:B------:R-:W-:Y:S01]  /*a7d0*/  FMUL R27, R70.reuse, R27 ;  /* 0x0000001b461b7220 */ /* 0x040fe20000400000 */
[----:B------:R-:W-:Y:S01]  /*a7e0*/  HADD2.F32 R97, -RZ, R100.H1_H1 ;  /* 0x30000064ff617230 */ /* 0x000fe20000004100 */
[----:B------:R-:W-:Y:S01]  /*a7f0*/  F2FP.F16.F32.PACK_AB R18, R21, R20 ;  /* 0x000000141512723e */ /* 0x000fe200000000ff */
[C---:B------:R-:W-:Y:S01]  /*a800*/  FFMA R22, R73.reuse, R94, R22 ;  /* 0x0000005e49167223 */ /* 0x040fe20000000016 */
        /* <DEDUP_REMOVED lines=9> */
[--C-:B------:R-:W-:Y:S01]  /*a8a0*/  HADD2.F32 R100, -RZ, R102.reuse.H0_H0 ;  /* 0x20000066ff647230 */ /* 0x100fe20000004100 */
[----:B------:R1:W-:Y:S01]  /*a8b0*/  STS.128 [R159+0xc400], R16 ;  /* 0x00c400109f007388 */ /* 0x0003e20000000c00 */
        /* <DEDUP_REMOVED lines=69> */
[C---:B------:R-:W-:Y:S01]  /*ad10*/  FFMA R45, R73.reuse, R117, R45 ;  /* 0x00000075492d7223 */ /* 0x040fe2000000002d */
[C---:B------:R-:W-:Y:S01]  /*ad20*/  FMUL R46, R70.reuse, R50 ;  /* 0x00000032462e7220 */ /* 0x040fe20000400000 */
[--C-:B------:R-:W-:Y:S02]  /*ad30*/  HADD2.F32 R120, -RZ, R124.reuse.H0_H0 ;  /* 0x2000007cff787230 */ /* 0x100fe40000004100 */
[C---:B------:R-:W-:Y:S01]  /*ad40*/  FMUL R51, R70.reuse, R51 ;  /* 0x0000003346337220 */ /* 0x040fe20000400000 */
[----:B------:R-:W-:Y:S02]  /*ad50*/  HADD2.F32 R121, -RZ, R124.H1_H1 ;  /* 0x3000007cff797230 */ /* 0x000fe40000004100 */
[C---:B------:R-:W-:Y:S01]  /*ad60*/  FMUL R48, R70.reuse, R52 ;  /* 0x0000003446307220 */ /* 0x040fe20000400000 */
[--C-:B------:R-:W-:Y:S02]  /*ad70*/  HADD2.F32 R122, -RZ, R125.reuse.H0_H0 ;  /* 0x2000007dff7a7230 */ /* 0x100fe40000004100 */
[C---:B------:R-:W-:Y:S01]  /*ad80*/  FMUL R49, R70.reuse, R53 ;  /* 0x0000003546317220 */ /* 0x040fe20000400000 */
[C---:B------:R-:W-:Y:S01]  /*ad90*/  FFMA R46, R73.reuse, R118, R46 ;  /* 0x00000076492e7223 */ /* 0x040fe2000000002e */
[----:B------:R-:W-:Y:S02]  /*ada0*/  HADD2.F32 R123, -RZ, R125.H1_H1 ;  /* 0x3000007dff7b7230 */ /* 0x000fe40000004100 */
[C---:B------:R-:W-:Y:S01]  /*adb0*/  FMUL R50, R70.reuse, R54 ;  /* 0x0000003646327220 */ /* 0x040fe20000400000 */
[C---:B------:R-:W-:Y:S01]  /*adc0*/  FFMA R51, R73.reuse, R119, R51 ;  /* 0x0000007749337223 */ /* 0x040fe20000000033 */
        /* <DEDUP_REMOVED lines=11> */
[----:B------:R-:W-:Y:S01]  /*ae80*/  FFMA R55, R73, R123, R55 ;  /* 0x0000007b49377223 */ /* 0x000fe20000000037 */
[--C-:B------:R-:W-:Y:S02]  /*ae90*/  HADD2.F32 R128, -RZ, R132.reuse.H0_H0 ;  /* 0x20000084ff807230 */ /* 0x100fe40000004100 */
[C---:B------:R-:W-:Y:S01]  /*aea0*/  FMUL R59, R70.reuse, R59 ;  /* 0x0000003b463b7220 */ /* 0x040fe20000400000 */
[----:B------:R-:W-:Y:S01]  /*aeb0*/  F2FP.F16.F32.PACK_AB R42, R45, R44 ;  /* 0x0000002c2d2a723e */ /* 0x000fe200000000ff */
[----:B------:R-:W-:Y:S01]  /*aec0*/  FFMA R52, R73, R124, R52 ;  /* 0x0000007c49347223 */ /* 0x000fe20000000034 */
[----:B------:R-:W-:Y:S01]  /*aed0*/  F2FP.F16.F32.PACK_AB R43, R51, R46 ;  /* 0x0000002e332b723e */ /* 0x000fe200000000ff */
[----:B------:R-:W-:Y:S02]  /*aee0*/  HADD2.F32 R129, -RZ, R132.H1_H1 ;  /* 0x30000084ff817230 */ /* 0x000fe40000004100 */
[C---:B------:R-:W-:Y:S01]  /*aef0*/  FMUL R56, R70.reuse, R60 ;  /* 0x0000003c46387220 */ /* 0x040fe20000400000 */
[C---:B------:R-:W-:Y:S01]  /*af00*/  FFMA R53, R73.reuse, R125, R53 ;  /* 0x0000007d49357223 */ /* 0x040fe20000000035 */
[--C-:B------:R-:W-:Y:S01]  /*af10*/  HADD2.F32 R130, -RZ, R133.reuse.H0_H0 ;  /* 0x20000085ff827230 */ /* 0x100fe20000004100 */
[----:B------:R1:W-:Y:S01]  /*af20*/  STS.128 [R164+0xc400], R40 ;  /* 0x00c40028a4007388 */ /* 0x0003e20000000c00 */
        /* <DEDUP_REMOVED lines=15> */
[----:B------:R-:W-:Y:S02]  /*b020*/  HADD2.F32 R135, -RZ, R135.H1_H1 ;  /* 0x30000087ff877230 */ /* 0x000fe40000004100 */
[C---:B------:R-:W-:Y:S01]  /*b030*/  FMUL R62, R70.reuse, R66 ;  /* 0x00000042463e7220 */ /* 0x040fe20000400000 */
[----:B------:R-:W-:Y:S01]  /*b040*/  F2FP.F16.F32.PACK_AB R49, R55, R50 ;  /* 0x000000323731723e */ /* 0x000fe200000000ff */
[----:B------:R-:W-:Y:S01]  /*b050*/  FFMA R63, R73, R131, R63 ;  /* 0x00000083493f7223 */ /* 0x000fe2000000003f */
[----:B------:R-:W-:Y:S01]  /*b060*/  FMUL R67, R70, R67 ;  /* 0x0000004346437220 */ /* 0x000fe20000400000 */
[----:B------:R-:W-:Y:S01]  /*b070*/  F2FP.F16.F32.PACK_AB R50, R53, R52 ;  /* 0x000000343532723e */ /* 0x000fe200000000ff */
[----:B------:R-:W-:Y:S01]  /*b080*/  FFMA R60, R73, R132, R60 ;  /* 0x00000084493c7223 */ /* 0x000fe2000000003c */
[----:B------:R-:W-:Y:S01]  /*b090*/  F2FP.F16.F32.PACK_AB R51, R59, R54 ;  /* 0x000000363b33723e */ /* 0x000fe200000000ff */
[C---:B------:R-:W-:Y:S01]  /*b0a0*/  FFMA R61, R73.reuse, R133, R61 ;  /* 0x00000085493d7223 */ /* 0x040fe2000000003d */
[C---:B------:R-:W-:Y:S01]  /*b0b0*/  FFMA R62, R73.reuse, R134, R62 ;  /* 0x00000086493e7223 */ /* 0x040fe2000000003e */
[----:B------:R-:W-:Y:S01]  /*b0c0*/  FFMA R67, R73, R135, R67 ;  /* 0x0000008749437223 */ /* 0x000fe20000000043 */
[----:B------:R-:W-:Y:S01]  /*b0d0*/  F2FP.F16.F32.PACK_AB R56, R57, R56 ;  /* 0x000000383938723e */ /* 0x000fe200000000ff */
[----:B------:R1:W-:Y:S01]  /*b0e0*/  STS.128 [R150+0xc400], R48 ;  /* 0x00c4003096007388 */ /* 0x0003e20000000c00 */
[----:B------:R-:W-:Y:S02]  /*b0f0*/  F2FP.F16.F32.PACK_AB R57, R63, R58 ;  /* 0x0000003a3f39723e */ /* 0x000fe400000000ff */
        /* <DEDUP_REMOVED lines=12> */
[----:B------:R-:W-:Y:S02]  /*b1c0*/  UIADD3 UR9, UPT, UPT, UR49, 0xc0, URZ ;  /* 0x000000c031097890 */ /* 0x000fe4000fffe0ff */
[----:B------:R-:W-:Y:S01]  /*b1d0*/  UIADD3 UR8, UPT, UPT, UR44, 0xc400, URZ ;  /* 0x0000c4002c087890 */ /* 0x000fe2000fffe0ff */
[----:B------:R-:W-:Y:S01]  /*b1e0*/  UMOV UR10, UR50 ;  /* 0x00000032000a7c82 */ /* 0x000fe20008000000 */
[----:B------:R-:W-:Y:S01]  /*b1f0*/  UMOV UR11, UR36 ;  /* 0x00000024000b7c82 */ /* 0x000fe20008000000 */
[----:B--2---:R-:W-:Y:S04]  /*b200*/  UIADD3 UR4, UP0, UPT, UR6, 0x680, URZ ;  /* 0x0000068006047890 */ /* 0x004fe8000ff1e0ff */
[----:B------:R-:W-:Y:S09]  /*b210*/  UIADD3.X UR5, UPT, UPT, URZ, UR7, URZ, UP0, !UPT ;  /* 0x00000007ff057290 */ /* 0x000ff200087fe4ff */
[----:B------:R2:W-:Y:S01]  /*b220*/  UTMASTG.3D [UR8], [UR4] ;  /* 0x00000008040073b5 */ /* 0x0005e20008010000 */
[----:B------:R0:W-:Y:S01]  /*b230*/  UTMACMDFLUSH ;  /* 0x00000000000079b7 */ /* 0x0001e20000000000 */
[----:B--2---:R-:W-:Y:S04]  /*b240*/  DEPBAR.LE SB0, 0x1 ;  /* 0x000080400000791a */ /* 0x004fe80000000000 */
.L_x_131:
[----:B------:R-:W-:Y:S05]  /*b250*/  BSYNC.RECONVERGENT B0 ;  /* 0x0000000000007941 */ /* 0x000fea0003800200 */
.L_x_130:
[----:B------:R-:W-:Y:S01]  /*b260*/  BAR.SYNC.DEFER_BLOCKING 0x1, 0x80 ;  /* 0x0042000000007b1d */ /* 0x000fe20000010000 */
[----:B------:R-:W-:Y:S01]  /*b270*/  UISETP.NE.AND UP0, UPT, UR47, -0x4, UPT ;  /* 0xfffffffc2f00788c */ /* 0x000fe2000bf05270 */
[----:B------:R-:W-:Y:S08]  /*b280*/  IADD3 R68, PT, PT, R68, 0x1, RZ ;  /* 0x0000000144447810 */ /* 0x000ff00007ffe0ff */
[----:B------:R-:W-:Y:S05]  /*b290*/  BRA.U !UP0, `(.L_x_132) ;  /* 0x0000000108247547 */ /* 0x000fea000b800000 */
[----:B------:R-:W-:Y:S01]  /*b2a0*/  ISETP.NE.AND P0, PT, R158, RZ, PT ;  /* 0x000000ff9e00720c */ /* 0x000fe20003f05270 */
[----:B------:R-:W-:Y:S01]  /*b2b0*/  IMAD.U32 R0, RZ, RZ, UR46 ;  /* 0x0000002eff007e24 */ /* 0x000fe2000f8e00ff */
[----:B------:R-:W-:Y:S04]  /*b2c0*/  UIADD3 UR4, UPT, UPT, UR46, 0x1, URZ ;  /* 0x000000012e047890 */ /* 0x000fe8000fffe0ff */
[----:B------:R-:W-:Y:S04]  /*b2d0*/  UISETP.NE.AND UP0, UPT, UR4, 0x4, UPT ;  /* 0x000000040400788c */ /* 0x000fe8000bf05270 */
[----:B------:R-:W-:Y:S03]  /*b2e0*/  USEL UR46, UR4, URZ, UP0 ;  /* 0x000000ff042e7287 */ /* 0x000fe60008000000 */
[----:B------:R-:W-:Y:S05]  /*b2f0*/  @P0 LEA R0, R0, UR44, 0x3 ;  /* 0x0000002c00000c11 */ /* 0x000fea000f8e18ff */
[----:B------:R-:W-:Y:S05]  /*b300*/  @P0 VIADD R0, R0, 0x80 ;  /* 0x0000008000000836 */ /* 0x000fea0000000000 */
[----:B------:R-:W-:Y:S04]  /*b310*/  @P0 PRMT R0, R165, 0x654, R0 ;  /* 0x00000654a5000816 */ /* 0x000fe80000000000 */
[----:B------:R2:W-:Y:S03]  /*b320*/  @P0 SYNCS.ARRIVE.TRANS64.RED.A1T0 RZ, [R0+URZ], RZ ;  /* 0x000000ff00ff09a7 */ /* 0x0005e600081004ff */
.L_x_132:
[----:B------:R-:W-:Y:S01]  /*b330*/  R2UR UR5, R144 ;  /* 0x00000000900572ca */ /* 0x000fe200000e0000 */
[----:B------:R-:W-:Y:S01]  /*b340*/  UISETP.NE.AND UP0, UPT, UR61, URZ, UPT ;  /* 0x000000ff3d00728c */ /* 0x000fe2000bf05270 */
[----:B------:R-:W-:Y:S01]  /*b350*/  R2UR UR4, R145 ;  /* 0x00000000910472ca */ /* 0x000fe200000e0000 */
[----:B------:R-:W-:Y:S01]  /*b360*/  UIADD3 UR47, UPT, UPT, UR47, 0x4, URZ ;  /* 0x000000042f2f7890 */ /* 0x000fe2000fffe0ff */
[----:B------:R-:W-:Y:S01]  /*b370*/  ISETP.NE.AND P0, PT, R149, 0x2, PT ;  /* 0x000000029500780c */ /* 0x000fe20003f05270 */
[----:B------:R-:W-:Y:S01]  /*b380*/  UMOV UR36, UR60 ;  /* 0x0000003c00247c82 */ /* 0x000fe20008000000 */
[----:B------:R-:W-:Y:S02]  /*b390*/  ISETP.NE.AND P1, PT, R68, 0x2, PT ;  /* 0x000000024400780c */ /* 0x000fe40003f25270 */
[----:B------:R-:W-:Y:S02]  /*b3a0*/  SEL R2, RZ, 0x1, P0 ;  /* 0x00000001ff027807 */ /* 0x000fe40000000000 */
[----:B--2---:R-:W-:Y:S02]  /*b3b0*/  SEL R0, RZ, 0x1, P1 ;  /* 0x00000001ff007807 */ /* 0x004fe40000800000 */
[----:B------:R-:W-:Y:S01]  /*b3c0*/  LOP3.LUT R152, R152, R2, RZ, 0x3c, !PT ;  /* 0x0000000298987212 */ /* 0x000fe200078e3cff */
[----:B------:R-:W-:Y:S01]  /*b3d0*/  UIADD3 UR20, UPT, UPT, UR37, UR5, URZ ;  /* 0x0000000525147290 */ /* 0x000fe2000fffe0ff */
[----:B------:R-:W-:Y:S01]  /*b3e0*/  LOP3.LUT R153, R153, R0, RZ, 0x3c, !PT ;  /* 0x0000000099997212 */ /* 0x000fe200078e3cff */
[----:B------:R-:W-:Y:S01]  /*b3f0*/  UIADD3 UR16, UPT, UPT, UR38, UR4, URZ ;  /* 0x0000000426107290 */ /* 0x000fe2000fffe0ff */
[----:B------:R-:W-:Y:S02]  /*b400*/  SEL R149, R149, RZ, P0 ;  /* 0x000000ff95957207 */ /* 0x000fe40000000000 */
[----:B------:R-:W-:Y:S01]  /*b410*/  SEL R68, R68, RZ, P1 ;  /* 0x000000ff44447207 */ /* 0x000fe20000800000 */
[----:B------:R-:W-:Y:S08]  /*b420*/  BRA.U UP0, `(.L_x_133) ;  /* 0xffffff9d00a47547 */ /* 0x000ff0000b83ffff */
[----:B------:R-:W-:-:S13]  /*b430*/  R2UR UR4, R146 ;  /* 0x00000000920472ca */ /* 0x000fda00000e0000 */
[----:B------:R-:W-:-:S09]  /*b440*/  UISETP.NE.AND UP0, UPT, UR4, URZ, UPT ;  /* 0x000000ff0400728c */ /* 0x000fd2000bf05270 */
[----:B------:R-:W-:Y:S05]  /*b450*/  BRA.U !UP0, `(.L_x_134) ;  /* 0x0000000108487547 */ /* 0x000fea000b800000 */
[----:B------:R-:W2:Y:S02]  /*b460*/  LDCU.64 UR4, c[0x0][0x890] ;  /* 0x00011200ff0477ac */ /* 0x000ea40008000a00 */
[----:B--2---:R-:W-:-:S04]  /*b470*/  UISETP.NE.U32.AND UP0, UPT, UR4, URZ, UPT ;  /* 0x000000ff0400728c */ /* 0x004fc8000bf05070 */
[----:B------:R-:W-:-:S09]  /*b480*/  UISETP.NE.AND.EX UP0, UPT, UR5, URZ, UPT, UP0 ;  /* 0x000000ff0500728c */ /* 0x000fd2000bf05300 */
[----:B------:R-:W-:Y:S05]  /*b490*/  BRA.U UP0, `(.L_x_135) ;  /* 0x00000001000c7547 */ /* 0x000fea000b800000 */
[----:B------:R-:W-:-:S13]  /*b4a0*/  FSETP.NEU.AND P0, PT, R73, RZ, PT ;  /* 0x000000ff4900720b */ /* 0x000fda0003f0d000 */
[----:B------:R-:W-:Y:S05]  /*b4b0*/  @!P0 EXIT ;  /* 0x000000000000894d */ /* 0x000fea0003800000 */
[----:B------:R-:W-:Y:S05]  /*b4c0*/  BRA `(.L_x_134) ;  /* 0x00000000002c7947 */ /* 0x000fea0003800000 */
.L_x_135:
[----:B------:R-:W-:Y:S01]  /*b4d0*/  ISETP.NE.AND P0, PT, R148, RZ, PT ;  /* 0x000000ff9400720c */ /* 0x000fe20003f05270 */
[----:B------:R-:W-:-:S12]  /*b4e0*/  BSSY.RECONVERGENT B0, `(.L_x_134) ;  /* 0x0000009000007945 */ /* 0x000fd80003800200 */
[----:B------:R-:W-:Y:S05]  /*b4f0*/  @P0 BRA `(.L_x_136) ;  /* 0x0000000000140947 */ /* 0x000fea0003800000 */
[----:B------:R-:W2:Y:S02]  /*b500*/  LDCU.64 UR4, c[0x0][0x888] ;  /* 0x00011100ff0477ac */ /* 0x000ea40008000a00 */
[----:B--2---:R-:W-:-:S04]  /*b510*/  ISETP.NE.U32.AND P0, PT, RZ, UR4, PT ;  /* 0x00000004ff007c0c */ /* 0x004fc8000bf05070 */
[----:B------:R-:W-:-:S13]  /*b520*/  ISETP.NE.AND.EX P0, PT, RZ, UR5, PT, P0 ;  /* 0x00000005ff007c0c */ /* 0x000fda000bf05300 */
[----:B------:R-:W-:Y:S05]  /*b530*/  @!P0 EXIT ;  /* 0x000000000000894d */ /* 0x000fea0003800000 */
[----:B------:R-:W-:Y:S05]  /*b540*/  BRA `(.L_x_137) ;  /* 0x0000000000087947 */ /* 0x000fea0003800000 */
.L_x_136:
[----:B------:R-:W-:-:S13]  /*b550*/  FSETP.NEU.AND P0, PT, R73, RZ, PT ;  /* 0x000000ff4900720b */ /* 0x000fda0003f0d000 */
[----:B------:R-:W-:Y:S05]  /*b560*/  @!P0 EXIT ;  /* 0x000000000000894d */ /* 0x000fea0003800000 */
.L_x_137:
[----:B------:R-:W-:Y:S05]  /*b570*/  BSYNC.RECONVERGENT B0 ;  /* 0x0000000000007941 */ /* 0x000fea0003800200 */
.L_x_134:
[----:B------:R-:W2:Y:S01]  /*b580*/  S2UR UR5, SR_CgaCtaId ;  /* 0x00000000000579c3 */ /* 0x000ea20000008800 */
[----:B------:R-:W-:Y:S01]  /*b590*/  ULEA UR4, UR46, UR44, 0x3 ;  /* 0x0000002c2e047291 */ /* 0x000fe2000f8e18ff */
[----:B------:R-:W-:-:S04]  /*b5a0*/  DEPBAR.LE SB0, 0x0 ;  /* 0x000080000000791a */ /* 0x000fc80000000000 */
[----:B------:R-:W-:-:S04]  /*b5b0*/  UIADD3 UR4, UPT, UPT, UR4, 0x80, URZ ;  /* 0x0000008004047890 */ /* 0x000fc8000fffe0ff */
[----:B--2---:R-:W-:-:S09]  /*b5c0*/  UPRMT UR4, UR5, 0x654, UR4 ;  /* 0x0000065405047896 */ /* 0x004fd20008000004 */
[----:B------:R-:W-:Y:S01]  /*b5d0*/  SYNCS.ARRIVE.TRANS64.RED.A1T0 RZ, [UR4], RZ ;  /* 0x000000ffffff79a7 */ /* 0x000fe20008100404 */
[----:B------:R-:W-:Y:S05]  /*b5e0*/  EXIT ;  /* 0x000000000000794d */ /* 0x000fea0003800000 */
.L_x_24:
[----:B--2---:R2:W3:Y:S02]  /*b5f0*/  SYNCS.PHASECHK.TRANS64.TRYWAIT P0, [R0+URZ+0x100], R2 ;  /* 0x00010002000075a7 */ /* 0x0044e400080011ff */
[----:B---3--:R-:W-:Y:S05]  /*b600*/  @!P0 NANOSLEEP.SYNCS 0x989680 ;  /* 0x009896800000895d */ /* 0x008fea0003900000 */
[----:B------:R-:W3:Y:S02]  /*b610*/  @!P0 SYNCS.PHASECHK.TRANS64 P0, [R0+URZ+0x100], R2 ;  /* 0x00010002000085a7 */ /* 0x000ee400080010ff */
[----:B---3--:R-:W-:Y:S05]  /*b620*/  @!P0 BRA `(.L_x_24) ;  /* 0xfffffffc00f08947 */ /* 0x008fea000383ffff */
[----:B------:R-:W-:Y:S05]  /*b630*/  BRA `(.L_x_138) ;  /* 0xffffff6400047947 */ /* 0x000fea000383ffff */
.L_x_27:
[----:B--2---:R-:W-:-:S07]  /*b640*/  MOV R0, UR33 ;  /* 0x0000002100007c02 */ /* 0x004fce0008000f00 */
.L_x_139:
[----:B--2---:R2:W3:Y:S02]  /*b650*/  SYNCS.PHASECHK.TRANS64.TRYWAIT P0, [R0+URZ+0x30], R3 ;  /* 0x00003003000075a7 */ /* 0x0044e400080011ff */
[----:B---3--:R-:W-:Y:S05]  /*b660*/  @!P0 NANOSLEEP.SYNCS 0x989680 ;  /* 0x009896800000895d */ /* 0x008fea0003900000 */
[----:B------:R-:W3:Y:S02]  /*b670*/  @!P0 SYNCS.PHASECHK.TRANS64 P0, [R0+URZ+0x30], R3 ;  /* 0x00003003000085a7 */ /* 0x000ee400080010ff */
[----:B---3--:R-:W-:Y:S05]  /*b680*/  @!P0 BRA `(.L_x_139) ;  /* 0xfffffffc00f08947 */ /* 0x008fea000383ffff */
[----:B------:R-:W-:Y:S05]  /*b690*/  BRA `(.L_x_26) ;  /* 0xffffff6400447947 */ /* 0x000fea000383ffff */
.L_x_34:
[----:B-1----:R-:W-:-:S07]  /*b6a0*/  MOV R0, UR17 ;  /* 0x0000001100007c02 */ /* 0x002fce0008000f00 */
.L_x_140:
[----:B-1----:R1:W2:Y:S02]  /*b6b0*/  SYNCS.PHASECHK.TRANS64.TRYWAIT P0, [R0+URZ+0x30], R3 ;  /* 0x00003003000075a7 */ /* 0x0022a400080011ff */
[----:B--2---:R-:W-:Y:S05]  /*b6c0*/  @!P0 NANOSLEEP.SYNCS 0x989680 ;  /* 0x009896800000895d */ /* 0x004fea0003900000 */
[----:B------:R-:W2:Y:S02]  /*b6d0*/  @!P0 SYNCS.PHASECHK.TRANS64 P0, [R0+URZ+0x30], R3 ;  /* 0x00003003000085a7 */ /* 0x000ea400080010ff */
[----:B--2---:R-:W-:Y:S05]  /*b6e0*/  @!P0 BRA `(.L_x_140) ;  /* 0xfffffffc00f08947 */ /* 0x004fea000383ffff */
[----:B------:R-:W-:Y:S05]  /*b6f0*/  BRA `(.L_x_33) ;  /* 0xffffff6800047947 */ /* 0x000fea000383ffff */
.L_x_39:
[----:B-1----:R1:W2:Y:S02]  /*b700*/  SYNCS.PHASECHK.TRANS64.TRYWAIT P0, [R3+URZ+0xb0], R0 ;  /* 0x0000b000030075a7 */ /* 0x0022a400080011ff */
[----:B--2---:R-:W-:Y:S05]  /*b710*/  @!P0 NANOSLEEP.SYNCS 0x989680 ;  /* 0x009896800000895d */ /* 0x004fea0003900000 */
[----:B------:R-:W2:Y:S02]  /*b720*/  @!P0 SYNCS.PHASECHK.TRANS64 P0, [R3+URZ+0xb0], R0 ;  /* 0x0000b000030085a7 */ /* 0x000ea400080010ff */
[----:B--2---:R-:W-:Y:S05]  /*b730*/  @!P0 BRA `(.L_x_39) ;  /* 0xfffffffc00f08947 */ /* 0x004fea000383ffff */
[----:B------:R-:W-:Y:S05]  /*b740*/  BRA `(.L_x_141) ;  /* 0xffffff6800a47947 */ /* 0x000fea000383ffff */
.L_x_43:
[----:B------:R-:W-:-:S07]  /*b750*/  MOV R0, UR4 ;  /* 0x0000000400007c02 */ /* 0x000fce0008000f00 */
.L_x_142:
[----:B-1----:R1:W2:Y:S02]  /*b760*/  SYNCS.PHASECHK.TRANS64.TRYWAIT P0, [R0+URZ], R2 ;  /* 0x00000002000075a7 */ /* 0x0022a400080011ff */
[----:B--2---:R-:W-:Y:S05]  /*b770*/  @!P0 NANOSLEEP.SYNCS 0x989680 ;  /* 0x009896800000895d */ /* 0x004fea0003900000 */
[----:B------:R-:W2:Y:S02]  /*b780*/  @!P0 SYNCS.PHASECHK.TRANS64 P0, [R0+URZ], R2 ;  /* 0x00000002000085a7 */ /* 0x000ea400080010ff */
[----:B--2---:R-:W-:Y:S05]  /*b790*/  @!P0 BRA `(.L_x_142) ;  /* 0xfffffffc00f08947 */ /* 0x004fea000383ffff */
[----:B------:R-:W-:Y:S05]  /*b7a0*/  BRA `(.L_x_143) ;  /* 0xffffff7000507947 */ /* 0x000fea000383ffff */
.L_x_44:
[----:B------:R-:W-:-:S07]  /*b7b0*/  MOV R0, UR5 ;  /* 0x0000000500007c02 */ /* 0x000fce0008000f00 */
.L_x_144:
[----:B-1----:R1:W2:Y:S02]  /*b7c0*/  SYNCS.PHASECHK.TRANS64.TRYWAIT P0, [R0+URZ], R3 ;  /* 0x00000003000075a7 */ /* 0x0022a400080011ff */
[----:B--2---:R-:W-:Y:S05]  /*b7d0*/  @!P0 NANOSLEEP.SYNCS 0x989680 ;  /* 0x009896800000895d */ /* 0x004fea0003900000 */
[----:B------:R-:W2:Y:S02]  /*b7e0*/  @!P0 SYNCS.PHASECHK.TRANS64 P0, [R0+URZ], R3 ;  /* 0x00000003000085a7 */ /* 0x000ea400080010ff */
[----:B--2---:R-:W-:Y:S05]  /*b7f0*/  @!P0 BRA `(.L_x_144) ;  /* 0xfffffffc00f08947 */ /* 0x004fea000383ffff */
[----:B------:R-:W-:Y:S05]  /*b800*/  BRA `(.L_x_145) ;  /* 0xffffff70005c7947 */ /* 0x000fea000383ffff */
.L_x_45:
[----:B------:R-:W-:-:S07]  /*b810*/  MOV R0, UR5 ;  /* 0x0000000500007c02 */ /* 0x000fce0008000f00 */
.L_x_146:
[----:B-1----:R1:W2:Y:S02]  /*b820*/  SYNCS.PHASECHK.TRANS64.TRYWAIT P0, [R0+URZ], R3 ;  /* 0x00000003000075a7 */ /* 0x0022a400080011ff */
[----:B--2---:R-:W-:Y:S05]  /*b830*/  @!P0 NANOSLEEP.SYNCS 0x989680 ;  /* 0x009896800000895d */ /* 0x004fea0003900000 */
[----:B------:R-:W2:Y:S02]  /*b840*/  @!P0 SYNCS.PHASECHK.TRANS64 P0, [R0+URZ], R3 ;  /* 0x00000003000085a7 */ /* 0x000ea400080010ff */
[----:B--2---:R-:W-:Y:S05]  /*b850*/  @!P0 BRA `(.L_x_146) ;  /* 0xfffffffc00f08947 */ /* 0x004fea000383ffff */
[----:B------:R-:W-:Y:S05]  /*b860*/  BRA `(.L_x_147) ;  /* 0xffffff7000687947 */ /* 0x000fea000383ffff */
.L_x_46:
[----:B------:R-:W-:-:S07]  /*b870*/  MOV R0, UR5 ;  /* 0x0000000500007c02 */ /* 0x000fce0008000f00 */
.L_x_148:
[----:B-1----:R1:W2:Y:S02]  /*b880*/  SYNCS.PHASECHK.TRANS64.TRYWAIT P0, [R0+URZ], R3 ;  /* 0x00000003000075a7 */ /* 0x0022a400080011ff */
[----:B--2---:R-:W-:Y:S05]  /*b890*/  @!P0 NANOSLEEP.SYNCS 0x989680 ;  /* 0x009896800000895d */ /* 0x004fea0003900000 */
[----:B------:R-:W2:Y:S02]  /*b8a0*/  @!P0 SYNCS.PHASECHK.TRANS64 P0, [R0+URZ], R3 ;  /* 0x00000003000085a7 */ /* 0x000ea400080010ff */
[----:B--2---:R-:W-:Y:S05]  /*b8b0*/  @!P0 BRA `(.L_x_148) ;  /* 0xfffffffc00f08947 */ /* 0x004fea000383ffff */
[----:B------:R-:W-:Y:S05]  /*b8c0*/  BRA `(.L_x_149) ;  /* 0xffffff7000747947 */ /* 0x000fea000383ffff */
.L_x_47:
[----:B------:R-:W-:-:S07]  /*b8d0*/  MOV R0, UR5 ;  /* 0x0000000500007c02 */ /* 0x000fce0008000f00 */
.L_x_150:
[----:B-1----:R1:W2:Y:S02]  /*b8e0*/  SYNCS.PHASECHK.TRANS64.TRYWAIT P0, [R0+URZ], R3 ;  /* 0x00000003000075a7 */ /* 0x0022a400080011ff */
[----:B--2---:R-:W-:Y:S05]  /*b8f0*/  @!P0 NANOSLEEP.SYNCS 0x989680 ;  /* 0x009896800000895d */ /* 0x004fea0003900000 */
[----:B------:R-:W2:Y:S02]  /*b900*/  @!P0 SYNCS.PHASECHK.TRANS64 P0, [R0+URZ], R3 ;  /* 0x00000003000085a7 */ /* 0x000ea400080010ff */
[----:B--2---:R-:W-:Y:S05]  /*b910*/  @!P0 BRA `(.L_x_150) ;  /* 0xfffffffc00f08947 */ /* 0x004fea000383ffff */
[----:B------:R-:W-:Y:S05]  /*b920*/  BRA `(.L_x_151) ;  /* 0xffffff7000807947 */ /* 0x000fea000383ffff */
.L_x_50:
[----:B-1----:R1:W2:Y:S02]  /*b930*/  SYNCS.PHASECHK.TRANS64.TRYWAIT P0, [R2+URZ+0xf0], R4 ;  /* 0x0000f004020075a7 */ /* 0x0022a400080011ff */
[----:B--2---:R-:W-:Y:S05]  /*b940*/  @!P0 NANOSLEEP.SYNCS 0x989680 ;  /* 0x009896800000895d */ /* 0x004fea0003900000 */
[----:B------:R-:W2:Y:S02]  /*b950*/  @!P0 SYNCS.PHASECHK.TRANS64 P0, [R2+URZ+0xf0], R4 ;  /* 0x0000f004020085a7 */ /* 0x000ea400080010ff */
[----:B--2---:R-:W-:Y:S05]  /*b960*/  @!P0 BRA `(.L_x_50) ;  /* 0xfffffffc00f08947 */ /* 0x004fea000383ffff */
[----:B------:R-:W-:Y:S05]  /*b970*/  BRA `(.L_x_152) ;  /* 0xffffff7000e47947 */ /* 0x000fea000383ffff */
.L_x_51:
[----:B------:R-:W-:-:S07]  /*b980*/  MOV R2, UR4 ;  /* 0x0000000400027c02 */ /* 0x000fce0008000f00 */
.L_x_153:
[----:B-1----:R1:W2:Y:S02]  /*b990*/  SYNCS.PHASECHK.TRANS64.TRYWAIT P0, [R2+URZ+0xc0], R5 ;  /* 0x0000c005020075a7 */ /* 0x0022a400080011ff */
[----:B--2---:R-:W-:Y:S05]  /*b9a0*/  @!P0 NANOSLEEP.SYNCS 0x989680 ;  /* 0x009896800000895d */ /* 0x004fea0003900000 */
[----:B------:R-:W2:Y:S02]  /*b9b0*/  @!P0 SYNCS.PHASECHK.TRANS64 P0, [R2+URZ+0xc0], R5 ;  /* 0x0000c005020085a7 */ /* 0x000ea400080010ff */
[----:B--2---:R-:W-:Y:S05]  /*b9c0*/  @!P0 BRA `(.L_x_153) ;  /* 0xfffffffc00f08947 */ /* 0x004fea000383ffff */
[----:B------:R-:W-:Y:S05]  /*b9d0*/  BRA `(.L_x_154) ;  /* 0xffffff7000f47947 */ /* 0x000fea000383ffff */
.L_x_52:
[----:B-1----:R1:W2:Y:S02]  /*b9e0*/  SYNCS.PHASECHK.TRANS64.TRYWAIT P1, [R2+URZ+0xb0], R4 ;  /* 0x0000b004020075a7 */ /* 0x0022a400080211ff */
[----:B--2---:R-:W-:Y:S05]  /*b9f0*/  @!P1 NANOSLEEP.SYNCS 0x989680 ;  /* 0x009896800000995d */ /* 0x004fea0003900000 */
[----:B------:R-:W2:Y:S02]  /*ba00*/  @!P1 SYNCS.PHASECHK.TRANS64 P1, [R2+URZ+0xb0], R4 ;  /* 0x0000b004020095a7 */ /* 0x000ea400080210ff */
[----:B--2---:R-:W-:Y:S05]  /*ba10*/  @!P1 BRA `(.L_x_52) ;  /* 0xfffffffc00f09947 */ /* 0x004fea000383ffff */
[----:B------:R-:W-:Y:S05]  /*ba20*/  BRA `(.L_x_155) ;  /* 0xffffff7400247947 */ /* 0x000fea000383ffff */
.L_x_55:
[----:B------:R-:W-:-:S07]  /*ba30*/  MOV R0, UR4 ;  /* 0x0000000400007c02 */ /* 0x000fce0008000f00 */
.L_x_156:
[----:B-1----:R1:W2:Y:S02]  /*ba40*/  SYNCS.PHASECHK.TRANS64.TRYWAIT P0, [R0+URZ+0xc0], R2 ;  /* 0x0000c002000075a7 */ /* 0x0022a400080011ff */
[----:B--2---:R-:W-:Y:S05]  /*ba50*/  @!P0 NANOSLEEP.SYNCS 0x989680 ;  /* 0x009896800000895d */ /* 0x004fea0003900000 */
[----:B------:R-:W2:Y:S02]  /*ba60*/  @!P0 SYNCS.PHASECHK.TRANS64 P0, [R0+URZ+0xc0], R2 ;  /* 0x0000c002000085a7 */ /* 0x000ea400080010ff */
[----:B--2---:R-:W-:Y:S05]  /*ba70*/  @!P0 BRA `(.L_x_156) ;  /* 0xfffffffc00f08947 */ /* 0x004fea000383ffff */
[----:B------:R-:W-:Y:S05]  /*ba80*/  BRA `(.L_x_54) ;  /* 0xffffff7400787947 */ /* 0x000fea000383ffff */
.L_x_62:
[----:B-1----:R1:W2:Y:S02]  /*ba90*/  SYNCS.PHASECHK.TRANS64.TRYWAIT P1, [R0+URZ+0xb0], R2 ;  /* 0x0000b002000075a7 */ /* 0x0022a400080211ff */
[----:B--2---:R-:W-:Y:S05]  /*baa0*/  @!P1 NANOSLEEP.SYNCS 0x989680 ;  /* 0x009896800000995d */ /* 0x004fea0003900000 */
[----:B------:R-:W2:Y:S02]  /*bab0*/  @!P1 SYNCS.PHASECHK.TRANS64 P1, [R0+URZ+0xb0], R2 ;  /* 0x0000b002000095a7 */ /* 0x000ea400080210ff */
[----:B--2---:R-:W-:Y:S05]  /*bac0*/  @!P1 BRA `(.L_x_62) ;  /* 0xfffffffc00f09947 */ /* 0x004fea000383ffff */
[----:B------:R-:W-:Y:S05]  /*bad0*/  BRA `(.L_x_157) ;  /* 0xffffff7800e07947 */ /* 0x000fea000383ffff */
.L_x_63:
[----:B------:R-:W-:-:S07]  /*bae0*/  MOV R2, UR22 ;  /* 0x0000001600027c02 */ /* 0x000fce0008000f00 */
.L_x_158:
[----:B-1----:R1:W2:Y:S02]  /*baf0*/  SYNCS.PHASECHK.TRANS64.TRYWAIT P0, [R2+URZ+0xe0], R0 ;  /* 0x0000e000020075a7 */ /* 0x0022a400080011ff */
[----:B--2---:R-:W-:Y:S05]  /*bb00*/  @!P0 NANOSLEEP.SYNCS 0x989680 ;  /* 0x009896800000895d */ /* 0x004fea0003900000 */
[----:B------:R-:W2:Y:S02]  /*bb10*/  @!P0 SYNCS.PHASECHK.TRANS64 P0, [R2+URZ+0xe0], R0 ;  /* 0x0000e000020085a7 */ /* 0x000ea400080010ff */
[----:B--2---:R-:W-:Y:S05]  /*bb20*/  @!P0 BRA `(.L_x_158) ;  /* 0xfffffffc00f08947 */ /* 0x004fea000383ffff */
[----:B------:R-:W-:Y:S05]  /*bb30*/  BRA `(.L_x_159) ;  /* 0xffffff7c00187947 */ /* 0x000fea000383ffff */
.L_x_66:
[----:B------:R-:W-:Y:S07]  /*bb40*/  MOV R0, UR5 ;  /* 0x0000000500007c02 */ /* 0x000fee0008000f00 */
.L_x_160:
[----:B-1----:R1:W2:Y:S02]  /*bb50*/  SYNCS.PHASECHK.TRANS64.TRYWAIT P0, [R0+URZ], R2 ;  /* 0x00000002000075a7 */ /* 0x0022a400080011ff */
[----:B--2---:R-:W-:Y:S05]  /*bb60*/  @!P0 NANOSLEEP.SYNCS 0x989680 ;  /* 0x009896800000895d */ /* 0x004fea0003900000 */
[----:B------:R-:W2:Y:S02]  /*bb70*/  @!P0 SYNCS.PHASECHK.TRANS64 P0, [R0+URZ], R2 ;  /* 0x00000002000085a7 */ /* 0x000ea400080010ff */
[----:B--2---:R-:W-:Y:S05]  /*bb80*/  @!P0 BRA `(.L_x_160) ;  /* 0xfffffffc00f08947 */ /* 0x004fea000383ffff */
[----:B------:R-:W-:Y:S05]  /*bb90*/  BRA `(.L_x_65) ;  /* 0xffffff7c00347947 */ /* 0x000fea000383ffff */
.L_x_69:
[----:B------:R-:W-:-:S07]  /*bba0*/  MOV R0, UR4 ;  /* 0x0000000400007c02 */ /* 0x000fce0008000f00 */
.L_x_161:
[----:B--2---:R2:W4:Y:S02]  /*bbb0*/  SYNCS.PHASECHK.TRANS64.TRYWAIT P0, [R0+URZ], R2 ;  /* 0x00000002000075a7 */ /* 0x00452400080011ff */
[----:B----4-:R-:W-:Y:S05]  /*bbc0*/  @!P0 NANOSLEEP.SYNCS 0x989680 ;  /* 0x009896800000895d */ /* 0x010fea0003900000 */
[----:B------:R-:W4:Y:S02]  /*bbd0*/  @!P0 SYNCS.PHASECHK.TRANS64 P0, [R0+URZ], R2 ;  /* 0x00000002000085a7 */ /* 0x000f2400080010ff */
[----:B----4-:R-:W-:Y:S05]  /*bbe0*/  @!P0 BRA `(.L_x_161) ;  /* 0xfffffffc00f08947 */ /* 0x010fea000383ffff */
[----:B------:R-:W-:Y:S05]  /*bbf0*/  BRA `(.L_x_162) ;  /* 0xffffff7c00e87947 */ /* 0x000fea000383ffff */
.L_x_70:
[----:B------:R-:W-:-:S07]  /*bc00*/  MOV R0, UR4 ;  /* 0x0000000400007c02 */ /* 0x000fce0008000f00 */
.L_x_163:
[----:B-1----:R1:W2:Y:S02]  /*bc10*/  SYNCS.PHASECHK.TRANS64.TRYWAIT P0, [R0+URZ], R2 ;  /* 0x00000002000075a7 */ /* 0x0022a400080011ff */
[----:B--2---:R-:W-:Y:S05]  /*bc20*/  @!P0 NANOSLEEP.SYNCS 0x989680 ;  /* 0x009896800000895d */ /* 0x004fea0003900000 */
[----:B------:R-:W2:Y:S02]  /*bc30*/  @!P0 SYNCS.PHASECHK.TRANS64 P0, [R0+URZ], R2 ;  /* 0x00000002000085a7 */ /* 0x000ea400080010ff */
[----:B--2---:R-:W-:Y:S05]  /*bc40*/  @!P0 BRA `(.L_x_163) ;  /* 0xfffffffc00f08947 */ /* 0x004fea000383ffff */
[----:B------:R-:W-:Y:S05]  /*bc50*/  BRA `(.L_x_164) ;  /* 0xffffff7c00f47947 */ /* 0x000fea000383ffff */
.L_x_75:
[----:B--2---:R2:W3:Y:S02]  /*bc60*/  SYNCS.PHASECHK.TRANS64.TRYWAIT P0, [R12+URZ+0xb0], R0 ;  /* 0x0000b0000c0075a7 */ /* 0x0044e400080011ff */
[----:B---3--:R-:W-:Y:S05]  /*bc70*/  @!P0 NANOSLEEP.SYNCS 0x989680 ;  /* 0x009896800000895d */ /* 0x008fea0003900000 */
[----:B------:R-:W3:Y:S02]  /*bc80*/  @!P0 SYNCS.PHASECHK.TRANS64 P0, [R12+URZ+0xb0], R0 ;  /* 0x0000b0000c0085a7 */ /* 0x000ee400080010ff */
[----:B---3--:R-:W-:Y:S05]  /*bc90*/  @!P0 BRA `(.L_x_75) ;  /* 0xfffffffc00f08947 */ /* 0x008fea000383ffff */
[----:B------:R-:W-:Y:S05]  /*bca0*/  BRA `(.L_x_165) ;  /* 0xffffff8400247947 */ /* 0x000fea000383ffff */
.L_x_78:
[----:B--2---:R-:W-:Y:S07]  /*bcb0*/  MOV R0, UR21 ;  /* 0x0000001500007c02 */ /* 0x004fee0008000f00 */
.L_x_166:
[----:B--2---:R2:W3:Y:S02]  /*bcc0*/  SYNCS.PHASECHK.TRANS64.TRYWAIT P2, [R0+URZ+0xa8], R6 ;  /* 0x0000a806000075a7 */ /* 0x0044e400080411ff */
[----:B---3--:R-:W-:Y:S05]  /*bcd0*/  @!P2 NANOSLEEP.SYNCS 0x989680 ;  /* 0x009896800000a95d */ /* 0x008fea0003900000 */
[----:B------:R-:W3:Y:S02]  /*bce0*/  @!P2 SYNCS.PHASECHK.TRANS64 P2, [R0+URZ+0xa8], R6 ;  /* 0x0000a8060000a5a7 */ /* 0x000ee400080410ff */
[----:B---3--:R-:W-:Y:S05]  /*bcf0*/  @!P2 BRA `(.L_x_166) ;  /* 0xfffffffc00f0a947 */ /* 0x008fea000383ffff */
[----:B------:R-:W-:Y:S05]  /*bd00*/  BRA `(.L_x_77) ;  /* 0xffffff88008c7947 */ /* 0x000fea000383ffff */
.L_x_81:
[----:B------:R-:W-:Y:S07]  /*bd10*/  MOV R0, UR21 ;  /* 0x0000001500007c02 */ /* 0x000fee0008000f00 */
.L_x_167:
[----:B--2---:R2:W3:Y:S02]  /*bd20*/  SYNCS.PHASECHK.TRANS64.TRYWAIT P0, [R0+URZ+0x80], R9 ;  /* 0x00008009000075a7 */ /* 0x0044e400080011ff */
[----:B---3--:R-:W-:Y:S05]  /*bd30*/  @!P0 NANOSLEEP.SYNCS 0x989680 ;  /* 0x009896800000895d */ /* 0x008fea0003900000 */
[----:B------:R-:W3:Y:S02]  /*bd40*/  @!P0 SYNCS.PHASECHK.TRANS64 P0, [R0+URZ+0x80], R9 ;  /* 0x00008009000085a7 */ /* 0x000ee400080010ff */
[----:B---3--:R-:W-:Y:S05]  /*bd50*/  @!P0 BRA `(.L_x_167) ;  /* 0xfffffffc00f08947 */ /* 0x008fea000383ffff */
[----:B------:R-:W-:Y:S05]  /*bd60*/  BRA `(.L_x_168) ;  /* 0xffffff8800e87947 */ /* 0x000fea000383ffff */
.L_x_82:
[----:B------:R-:W-:Y:S07]  /*bd70*/  MOV R0, UR21 ;  /* 0x0000001500007c02 */ /* 0x000fee0008000f00 */
.L_x_169:
[----:B--2---:R2:W3:Y:S02]  /*bd80*/  SYNCS.PHASECHK.TRANS64.TRYWAIT P0, [R0+URZ+0x88], R9 ;  /* 0x00008809000075a7 */ /* 0x0044e400080011ff */
[----:B---3--:R-:W-:Y:S05]  /*bd90*/  @!P0 NANOSLEEP.SYNCS 0x989680 ;  /* 0x009896800000895d */ /* 0x008fea0003900000 */
[----:B------:R-:W3:Y:S02]  /*bda0*/  @!P0 SYNCS.PHASECHK.TRANS64 P0, [R0+URZ+0x88], R9 ;  /* 0x00008809000085a7 */ /* 0x000ee400080010ff */
[----:B---3--:R-:W-:Y:S05]  /*bdb0*/  @!P0 BRA `(.L_x_169) ;  /* 0xfffffffc00f08947 */ /* 0x008fea000383ffff */
[----:B------:R-:W-:Y:S05]  /*bdc0*/  BRA `(.L_x_170) ;  /* 0xffffff8c00207947 */ /* 0x000fea000383ffff */
.L_x_83:
[----:B------:R-:W-:Y:S07]  /*bdd0*/  MOV R0, UR21 ;  /* 0x0000001500007c02 */ /* 0x000fee0008000f00 */
.L_x_171:
[----:B--2---:R2:W3:Y:S02]  /*bde0*/  SYNCS.PHASECHK.TRANS64.TRYWAIT P0, [R0+URZ+0x90], R9 ;  /* 0x00009009000075a7 */ /* 0x0044e400080011ff */
[----:B---3--:R-:W-:Y:S05]  /*bdf0*/  @!P0 NANOSLEEP.SYNCS 0x989680 ;  /* 0x009896800000895d */ /* 0x008fea0003900000 */
[----:B------:R-:W3:Y:S02]  /*be00*/  @!P0 SYNCS.PHASECHK.TRANS64 P0, [R0+URZ+0x90], R9 ;  /* 0x00009009000085a7 */ /* 0x000ee400080010ff */
[----:B---3--:R-:W-:Y:S05]  /*be10*/  @!P0 BRA `(.L_x_171) ;  /* 0xfffffffc00f08947 */ /* 0x008fea000383ffff */
[----:B------:R-:W-:Y:S05]  /*be20*/  BRA `(.L_x_172) ;  /* 0xffffff8c00647947 */ /* 0x000fea000383ffff */
.L_x_84:
[----:B------:R-:W-:Y:S07]  /*be30*/  MOV R0, UR21 ;  /* 0x0000001500007c02 */ /* 0x000fee0008000f00 */
.L_x_173:
[----:B--2---:R2:W3:Y:S02]  /*be40*/  SYNCS.PHASECHK.TRANS64.TRYWAIT P0, [R0+URZ+0x98], R9 ;  /* 0x00009809000075a7 */ /* 0x0044e400080011ff */
[----:B---3--:R-:W-:Y:S05]  /*be50*/  @!P0 NANOSLEEP.SYNCS 0x989680 ;  /* 0x009896800000895d */ /* 0x008fea0003900000 */
[----:B------:R-:W3:Y:S02]  /*be60*/  @!P0 SYNCS.PHASECHK.TRANS64 P0, [R0+URZ+0x98], R9 ;  /* 0x00009809000085a7 */ /* 0x000ee400080010ff */
[----:B---3--:R-:W-:Y:S05]  /*be70*/  @!P0 BRA `(.L_x_173) ;  /* 0xfffffffc00f08947 */ /* 0x008fea000383ffff */
[----:B------:R-:W-:Y:S05]  /*be80*/  BRA `(.L_x_174) ;  /* 0xffffff8c00a47947 */ /* 0x000fea000383ffff */
.L_x_86:
[----:B------:R-:W-:-:S07]  /*be90*/  MOV R0, UR21 ;  /* 0x0000001500007c02 */ /* 0x000fce0008000f00 */
.L_x_175:
[----:B---3--:R3:W4:Y:S02]  /*bea0*/  SYNCS.PHASECHK.TRANS64.TRYWAIT P0, [R0+URZ+0x80], R2 ;  /* 0x00008002000075a7 */ /* 0x00872400080011ff */
[----:B----4-:R-:W-:Y:S05]  /*beb0*/  @!P0 NANOSLEEP.SYNCS 0x989680 ;  /* 0x009896800000895d */ /* 0x010fea0003900000 */
[----:B------:R-:W4:Y:S02]  /*bec0*/  @!P0 SYNCS.PHASECHK.TRANS64 P0, [R0+URZ+0x80], R2 ;  /* 0x00008002000085a7 */ /* 0x000f2400080010ff */
[----:B----4-:R-:W-:Y:S05]  /*bed0*/  @!P0 BRA `(.L_x_175) ;  /* 0xfffffffc00f08947 */ /* 0x010fea000383ffff */
[----:B------:R-:W-:Y:S05]  /*bee0*/  BRA `(.L_x_176) ;  /* 0xffffff90001c7947 */ /* 0x000fea000383ffff */
.L_x_87:
[----:B---3--:R-:W-:-:S07]  /*bef0*/  MOV R0, UR21 ;  /* 0x0000001500007c02 */ /* 0x008fce0008000f00 */
.L_x_177:
[----:B---3--:R3:W4:Y:S02]  /*bf00*/  SYNCS.PHASECHK.TRANS64.TRYWAIT P0, [R0+URZ+0x88], R2 ;  /* 0x00008802000075a7 */ /* 0x00872400080011ff */
[----:B----4-:R-:W-:Y:S05]  /*bf10*/  @!P0 NANOSLEEP.SYNCS 0x989680 ;  /* 0x009896800000895d */ /* 0x010fea0003900000 */
[----:B------:R-:W4:Y:S02]  /*bf20*/  @!P0 SYNCS.PHASECHK.TRANS64 P0, [R0+URZ+0x88], R2 ;  /* 0x00008802000085a7 */ /* 0x000f2400080010ff */
[----:B----4-:R-:W-:Y:S05]  /*bf30*/  @!P0 BRA `(.L_x_177) ;  /* 0xfffffffc00f08947 */ /* 0x010fea000383ffff */
[----:B------:R-:W-:Y:S05]  /*bf40*/  BRA `(.L_x_178) ;  /* 0xffffff90000c7947 */ /* 0x000fea000383ffff */
.L_x_88:
[----:B---3--:R-:W-:-:S07]  /*bf50*/  MOV R0, UR21 ;  /* 0x0000001500007c02 */ /* 0x008fce0008000f00 */
.L_x_179:
[----:B---3--:R3:W4:Y:S02]  /*bf60*/  SYNCS.PHASECHK.TRANS64.TRYWAIT P0, [R0+URZ+0x90], R2 ;  /* 0x00009002000075a7 */ /* 0x00872400080011ff */
[----:B----4-:R-:W-:Y:S05]  /*bf70*/  @!P0 NANOSLEEP.SYNCS 0x989680 ;  /* 0x009896800000895d */ /* 0x010fea0003900000 */
[----:B------:R-:W4:Y:S02]  /*bf80*/  @!P0 SYNCS.PHASECHK.TRANS64 P0, [R0+URZ+0x90], R2 ;  /* 0x00009002000085a7 */ /* 0x000f2400080010ff */
[----:B----4-:R-:W-:Y:S05]  /*bf90*/  @!P0 BRA `(.L_x_179) ;  /* 0xfffffffc00f08947 */ /* 0x010fea000383ffff */
[----:B------:R-:W-:Y:S05]  /*bfa0*/  BRA `(.L_x_180) ;  /* 0xffffff8c00fc7947 */ /* 0x000fea000383ffff */
.L_x_90:
[----:B-1----:R1:W2:Y:S02]  /*bfb0*/  SYNCS.PHASECHK.TRANS64.TRYWAIT P0, [R3+URZ+0xb0], R0 ;  /* 0x0000b000030075a7 */ /* 0x0022a400080011ff */
[----:B--2---:R-:W-:Y:S05]  /*bfc0*/  @!P0 NANOSLEEP.SYNCS 0x989680 ;  /* 0x009896800000895d */ /* 0x004fea0003900000 */
[----:B------:R-:W2:Y:S02]  /*bfd0*/  @!P0 SYNCS.PHASECHK.TRANS64 P0, [R3+URZ+0xb0], R0 ;  /* 0x0000b000030085a7 */ /* 0x000ea400080010ff */
[----:B--2---:R-:W-:Y:S05]  /*bfe0*/  @!P0 BRA `(.L_x_90) ;  /* 0xfffffffc00f08947 */ /* 0x004fea000383ffff */
[----:B------:R-:W-:Y:S05]  /*bff0*/  BRA `(.L_x_181) ;  /* 0xffffff9000c47947 */ /* 0x000fea000383ffff */
.L_x_101:
[----:B-1----:R-:W-:Y:S04]  /*c000*/  MOV R3, UR44 ;  /* 0x0000002c00037c02 */ /* 0x002fe80008000f00 */
[----:B------:R1:W2:Y:S03]  /*c010*/  SYNCS.PHASECHK.TRANS64.TRYWAIT P1, [R3+URZ+0x60], R4 ;  /* 0x00006004030075a7 */ /* 0x0002a600080211ff */
[----:B--2---:R-:W-:Y:S05]  /*c020*/  @!P1 NANOSLEEP.SYNCS 0x989680 ;  /* 0x009896800000995d */ /* 0x004fea0003900000 */
[----:B------:R-:W2:Y:S02]  /*c030*/  @!P1 SYNCS.PHASECHK.TRANS64 P1, [R3+URZ+0x60], R4 ;  /* 0x00006004030095a7 */ /* 0x000ea400080210ff */
[----:B--2---:R-:W-:Y:S05]  /*c040*/  @!P1 BRA `(.L_x_101) ;  /* 0xfffffffc00ec9947 */ /* 0x004fea000383ffff */
[----:B------:R-:W-:Y:S05]  /*c050*/  BRA `(.L_x_100) ;  /* 0xffffffa000707947 */ /* 0x000fea000383ffff */
.L_x_103:
[----:B--2---:R2:W4:Y:S02]  /*c060*/  SYNCS.PHASECHK.TRANS64.TRYWAIT P0, [R74+URZ+0xd0], R0 ;  /* 0x0000d0004a0075a7 */ /* 0x00452400080011ff */
[----:B----4-:R-:W-:Y:S05]  /*c070*/  @!P0 NANOSLEEP.SYNCS 0x989680 ;  /* 0x009896800000895d */ /* 0x010fea0003900000 */
[----:B------:R-:W4:Y:S02]  /*c080*/  @!P0 SYNCS.PHASECHK.TRANS64 P0, [R74+URZ+0xd0], R0 ;  /* 0x0000d0004a0085a7 */ /* 0x000f2400080010ff */
[----:B----4-:R-:W-:Y:S05]  /*c090*/  @!P0 BRA `(.L_x_103) ;  /* 0xfffffffc00f08947 */ /* 0x010fea000383ffff */
[----:B------:R-:W-:Y:S05]  /*c0a0*/  BRA `(.L_x_102) ;  /* 0xffffffa000d07947 */ /* 0x000fea000383ffff */
.L_x_112:
[----:B-1----:R1:W2:Y:S02]  /*c0b0*/  SYNCS.PHASECHK.TRANS64.TRYWAIT P0, [R2+URZ+0x60], R0 ;  /* 0x00006000020075a7 */ /* 0x0022a400080011ff */
[----:B--2---:R-:W-:Y:S05]  /*c0c0*/  @!P0 NANOSLEEP.SYNCS 0x989680 ;  /* 0x009896800000895d */ /* 0x004fea0003900000 */
[----:B------:R-:W2:Y:S02]  /*c0d0*/  @!P0 SYNCS.PHASECHK.TRANS64 P0, [R2+URZ+0x60], R0 ;  /* 0x00006000020085a7 */ /* 0x000ea400080010ff */
[----:B--2---:R-:W-:Y:S05]  /*c0e0*/  @!P0 BRA `(.L_x_112) ;  /* 0xfffffffc00f08947 */ /* 0x004fea000383ffff */
[----:B------:R-:W-:Y:S05]  /*c0f0*/  BRA `(.L_x_111) ;  /* 0xffffffb400987947 */ /* 0x000fea000383ffff */
.L_x_120:
[----:B-1----:R1:W2:Y:S02]  /*c100*/  SYNCS.PHASECHK.TRANS64.TRYWAIT P0, [R6+URZ+0x60], R5 ;  /* 0x00006005060075a7 */ /* 0x0022a400080011ff */
[----:B--2---:R-:W-:Y:S05]  /*c110*/  @!P0 NANOSLEEP.SYNCS 0x989680 ;  /* 0x009896800000895d */ /* 0x004fea0003900000 */
[----:B------:R-:W2:Y:S02]  /*c120*/  @!P0 SYNCS.PHASECHK.TRANS64 P0, [R6+URZ+0x60], R5 ;  /* 0x00006005060085a7 */ /* 0x000ea400080010ff */
[----:B--2---:R-:W-:Y:S05]  /*c130*/  @!P0 BRA `(.L_x_120) ;  /* 0xfffffffc00f08947 */ /* 0x004fea000383ffff */
[----:B------:R-:W-:Y:S05]  /*c140*/  BRA `(.L_x_119) ;  /* 0xffffffc800907947 */ /* 0x000fea000383ffff */
.L_x_128:
[----:B-1----:R1:W2:Y:S02]  /*c150*/  SYNCS.PHASECHK.TRANS64.TRYWAIT P0, [R3+URZ+0x60], R0 ;  /* 0x00006000030075a7 */ /* 0x0022a400080011ff */
[----:B--2---:R-:W-:Y:S05]  /*c160*/  @!P0 NANOSLEEP.SYNCS 0x989680 ;  /* 0x009896800000895d */ /* 0x004fea0003900000 */
[----:B------:R-:W2:Y:S02]  /*c170*/  @!P0 SYNCS.PHASECHK.TRANS64 P0, [R3+URZ+0x60], R0 ;  /* 0x00006000030085a7 */ /* 0x000ea400080010ff */
[----:B--2---:R-:W-:Y:S05]  /*c180*/  @!P0 BRA `(.L_x_128) ;  /* 0xfffffffc00f08947 */ /* 0x004fea000383ffff */
[----:B------:R-:W-:Y:S05]  /*c190*/  BRA `(.L_x_127) ;  /* 0xffffffdc00847947 */ /* 0x000fea000383ffff */
        .weak           $__internal_0_$__cuda_sm10x_tcgen05_guardrail_trap_col_being_dealloced_not_returned_by_alloc
        .type           $__internal_0_$__cuda_sm10x_tcgen05_guardrail_trap_col_being_dealloced_not_returned_by_alloc,@function
        .size           $__internal_0_$__cuda_sm10x_tcgen05_guardrail_trap_col_being_dealloced_not_returned_by_alloc,($__internal_1_$__cuda_sm10x_tcgen05_guardrail_trap_phase_invalid_during_alloc - $__internal_0_$__cuda_sm10x_tcgen05_guardrail_trap_col_being_dealloced_not_returned_by_alloc)
$__internal_0_$__cuda_sm10x_tcgen05_guardrail_trap_col_being_dealloced_not_returned_by_alloc:
[----:B------:R-:W-:Y:S05]  /*c1a0*/  BPT.TRAP 0x1 ;  /* 0x000000040000795c */ /* 0x000fea0000300000 */
[----:B------:R-:W-:-:S04]  /*c1b0*/  HFMA2 R3, -RZ, RZ, 0, 0 ;  /* 0x00000000ff037431 */ /* 0x000fc800000001ff */
[----:B------:R-:W-:Y:S05]  /*c1c0*/  RET.REL.NODEC R2 `(_ZN7cutlass13device_kernelINS_4gemm6kernel13GemmUniversalIN4cute5tupleIJiiiiEEENS1_10collective13CollectiveMmaINS1_35MainloopSm100TmaUmmaWarpSpecializedILi6ELi2ELi2ENS5_IJNS4_1CILi1EEENSA_ILi8EEESB_EEEEENS5_IJNSA_ILi128EEENSA_ILi256EEENSA_ILi32EEEEEENS_6half_tENS5_IJlSB_lEEESJ_SK_NS4_8TiledMMAINS4_8MMA_AtomIJNS4_20SM100_MMA_F16BF16_SSISJ_SJ_fLi128ELi256ELNS4_4UMMA5MajorE0ELSP_0ELNSO_7ScaleInE0ELSQ_0EEEEEENS4_6LayoutINS5_IJSB_SB_SB_EEENS5_IJNSA_ILi0EEESV_SV_EEEEENS5_IJNS4_10UnderscoreESY_SY_EEEEENS4_23SM90_TMA_LOAD_MULTICASTENS4_14ComposedLayoutINS4_7SwizzleILi2ELi4ELi3EEENS4_18smem_ptr_flag_bitsILi16EEENST_INS5_IJSC_SH_EEENS5_IJSH_SB_EEEEEEEvNS4_8identityENS4_13SM90_TMA_LOADES1A_vS1B_EENS_8epilogue10collective18CollectiveEpilogueINS1E_23Sm100TmaWarpSpecializedILi4ELi2ELi64ELb1ELb0EEEJSI_NS5_IJNST_ISF_SB_EENST_INSA_ILi64EEESB_EEEEESJ_SK_SJ_SK_NS1E_6fusion15FusionCallbacksIS1I_NS1N_17LinearCombinationISJ_fSJ_fLNS_15FloatRoundStyleE2EEESI_S1M_JEEENS4_5SM1004TMEM4LOAD26SM100_TMEM_LOAD_32dp32b64xES1C_NS12_INS13_ILi3ELi4ELi3EEES16_NST_INS5_IJSC_S1K_EEENS5_IJS1K_SB_EEEEEEENS4_39AutoVectorizingCopyWithAssumedAlignmentILi128EEENS4_14SM90_TMA_STOREES21_S23_S23_EEEvvEEEEvNT_6ParamsE) ;  /* 0xffffff3c028c7950 */ /* 0x000fea0003c3ffff */
        .weak           $__internal_1_$__cuda_sm10x_tcgen05_guardrail_trap_phase_invalid_during_alloc
        .type           $__internal_1_$__cuda_sm10x_tcgen05_guardrail_trap_phase_invalid_during_alloc,@function
        .size           $__internal_1_$__cuda_sm10x_tcgen05_guardrail_trap_phase_invalid_during_alloc,($__internal_2_$__cuda_sm10x_tcgen05_guardrail_trap_unallocated_columns_being_dealloced - $__internal_1_$__cuda_sm10x_tcgen05_guardrail_trap_phase_invalid_during_alloc)
$__internal_1_$__cuda_sm10x_tcgen05_guardrail_trap_phase_invalid_during_alloc:
[----:B------:R-:W-:Y:S05]  /*c1d0*/  BPT.TRAP 0x1 ;  /* 0x000000040000795c */ /* 0x000fea0000300000 */
[----:B------:R-:W-:-:S04]  /*c1e0*/  MOV R5, 0x0 ;  /* 0x0000000000057802 */ /* 0x000fc80000000f00 */
[----:B------:R-:W-:Y:S05]  /*c1f0*/  RET.REL.NODEC R4 `(_ZN7cutlass13device_kernelINS_4gemm6kernel13GemmUniversalIN4cute5tupleIJiiiiEEENS1_10collective13CollectiveMmaINS1_35MainloopSm100TmaUmmaWarpSpecializedILi6ELi2ELi2ENS5_IJNS4_1CILi1EEENSA_ILi8EEESB_EEEEENS5_IJNSA_ILi128EEENSA_ILi256EEENSA_ILi32EEEEEENS_6half_tENS5_IJlSB_lEEESJ_SK_NS4_8TiledMMAINS4_8MMA_AtomIJNS4_20SM100_MMA_F16BF16_SSISJ_SJ_fLi128ELi256ELNS4_4UMMA5MajorE0ELSP_0ELNSO_7ScaleInE0ELSQ_0EEEEEENS4_6LayoutINS5_IJSB_SB_SB_EEENS5_IJNSA_ILi0EEESV_SV_EEEEENS5_IJNS4_10UnderscoreESY_SY_EEEEENS4_23SM90_TMA_LOAD_MULTICASTENS4_14ComposedLayoutINS4_7SwizzleILi2ELi4ELi3EEENS4_18smem_ptr_flag_bitsILi16EEENST_INS5_IJSC_SH_EEENS5_IJSH_SB_EEEEEEEvNS4_8identityENS4_13SM90_TMA_LOADES1A_vS1B_EENS_8epilogue10collective18CollectiveEpilogueINS1E_23Sm100TmaWarpSpecializedILi4ELi2ELi64ELb1ELb0EEEJSI_NS5_IJNST_ISF_SB_EENST_INSA_ILi64EEESB_EEEEESJ_SK_SJ_SK_NS1E_6fusion15FusionCallbacksIS1I_NS1N_17LinearCombinationISJ_fSJ_fLNS_15FloatRoundStyleE2EEESI_S1M_JEEENS4_5SM1004TMEM4LOAD26SM100_TMEM_LOAD_32dp32b64xES1C_NS12_INS13_ILi3ELi4ELi3EEES16_NST_INS5_IJSC_S1K_EEENS5_IJS1K_SB_EEEEEEENS4_39AutoVectorizingCopyWithAssumedAlignmentILi128EEENS4_14SM90_TMA_STOREES21_S23_S23_EEEvvEEEEvNT_6ParamsE) ;  /* 0xffffff3c04807950 */ /* 0x000fea0003c3ffff */
        .weak           $__internal_2_$__cuda_sm10x_tcgen05_guardrail_trap_unallocated_columns_being_dealloced
        .type           $__internal_2_$__cuda_sm10x_tcgen05_guardrail_trap_unallocated_columns_being_dealloced,@function
        .size           $__internal_2_$__cuda_sm10x_tcgen05_guardrail_trap_unallocated_columns_being_dealloced,(.L_x_183 - $__internal_2_$__cuda_sm10x_tcgen05_guardrail_trap_unallocated_columns_being_dealloced)
$__internal_2_$__cuda_sm10x_tcgen05_guardrail_trap_unallocated_columns_being_dealloced:
[----:B------:R-:W-:Y:S05]  /*c200*/  BPT.TRAP 0x1 ;  /* 0x000000040000795c */ /* 0x000fea0000300000 */
[----:B------:R-:W-:-:S04]  /*c210*/  HFMA2 R3, -RZ, RZ, 0, 0 ;  /* 0x00000000ff037431 */ /* 0x000fc800000001ff */
[----:B------:R-:W-:Y:S05]  /*c220*/  RET.REL.NODEC R2 `(_ZN7cutlass13device_kernelINS_4gemm6kernel13GemmUniversalIN4cute5tupleIJiiiiEEENS1_10collective13CollectiveMmaINS1_35MainloopSm100TmaUmmaWarpSpecializedILi6ELi2ELi2ENS5_IJNS4_1CILi1EEENSA_ILi8EEESB_EEEEENS5_IJNSA_ILi128EEENSA_ILi256EEENSA_ILi32EEEEEENS_6half_tENS5_IJlSB_lEEESJ_SK_NS4_8TiledMMAINS4_8MMA_AtomIJNS4_20SM100_MMA_F16BF16_SSISJ_SJ_fLi128ELi256ELNS4_4UMMA5MajorE0ELSP_0ELNSO_7ScaleInE0ELSQ_0EEEEEENS4_6LayoutINS5_IJSB_SB_SB_EEENS5_IJNSA_ILi0EEESV_SV_EEEEENS5_IJNS4_10UnderscoreESY_SY_EEEEENS4_23SM90_TMA_LOAD_MULTICASTENS4_14ComposedLayoutINS4_7SwizzleILi2ELi4ELi3EEENS4_18smem_ptr_flag_bitsILi16EEENST_INS5_IJSC_SH_EEENS5_IJSH_SB_EEEEEEEvNS4_8identityENS4_13SM90_TMA_LOADES1A_vS1B_EENS_8epilogue10collective18CollectiveEpilogueINS1E_23Sm100TmaWarpSpecializedILi4ELi2ELi64ELb1ELb0EEEJSI_NS5_IJNST_ISF_SB_EENST_INSA_ILi64EEESB_EEEEESJ_SK_SJ_SK_NS1E_6fusion15FusionCallbacksIS1I_NS1N_17LinearCombinationISJ_fSJ_fLNS_15FloatRoundStyleE2EEESI_S1M_JEEENS4_5SM1004TMEM4LOAD26SM100_TMEM_LOAD_32dp32b64xES1C_NS12_INS13_ILi3ELi4ELi3EEES16_NST_INS5_IJSC_S1K_EEENS5_IJS1K_SB_EEEEEEENS4_39AutoVectorizingCopyWithAssumedAlignmentILi128EEENS4_14SM90_TMA_STOREES21_S23_S23_EEEvvEEEEvNT_6ParamsE) ;  /* 0xffffff3c02747950 */ /* 0x000fea0003c3ffff */
.L_x_182:
[----:B------:R-:W-:-:S00]  /*c230*/  BRA `(.L_x_182) ;  /* 0xfffffffc00fc7947 */ /* 0x000fc0000383ffff */
[----:B------:R-:W-:-:S00]  /*c240*/  NOP ;  /* 0x0000000000007918 */ /* 0x000fc00000000000 */
        /* <DEDUP_REMOVED lines=11> */
.L_x_183:


//--------------------- .nv.global.init           --------------------------
	.section	.nv.global.init,"aw",@progbits
.nv.global.init:
	.type		$str$27,@object
	.size		$str$27,($str$28 - $str$27)
$str$27:
        /*0000*/ 	.byte	0x28, 0x61, 0x64, 0x64, 0x72, 0x65, 0x73, 0x73, 0x20, 0x26, 0x20, 0x6d, 0x61, 0x73, 0x6b, 0x29
        /*0010*/ 	.byte	0x20, 0x3d, 0x3d, 0x20, 0x30, 0x00
	.type		$str$28,@object
	.size		$str$28,($str$26 - $str$28)
$str$28:
        /*0016*/ 	.byte	0x2f, 0x74, 0x6d, 0x70, 0x2f, 0x63, 0x75, 0x74, 0x6c, 0x61, 0x73, 0x73, 0x5f, 0x73, 0x77, 0x65
        /*0026*/ 	.byte	0x65, 0x70, 0x5f, 0x73, 0x72, 0x63, 0x2f, 0x69, 0x6e, 0x63, 0x6c, 0x75, 0x64, 0x65, 0x2f, 0x63
        /*0036*/ 	.byte	0x75, 0x74, 0x65, 0x2f, 0x70, 0x6f, 0x69, 0x6e, 0x74, 0x65, 0x72, 0x5f, 0x66, 0x6c, 0x61, 0x67
        /*0046*/ 	.byte	0x67, 0x65, 0x64, 0x2e, 0x68, 0x70, 0x70, 0x00
	.type		$str$26,@object
	.size		$str$26,($str$25 - $str$26)
$str$26:
        /*004e*/ 	.byte	0x2f, 0x74, 0x6d, 0x70, 0x2f, 0x63, 0x75, 0x74, 0x6c, 0x61, 0x73, 0x73, 0x5f, 0x73, 0x77, 0x65
        /*005e*/ 	.byte	0x65, 0x70, 0x5f, 0x73, 0x72, 0x63, 0x2f, 0x69, 0x6e, 0x63, 0x6c, 0x75, 0x64, 0x65, 0x2f, 0x63
        /*006e*/ 	.byte	0x75, 0x74, 0x65, 0x2f, 0x61, 0x74, 0x6f, 0x6d, 0x2f, 0x63, 0x6f, 0x70, 0x79, 0x5f, 0x74, 0x72
        /*007e*/ 	.byte	0x61, 0x69, 0x74, 0x73, 0x5f, 0x73, 0x6d, 0x31, 0x30, 0x30, 0x2e, 0x68, 0x70, 0x70, 0x00
	.type		$str$25,@object
	.size		$str$25,(__unnamed_1 - $str$25)
$str$25:
        /*008d*/ 	.byte	0x28, 0x28, 0x75, 0x69, 0x6e, 0x74, 0x33, 0x32, 0x5f, 0x74, 0x28, 0x74, 0x68, 0x72, 0x65, 0x61
        /*009d*/ 	.byte	0x64, 0x49, 0x64, 0x78, 0x2e, 0x78, 0x29, 0x20, 0x2f, 0x20, 0x33, 0x32, 0x29, 0x20, 0x25, 0x20
        /*00ad*/ 	.byte	0x34, 0x29, 0x20, 0x3d, 0x3d, 0x20, 0x28, 0x28, 0x28, 0x74, 0x6d, 0x65, 0x6d, 0x5f, 0x61, 0x64
        /*00bd*/ 	.byte	0x64, 0x72, 0x20, 0x3e, 0x3e, 0x20, 0x31, 0x36, 0x29, 0x20, 0x2f, 0x20, 0x33, 0x32, 0x29, 0x20
        /*00cd*/ 	.byte	0x25, 0x20, 0x34, 0x29, 0x00
	.type		__unnamed_1,@object
	.size		__unnamed_1,(__unnamed_2 - __unnamed_1)
__unnamed_1:
        /*00d2*/ 	.byte	0x61, 0x75, 0x74, 0x6f, 0x20, 0x63, 0x75, 0x74, 0x65, 0x3a, 0x3a, 0x61, 0x73, 0x5f, 0x70, 0x6f
        /* <DEDUP_REMOVED lines=24> */
        /*0262*/ 	.byte	0x3e, 0x3e, 0x3e, 0x3e, 0x5d, 0x00
	.type		__unnamed_2,@object
	.size		__unnamed_2,(.L_2 - __unnamed_2)
__unnamed_2:
        /* <DEDUP_REMOVED lines=43> */
        /*0518*/ 	.byte	0x74, 0x65, 0x3a, 0x3a, 0x43, 0x3c, 0x30, 0x3e, 0x3e, 0x3e, 0x3e, 0x5d, 0x00
.L_2:


//--------------------- .nv.shared._ZN7cutlass13device_kernelINS_4gemm6kernel13GemmUniversalIN4cute5tupleIJiiiiEEENS1_10collective13CollectiveMmaINS1_35MainloopSm100TmaUmmaWarpSpecializedILi6ELi2ELi2ENS5_IJNS4_1CILi1EEENSA_ILi8EEESB_EEEEENS5_IJNSA_ILi128EEENSA_ILi256EEENSA_ILi32EEEEEENS_6half_tENS5_IJlSB_lEEESJ_SK_NS4_8TiledMMAINS4_8MMA_AtomIJNS4_20SM100_MMA_F16BF16_SSISJ_SJ_fLi128ELi256ELNS4_4UMMA5MajorE0ELSP_0ELNSO_7ScaleInE0ELSQ_0EEEEEENS4_6LayoutINS5_IJSB_SB_SB_EEENS5_IJNSA_ILi0EEESV_SV_EEEEENS5_IJNS4_10UnderscoreESY_SY_EEEEENS4_23SM90_TMA_LOAD_MULTICASTENS4_14ComposedLayoutINS4_7SwizzleILi2ELi4ELi3EEENS4_18smem_ptr_flag_bitsILi16EEENST_INS5_IJSC_SH_EEENS5_IJSH_SB_EEEEEEEvNS4_8identityENS4_13SM90_TMA_LOADES1A_vS1B_EENS_8epilogue10collective18CollectiveEpilogueINS1E_23Sm100TmaWarpSpecializedILi4ELi2ELi64ELb1ELb0EEEJSI_NS5_IJNST_ISF_SB_EENST_INSA_ILi64EEESB_EEEEESJ_SK_SJ_SK_NS1E_6fusion15FusionCallbacksIS1I_NS1N_17LinearCombinationISJ_fSJ_fLNS_15FloatRoundStyleE2EEESI_S1M_JEEENS4_5SM1004TMEM4LOAD26SM100_TMEM_LOAD_32dp32b64xES1C_NS12_INS13_ILi3ELi4ELi3EEES16_NST_INS5_IJSC_S1K_EEENS5_IJS1K_SB_EEEEEEENS4_39AutoVectorizingCopyWithAssumedAlignmentILi128EEENS4_14SM90_TMA_STOREES21_S23_S23_EEEvvEEEEvNT_6ParamsE --------------------------
	.section	.nv.shared._ZN7cutlass13device_kernelINS_4gemm6kernel13GemmUniversalIN4cute5tupleIJiiiiEEENS1_10collective13CollectiveMmaINS1_35MainloopSm100TmaUmmaWarpSpecializedILi6ELi2ELi2ENS5_IJNS4_1CILi1EEENSA_ILi8EEESB_EEEEENS5_IJNSA_ILi128EEENSA_ILi256EEENSA_ILi32EEEEEENS_6half_tENS5_IJlSB_lEEESJ_SK_NS4_8TiledMMAINS4_8MMA_AtomIJNS4_20SM100_MMA_F16BF16_SSISJ_SJ_fLi128ELi256ELNS4_4UMMA5MajorE0ELSP_0ELNSO_7ScaleInE0ELSQ_0EEEEEENS4_6LayoutINS5_IJSB_SB_SB_EEENS5_IJNSA_ILi0EEESV_SV_EEEEENS5_IJNS4_10UnderscoreESY_SY_EEEEENS4_23SM90_TMA_LOAD_MULTICASTENS4_14ComposedLayoutINS4_7SwizzleILi2ELi4ELi3EEENS4_18smem_ptr_flag_bitsILi16EEENST_INS5_IJSC_SH_EEENS5_IJSH_SB_EEEEEEEvNS4_8identityENS4_13SM90_TMA_LOADES1A_vS1B_EENS_8epilogue10collective18CollectiveEpilogueINS1E_23Sm100TmaWarpSpecializedILi4ELi2ELi64ELb1ELb0EEEJSI_NS5_IJNST_ISF_SB_EENST_INSA_ILi64EEESB_EEEEESJ_SK_SJ_SK_NS1E_6fusion15FusionCallbacksIS1I_NS1N_17LinearCombinationISJ_fSJ_fLNS_15FloatRoundStyleE2EEESI_S1M_JEEENS4_5SM1004TMEM4LOAD26SM100_TMEM_LOAD_32dp32b64xES1C_NS12_INS13_ILi3ELi4ELi3EEES16_NST_INS5_IJSC_S1K_EEENS5_IJS1K_SB_EEEEEEENS4_39AutoVectorizingCopyWithAssumedAlignmentILi128EEENS4_14SM90_TMA_STOREES21_S23_S23_EEEvvEEEEvNT_6ParamsE,"aw",@nobits
	.sectionflags	@""
	.align	16
	.zero		1024


//--------------------- .nv.shared.reserved.0     --------------------------
	.section	.nv.shared.reserved.0,"aw",@nobits
	.weak		__nv_reservedSMEM_offset_0_alias
	.size		__nv_reservedSMEM_offset_0_alias, 0, 64
	.other		__nv_reservedSMEM_offset_0_alias,@"STO_CUDA_RESERVED_SHARED STV_DEFAULT"
__nv_reservedSMEM_offset_0_alias:
	.zero		0
.nv.shared.reserved.0:
	.zero		64
	.weak		__nv_reservedSMEM_tcgen05_partition
	.type		__nv_reservedSMEM_tcgen05_partition,@object
	.size		__nv_reservedSMEM_tcgen05_partition,(.L_0 - __nv_reservedSMEM_tcgen05_partition)
__nv_reservedSMEM_tcgen05_partition:
	.zero		32
.L_0:


//--------------------- .nv.global                --------------------------
	.section	.nv.global,"aw",@nobits
.nv.global:
	.type		_ZN40_INTERNAL_4417ef6f_4_k_cu_8702a55b_344844cute1_E,@object
	.size		_ZN40_INTERNAL_4417ef6f_4_k_cu_8702a55b_344844cute1_E,(_ZN40_INTERNAL_4417ef6f_4_k_cu_8702a55b_344844cuda3std3__45__cpo6cbeginE - _ZN40_INTERNAL_4417ef6f_4_k_cu_8702a55b_344844cute1_E)
_ZN40_INTERNAL_4417ef6f_4_k_cu_8702a55b_344844cute1_E:
	.zero		1
	.type		_ZN40_INTERNAL_4417ef6f_4_k_cu_8702a55b_344844cuda3std3__45__cpo6cbeginE,@object
	.size		_ZN40_INTERNAL_4417ef6f_4_k_cu_8702a55b_344844cuda3std3__45__cpo6cbeginE,(_ZN40_INTERNAL_4417ef6f_4_k_cu_8702a55b_344844cuda3std3__48in_placeE - _ZN40_INTERNAL_4417ef6f_4_k_cu_8702a55b_344844cuda3std3__45__cpo6cbeginE)
_ZN40_INTERNAL_4417ef6f_4_k_cu_8702a55b_344844cuda3std3__45__cpo6cbeginE:
	.zero		1
	.type		_ZN40_INTERNAL_4417ef6f_4_k_cu_8702a55b_344844cuda3std3__48in_placeE,@object
	.size		_ZN40_INTERNAL_4417ef6f_4_k_cu_8702a55b_344844cuda3std3__48in_placeE,(_ZN40_INTERNAL_4417ef6f_4_k_cu_8702a55b_344844cuda3std6ranges3__45__cpo9iter_moveE - _ZN40_INTERNAL_4417ef6f_4_k_cu_8702a55b_344844cuda3std3__48in_placeE)
_ZN40_INTERNAL_4417ef6f_4_k_cu_8702a55b_344844cuda3std3__48in_placeE:
	.zero		1
	.type		_ZN40_INTERNAL_4417ef6f_4_k_cu_8702a55b_344844cuda3std6ranges3__45__cpo9iter_moveE,@object
	.size		_ZN40_INTERNAL_4417ef6f_4_k_cu_8702a55b_344844cuda3std6ranges3__45__cpo9iter_moveE,(_ZN40_INTERNAL_4417ef6f_4_k_cu_8702a55b_344844cuda3std3__45__cpo5beginE - _ZN40_INTERNAL_4417ef6f_4_k_cu_8702a55b_344844cuda3std6ranges3__45__cpo9iter_moveE)
_ZN40_INTERNAL_4417ef6f_4_k_cu_8702a55b_344844cuda3std6ranges3__45__cpo9iter_moveE:
	.zero		1
	.type		_ZN40_INTERNAL_4417ef6f_4_k_cu_8702a55b_344844cuda3std3__45__cpo5beginE,@object
	.size		_ZN40_INTERNAL_4417ef6f_4_k_cu_8702a55b_344844cuda3std3__45__cpo5beginE,(_ZN40_INTERNAL_4417ef6f_4_k_cu_8702a55b_344844cuda3std3__442_GLOBAL__N__4417ef6f_4_k_cu_8702a55b_344846ignoreE - _ZN40_INTERNAL_4417ef6f_4_k_cu_8702a55b_344844cuda3std3__45__cpo5beginE)
_ZN40_INTERNAL_4417ef6f_4_k_cu_8702a55b_344844cuda3std3__45__cpo5beginE:
	.zero		1
	.type		_ZN40_INTERNAL_4417ef6f_4_k_cu_8702a55b_344844cuda3std3__442_GLOBAL__N__4417ef6f_4_k_cu_8702a55b_344846ignoreE,@object
	.size		_ZN40_INTERNAL_4417ef6f_4_k_cu_8702a55b_344844cuda3std3__442_GLOBAL__N__4417ef6f_4_k_cu_8702a55b_344846ignoreE,(_ZN40_INTERNAL_4417ef6f_4_k_cu_8702a55b_344844cute7productE - _ZN40_INTERNAL_4417ef6f_4_k_cu_8702a55b_344844cuda3std3__442_GLOBAL__N__4417ef6f_4_k_cu_8702a55b_344846ignoreE)
_ZN40_INTERNAL_4417ef6f_4_k_cu_8702a55b_344844cuda3std3__442_GLOBAL__N__4417ef6f_4_k_cu_8702a55b_344846ignoreE:
	.zero		1
	.type		_ZN40_INTERNAL_4417ef6f_4_k_cu_8702a55b_344844cute7productE,@object
	.size		_ZN40_INTERNAL_4417ef6f_4_k_cu_8702a55b_344844cute7productE,(_ZN40_INTERNAL_4417ef6f_4_k_cu_8702a55b_344844cuda3std3__45__cpo3endE - _ZN40_INTERNAL_4417ef6f_4_k_cu_8702a55b_344844cute7productE)
_ZN40_INTERNAL_4417ef6f_4_k_cu_8702a55b_344844cute7productE:
	.zero		1
	.type		_ZN40_INTERNAL_4417ef6f_4_k_cu_8702a55b_344844cuda3std3__45__cpo3endE,@object
	.size		_ZN40_INTERNAL_4417ef6f_4_k_cu_8702a55b_344844cuda3std3__45__cpo3endE,(_ZN40_INTERNAL_4417ef6f_4_k_cu_8702a55b_344844cuda3std3__419piecewise_constructE - _ZN40_INTERNAL_4417ef6f_4_k_cu_8702a55b_344844cuda3std3__45__cpo3endE)
_ZN40_INTERNAL_4417ef6f_4_k_cu_8702a55b_344844cuda3std3__45__cpo3endE:
	.zero		1
	.type		_ZN40_INTERNAL_4417ef6f_4_k_cu_8702a55b_344844cuda3std3__419piecewise_constructE,@object
	.size		_ZN40_INTERNAL_4417ef6f_4_k_cu_8702a55b_344844cuda3std3__419piecewise_constructE,(_ZN40_INTERNAL_4417ef6f_4_k_cu_8702a55b_344844cuda3std3__45__cpo4cendE - _ZN40_INTERNAL_4417ef6f_4_k_cu_8702a55b_344844cuda3std3__419piecewise_constructE)
_ZN40_INTERNAL_4417ef6f_4_k_cu_8702a55b_344844cuda3std3__419piecewise_constructE:
	.zero		1
	.type		_ZN40_INTERNAL_4417ef6f_4_k_cu_8702a55b_344844cuda3std3__45__cpo4cendE,@object
	.size		_ZN40_INTERNAL_4417ef6f_4_k_cu_8702a55b_344844cuda3std3__45__cpo4cendE,(_ZN40_INTERNAL_4417ef6f_4_k_cu_8702a55b_344844cuda3std6ranges3__45__cpo4swapE - _ZN40_INTERNAL_4417ef6f_4_k_cu_8702a55b_344844cuda3std3__45__cpo4cendE)
_ZN40_INTERNAL_4417ef6f_4_k_cu_8702a55b_344844cuda3std3__45__cpo4cendE:
	.zero		1
	.type		_ZN40_INTERNAL_4417ef6f_4_k_cu_8702a55b_344844cuda3std6ranges3__45__cpo4swapE,@object
	.size		_ZN40_INTERNAL_4417ef6f_4_k_cu_8702a55b_344844cuda3std6ranges3__45__cpo4swapE,(.L_10 - _ZN40_INTERNAL_4417ef6f_4_k_cu_8702a55b_344844cuda3std6ranges3__45__cpo4swapE)
_ZN40_INTERNAL_4417ef6f_4_k_cu_8702a55b_344844cuda3std6ranges3__45__cpo4swapE:
	.zero		1
.L_10:


//--------------------- .nv.constant0._ZN7cutlass13device_kernelINS_4gemm6kernel13GemmUniversalIN4cute5tupleIJiiiiEEENS1_10collective13CollectiveMmaINS1_35MainloopSm100TmaUmmaWarpSpecializedILi6ELi2ELi2ENS5_IJNS4_1CILi1EEENSA_ILi8EEESB_EEEEENS5_IJNSA_ILi128EEENSA_ILi256EEENSA_ILi32EEEEEENS_6half_tENS5_IJlSB_lEEESJ_SK_NS4_8TiledMMAINS4_8MMA_AtomIJNS4_20SM100_MMA_F16BF16_SSISJ_SJ_fLi128ELi256ELNS4_4UMMA5MajorE0ELSP_0ELNSO_7ScaleInE0ELSQ_0EEEEEENS4_6LayoutINS5_IJSB_SB_SB_EEENS5_IJNSA_ILi0EEESV_SV_EEEEENS5_IJNS4_10UnderscoreESY_SY_EEEEENS4_23SM90_TMA_LOAD_MULTICASTENS4_14ComposedLayoutINS4_7SwizzleILi2ELi4ELi3EEENS4_18smem_ptr_flag_bitsILi16EEENST_INS5_IJSC_SH_EEENS5_IJSH_SB_EEEEEEEvNS4_8identityENS4_13SM90_TMA_LOADES1A_vS1B_EENS_8epilogue10collective18CollectiveEpilogueINS1E_23Sm100TmaWarpSpecializedILi4ELi2ELi64ELb1ELb0EEEJSI_NS5_IJNST_ISF_SB_EENST_INSA_ILi64EEESB_EEEEESJ_SK_SJ_SK_NS1E_6fusion15FusionCallbacksIS1I_NS1N_17LinearCombinationISJ_fSJ_fLNS_15FloatRoundStyleE2EEESI_S1M_JEEENS4_5SM1004TMEM4LOAD26SM100_TMEM_LOAD_32dp32b64xES1C_NS12_INS13_ILi3ELi4ELi3EEES16_NST_INS5_IJSC_S1K_EEENS5_IJS1K_SB_EEEEEEENS4_39AutoVectorizingCopyWithAssumedAlignmentILi128EEENS4_14SM90_TMA_STOREES21_S23_S23_EEEvvEEEEvNT_6ParamsE --------------------------
	.section	.nv.constant0._ZN7cutlass13device_kernelINS_4gemm6kernel13GemmUniversalIN4cute5tupleIJiiiiEEENS1_10collective13CollectiveMmaINS1_35MainloopSm100TmaUmmaWarpSpecializedILi6ELi2ELi2ENS5_IJNS4_1CILi1EEENSA_ILi8EEESB_EEEEENS5_IJNSA_ILi128EEENSA_ILi256EEENSA_ILi32EEEEEENS_6half_tENS5_IJlSB_lEEESJ_SK_NS4_8TiledMMAINS4_8MMA_AtomIJNS4_20SM100_MMA_F16BF16_SSISJ_SJ_fLi128ELi256ELNS4_4UMMA5MajorE0ELSP_0ELNSO_7ScaleInE0ELSQ_0EEEEEENS4_6LayoutINS5_IJSB_SB_SB_EEENS5_IJNSA_ILi0EEESV_SV_EEEEENS5_IJNS4_10UnderscoreESY_SY_EEEEENS4_23SM90_TMA_LOAD_MULTICASTENS4_14ComposedLayoutINS4_7SwizzleILi2ELi4ELi3EEENS4_18smem_ptr_flag_bitsILi16EEENST_INS5_IJSC_SH_EEENS5_IJSH_SB_EEEEEEEvNS4_8identityENS4_13SM90_TMA_LOADES1A_vS1B_EENS_8epilogue10collective18CollectiveEpilogueINS1E_23Sm100TmaWarpSpecializedILi4ELi2ELi64ELb1ELb0EEEJSI_NS5_IJNST_ISF_SB_EENST_INSA_ILi64EEESB_EEEEESJ_SK_SJ_SK_NS1E_6fusion15FusionCallbacksIS1I_NS1N_17LinearCombinationISJ_fSJ_fLNS_15FloatRoundStyleE2EEESI_S1M_JEEENS4_5SM1004TMEM4LOAD26SM100_TMEM_LOAD_32dp32b64xES1C_NS12_INS13_ILi3ELi4ELi3EEES16_NST_INS5_IJSC_S1K_EEENS5_IJS1K_SB_EEEEEEENS4_39AutoVectorizingCopyWithAssumedAlignmentILi128EEENS4_14SM90_TMA_STOREES21_S23_S23_EEEvvEEEEvNT_6ParamsE,"a",@progbits
	.sectionflags	@""
	.align	4
.nv.constant0._ZN7cutlass13device_kernelINS_4gemm6kernel13GemmUniversalIN4cute5tupleIJiiiiEEENS1_10collective13CollectiveMmaINS1_35MainloopSm100TmaUmmaWarpSpecializedILi6ELi2ELi2ENS5_IJNS4_1CILi1EEENSA_ILi8EEESB_EEEEENS5_IJNSA_ILi128EEENSA_ILi256EEENSA_ILi32EEEEEENS_6half_tENS5_IJlSB_lEEESJ_SK_NS4_8TiledMMAINS4_8MMA_AtomIJNS4_20SM100_MMA_F16BF16_SSISJ_SJ_fLi128ELi256ELNS4_4UMMA5MajorE0ELSP_0ELNSO_7ScaleInE0ELSQ_0EEEEEENS4_6LayoutINS5_IJSB_SB_SB_EEENS5_IJNSA_ILi0EEESV_SV_EEEEENS5_IJNS4_10UnderscoreESY_SY_EEEEENS4_23SM90_TMA_LOAD_MULTICASTENS4_14ComposedLayoutINS4_7SwizzleILi2ELi4ELi3EEENS4_18smem_ptr_flag_bitsILi16EEENST_INS5_IJSC_SH_EEENS5_IJSH_SB_EEEEEEEvNS4_8identityENS4_13SM90_TMA_LOADES1A_vS1B_EENS_8epilogue10collective18CollectiveEpilogueINS1E_23Sm100TmaWarpSpecializedILi4ELi2ELi64ELb1ELb0EEEJSI_NS5_IJNST_ISF_SB_EENST_INSA_ILi64EEESB_EEEEESJ_SK_SJ_SK_NS1E_6fusion15FusionCallbacksIS1I_NS1N_17LinearCombinationISJ_fSJ_fLNS_15FloatRoundStyleE2EEESI_S1M_JEEENS4_5SM1004TMEM4LOAD26SM100_TMEM_LOAD_32dp32b64xES1C_NS12_INS13_ILi3ELi4ELi3EEES16_NST_INS5_IJSC_S1K_EEENS5_IJS1K_SB_EEEEEEENS4_39AutoVectorizingCopyWithAssumedAlignmentILi128EEENS4_14SM90_TMA_STOREES21_S23_S23_EEEvvEEEEvNT_6ParamsE:
	.zero		2944


//--------------------- SYMBOLS --------------------------

	.type		.nv.reservedSmem.offset0,@object
	.size		.nv.reservedSmem.offset0,0x4
	.type		.nv.reservedSmem.cap,@object
	.size		.nv.reservedSmem.cap,0x4
	.type		__assertfail,@function
